	.target	sm_90a

	.elftype	@"ET_EXEC"


//--------------------- .note.nv.tkinfo           --------------------------
	.section	.note.nv.tkinfo,"",@"SHT_NOTE"
	.sectionflags	@"SHF_NOTE_NV_TKINFO"
	.tkinfo
        /*0018*/ 	.word	0x00000002
        /*0030*/ 	.string	""
        /*0030*/ 	.string	"ptxas"
        /*0030*/ 	.string	"Cuda compilation tools, release 13.0, V13.0.88"
        /*0030*/ 	.string	"Build cuda_13.0.r13.0/compiler.36424714_0"
        /*0030*/ 	.string	"-arch sm_90a -m 64 "



//--------------------- .note.nv.cuinfo           --------------------------
	.section	.note.nv.cuinfo,"",@"SHT_NOTE"
	.sectionflags	@"SHF_NOTE_NV_CUINFO"
        /*0018*/ 	.short	0x0002
        /*001a*/ 	.short	0x005a
        /*001c*/ 	.short	0x0082
	.zero		2


//--------------------- .nv.info                  --------------------------
	.section	.nv.info,"",@"SHT_CUDA_INFO"
	.align	4


	//----- nvinfo : EIATTR_REGCOUNT
	.align		4
        /*0000*/ 	.byte	0x04, 0x2f
        /*0002*/ 	.short	(.L_12 - .L_11)
	.align		4
.L_11:
        /*0004*/ 	.word	index@(_ZN7cutlass6KernelINS_4gemm6kernel15Rank2KUniversalINS1_11threadblock13MmaMultistageINS1_9GemmShapeILi64ELi64ELi16EEENS_9transform11threadblock28PredicatedTileAccessIteratorINS_11MatrixShapeILi64ELi16EEEdNS_6layout11ColumnMajorELi1ENS8_31PitchLinearWarpStripedThreadMapINS_16PitchLinearShapeILi64ELi16EEELi128ENSG_ILi16ELi2EEELi1EEENS_5ArrayIdLi1ELb1EEELb0ENSD_9NoPermuteEEENS9_25RegularTileAccessIteratorISC_dNSD_43ColumnMajorTensorOpMultiplicandCongruous64bELi1ESJ_Li8EEELNS_4arch14CacheOperation4KindE0ENSA_INSB_ILi16ELi64EEEdNSD_8RowMajorELi0ESJ_SL_Lb0ESM_EENSO_ISU_dNSD_40RowMajorTensorOpMultiplicandCongruous64bELi0ESJ_Li8EEELST_0EdSV_NS4_9MmaPolicyINS1_4warp11MmaTensorOpINS6_ILi32ELi32ELi16EEEdSP_dSX_dSV_NS10_17MmaTensorOpPolicyINSR_3MmaINS6_ILi8ELi8ELi4EEELi32EdSV_dSE_dSV_NSR_13OpMultiplyAddEEENSB_ILi1ELi1EEEEELi1ELb0EbEENSB_ILi0ELi0EEES1B_Li1EEELi3ELNS1_23SharedMemoryClearOptionE0EbEES1E_NS_8epilogue11threadblock8EpilogueIS7_S1A_Li1ENS1G_27PredicatedTileIteratorBlas3INS1G_26OutputTileOptimalThreadMapINS1G_15OutputTileShapeILi64ELi8ELi2ELi1ELi1EEENS1K_ILi1ELi4ELi1ELi1ELi4EEELi128ELi1ELi64EEEdLNS_8BlasModeE1EEENS1F_4warp24FragmentIteratorTensorOpIS12_S15_dNSK_IdLi2ELb1EEESV_EENS1Q_20TileIteratorTensorOpIS12_S15_dSV_EENS1G_18SharedLoadIteratorINS1N_18CompactedThreadMapEdLi8EEENS1F_6thread17LinearCombinationIdLi1EddLNS1Z_9ScaleType4KindE0ELNS_15FloatRoundStyleE2EdEENSB_ILi0ELi4EEELi1ELi1EEENS4_30GemmIdentityThreadblockSwizzleILi1EEELNS_8FillModeE2ELS1O_1EEEEEvNT_6ParamsE)
        /*0008*/ 	.word	0x0000009a


	//----- nvinfo : EIATTR_FRAME_SIZE
	.align		4
.L_12:
        /*000c*/ 	.byte	0x04, 0x11
        /*000e*/ 	.short	(.L_14 - .L_13)
	.align		4
.L_13:
        /*0010*/ 	.word	index@($__internal_1_$__cuda_sm20_rem_u64)
        /*0014*/ 	.word	0x00000000


	//----- nvinfo : EIATTR_FRAME_SIZE
	.align		4
.L_14:
        /*0018*/ 	.byte	0x04, 0x11
        /*001a*/ 	.short	(.L_16 - .L_15)
	.align		4
.L_15:
        /*001c*/ 	.word	index@($__internal_0_$__cuda_sm20_div_u64)
        /*0020*/ 	.word	0x00000000


	//----- nvinfo : EIATTR_FRAME_SIZE
	.align		4
.L_16:
        /*0024*/ 	.byte	0x04, 0x11
        /*0026*/ 	.short	(.L_18 - .L_17)
	.align		4
.L_17:
        /*0028*/ 	.word	index@(_ZN7cutlass6KernelINS_4gemm6kernel15Rank2KUniversalINS1_11threadblock13MmaMultistageINS1_9GemmShapeILi64ELi64ELi16EEENS_9transform11threadblock28PredicatedTileAccessIteratorINS_11MatrixShapeILi64ELi16EEEdNS_6layout11ColumnMajorELi1ENS8_31PitchLinearWarpStripedThreadMapINS_16PitchLinearShapeILi64ELi16EEELi128ENSG_ILi16ELi2EEELi1EEENS_5ArrayIdLi1ELb1EEELb0ENSD_9NoPermuteEEENS9_25RegularTileAccessIteratorISC_dNSD_43ColumnMajorTensorOpMultiplicandCongruous64bELi1ESJ_Li8EEELNS_4arch14CacheOperation4KindE0ENSA_INSB_ILi16ELi64EEEdNSD_8RowMajorELi0ESJ_SL_Lb0ESM_EENSO_ISU_dNSD_40RowMajorTensorOpMultiplicandCongruous64bELi0ESJ_Li8EEELST_0EdSV_NS4_9MmaPolicyINS1_4warp11MmaTensorOpINS6_ILi32ELi32ELi16EEEdSP_dSX_dSV_NS10_17MmaTensorOpPolicyINSR_3MmaINS6_ILi8ELi8ELi4EEELi32EdSV_dSE_dSV_NSR_13OpMultiplyAddEEENSB_ILi1ELi1EEEEELi1ELb0EbEENSB_ILi0ELi0EEES1B_Li1EEELi3ELNS1_23SharedMemoryClearOptionE0EbEES1E_NS_8epilogue11threadblock8EpilogueIS7_S1A_Li1ENS1G_27PredicatedTileIteratorBlas3INS1G_26OutputTileOptimalThreadMapINS1G_15OutputTileShapeILi64ELi8ELi2ELi1ELi1EEENS1K_ILi1ELi4ELi1ELi1ELi4EEELi128ELi1ELi64EEEdLNS_8BlasModeE1EEENS1F_4warp24FragmentIteratorTensorOpIS12_S15_dNSK_IdLi2ELb1EEESV_EENS1Q_20TileIteratorTensorOpIS12_S15_dSV_EENS1G_18SharedLoadIteratorINS1N_18CompactedThreadMapEdLi8EEENS1F_6thread17LinearCombinationIdLi1EddLNS1Z_9ScaleType4KindE0ELNS_15FloatRoundStyleE2EdEENSB_ILi0ELi4EEELi1ELi1EEENS4_30GemmIdentityThreadblockSwizzleILi1EEELNS_8FillModeE2ELS1O_1EEEEEvNT_6ParamsE)
        /*002c*/ 	.word	0x00000000


	//----- nvinfo : EIATTR_MIN_STACK_SIZE
	.align		4
.L_18:
        /*0030*/ 	.byte	0x04, 0x12
        /*0032*/ 	.short	(.L_20 - .L_19)
	.align		4
.L_19:
        /*0034*/ 	.word	index@(_ZN7cutlass6KernelINS_4gemm6kernel15Rank2KUniversalINS1_11threadblock13MmaMultistageINS1_9GemmShapeILi64ELi64ELi16EEENS_9transform11threadblock28PredicatedTileAccessIteratorINS_11MatrixShapeILi64ELi16EEEdNS_6layout11ColumnMajorELi1ENS8_31PitchLinearWarpStripedThreadMapINS_16PitchLinearShapeILi64ELi16EEELi128ENSG_ILi16ELi2EEELi1EEENS_5ArrayIdLi1ELb1EEELb0ENSD_9NoPermuteEEENS9_25RegularTileAccessIteratorISC_dNSD_43ColumnMajorTensorOpMultiplicandCongruous64bELi1ESJ_Li8EEELNS_4arch14CacheOperation4KindE0ENSA_INSB_ILi16ELi64EEEdNSD_8RowMajorELi0ESJ_SL_Lb0ESM_EENSO_ISU_dNSD_40RowMajorTensorOpMultiplicandCongruous64bELi0ESJ_Li8EEELST_0EdSV_NS4_9MmaPolicyINS1_4warp11MmaTensorOpINS6_ILi32ELi32ELi16EEEdSP_dSX_dSV_NS10_17MmaTensorOpPolicyINSR_3MmaINS6_ILi8ELi8ELi4EEELi32EdSV_dSE_dSV_NSR_13OpMultiplyAddEEENSB_ILi1ELi1EEEEELi1ELb0EbEENSB_ILi0ELi0EEES1B_Li1EEELi3ELNS1_23SharedMemoryClearOptionE0EbEES1E_NS_8epilogue11threadblock8EpilogueIS7_S1A_Li1ENS1G_27PredicatedTileIteratorBlas3INS1G_26OutputTileOptimalThreadMapINS1G_15OutputTileShapeILi64ELi8ELi2ELi1ELi1EEENS1K_ILi1ELi4ELi1ELi1ELi4EEELi128ELi1ELi64EEEdLNS_8BlasModeE1EEENS1F_4warp24FragmentIteratorTensorOpIS12_S15_dNSK_IdLi2ELb1EEESV_EENS1Q_20TileIteratorTensorOpIS12_S15_dSV_EENS1G_18SharedLoadIteratorINS1N_18CompactedThreadMapEdLi8EEENS1F_6thread17LinearCombinationIdLi1EddLNS1Z_9ScaleType4KindE0ELNS_15FloatRoundStyleE2EdEENSB_ILi0ELi4EEELi1ELi1EEENS4_30GemmIdentityThreadblockSwizzleILi1EEELNS_8FillModeE2ELS1O_1EEEEEvNT_6ParamsE)
        /*0038*/ 	.word	0x00000000
.L_20:


//--------------------- .nv.compat                --------------------------
	.section	.nv.compat,"",@"SHT_CUDA_COMPAT_INFO"
	.align	4
        /*0000*/ 	.byte	0x02, 0x09, 0x01, 0x00, 0x02, 0x02, 0x01, 0x00, 0x02, 0x05, 0x05, 0x00, 0x03, 0x07, 0x01, 0x01
        /*0010*/ 	.byte	0x02, 0x03, 0x00, 0x00, 0x02, 0x06, 0x01, 0x00, 0x04, 0x0b, 0x08, 0x00, 0x00, 0x00, 0x00, 0x00
        /*0020*/ 	.byte	0x00, 0x00, 0x00, 0x00


//--------------------- .nv.info._ZN7cutlass6KernelINS_4gemm6kernel15Rank2KUniversalINS1_11threadblock13MmaMultistageINS1_9GemmShapeILi64ELi64ELi16EEENS_9transform11threadblock28PredicatedTileAccessIteratorINS_11MatrixShapeILi64ELi16EEEdNS_6layout11ColumnMajorELi1ENS8_31PitchLinearWarpStripedThreadMapINS_16PitchLinearShapeILi64ELi16EEELi128ENSG_ILi16ELi2EEELi1EEENS_5ArrayIdLi1ELb1EEELb0ENSD_9NoPermuteEEENS9_25RegularTileAccessIteratorISC_dNSD_43ColumnMajorTensorOpMultiplicandCongruous64bELi1ESJ_Li8EEELNS_4arch14CacheOperation4KindE0ENSA_INSB_ILi16ELi64EEEdNSD_8RowMajorELi0ESJ_SL_Lb0ESM_EENSO_ISU_dNSD_40RowMajorTensorOpMultiplicandCongruous64bELi0ESJ_Li8EEELST_0EdSV_NS4_9MmaPolicyINS1_4warp11MmaTensorOpINS6_ILi32ELi32ELi16EEEdSP_dSX_dSV_NS10_17MmaTensorOpPolicyINSR_3MmaINS6_ILi8ELi8ELi4EEELi32EdSV_dSE_dSV_NSR_13OpMultiplyAddEEENSB_ILi1ELi1EEEEELi1ELb0EbEENSB_ILi0ELi0EEES1B_Li1EEELi3ELNS1_23SharedMemoryClearOptionE0EbEES1E_NS_8epilogue11threadblock8EpilogueIS7_S1A_Li1ENS1G_27PredicatedTileIteratorBlas3INS1G_26OutputTileOptimalThreadMapINS1G_15OutputTileShapeILi64ELi8ELi2ELi1ELi1EEENS1K_ILi1ELi4ELi1ELi1ELi4EEELi128ELi1ELi64EEEdLNS_8BlasModeE1EEENS1F_4warp24FragmentIteratorTensorOpIS12_S15_dNSK_IdLi2ELb1EEESV_EENS1Q_20TileIteratorTensorOpIS12_S15_dSV_EENS1G_18SharedLoadIteratorINS1N_18CompactedThreadMapEdLi8EEENS1F_6thread17LinearCombinationIdLi1EddLNS1Z_9ScaleType4KindE0ELNS_15FloatRoundStyleE2EdEENSB_ILi0ELi4EEELi1ELi1EEENS4_30GemmIdentityThreadblockSwizzleILi1EEELNS_8FillModeE2ELS1O_1EEEEEvNT_6ParamsE --------------------------
	.section	.nv.info._ZN7cutlass6KernelINS_4gemm6kernel15Rank2KUniversalINS1_11threadblock13MmaMultistageINS1_9GemmShapeILi64ELi64ELi16EEENS_9transform11threadblock28PredicatedTileAccessIteratorINS_11MatrixShapeILi64ELi16EEEdNS_6layout11ColumnMajorELi1ENS8_31PitchLinearWarpStripedThreadMapINS_16PitchLinearShapeILi64ELi16EEELi128ENSG_ILi16ELi2EEELi1EEENS_5ArrayIdLi1ELb1EEELb0ENSD_9NoPermuteEEENS9_25RegularTileAccessIteratorISC_dNSD_43ColumnMajorTensorOpMultiplicandCongruous64bELi1ESJ_Li8EEELNS_4arch14CacheOperation4KindE0ENSA_INSB_ILi16ELi64EEEdNSD_8RowMajorELi0ESJ_SL_Lb0ESM_EENSO_ISU_dNSD_40RowMajorTensorOpMultiplicandCongruous64bELi0ESJ_Li8EEELST_0EdSV_NS4_9MmaPolicyINS1_4warp11MmaTensorOpINS6_ILi32ELi32ELi16EEEdSP_dSX_dSV_NS10_17MmaTensorOpPolicyINSR_3MmaINS6_ILi8ELi8ELi4EEELi32EdSV_dSE_dSV_NSR_13OpMultiplyAddEEENSB_ILi1ELi1EEEEELi1ELb0EbEENSB_ILi0ELi0EEES1B_Li1EEELi3ELNS1_23SharedMemoryClearOptionE0EbEES1E_NS_8epilogue11threadblock8EpilogueIS7_S1A_Li1ENS1G_27PredicatedTileIteratorBlas3INS1G_26OutputTileOptimalThreadMapINS1G_15OutputTileShapeILi64ELi8ELi2ELi1ELi1EEENS1K_ILi1ELi4ELi1ELi1ELi4EEELi128ELi1ELi64EEEdLNS_8BlasModeE1EEENS1F_4warp24FragmentIteratorTensorOpIS12_S15_dNSK_IdLi2ELb1EEESV_EENS1Q_20TileIteratorTensorOpIS12_S15_dSV_EENS1G_18SharedLoadIteratorINS1N_18CompactedThreadMapEdLi8EEENS1F_6thread17LinearCombinationIdLi1EddLNS1Z_9ScaleType4KindE0ELNS_15FloatRoundStyleE2EdEENSB_ILi0ELi4EEELi1ELi1EEENS4_30GemmIdentityThreadblockSwizzleILi1EEELNS_8FillModeE2ELS1O_1EEEEEvNT_6ParamsE,"",@"SHT_CUDA_INFO"
	.sectionflags	@""
	.align	4


	//----- nvinfo : EIATTR_CUDA_API_VERSION
	.align		4
        /*0000*/ 	.byte	0x04, 0x37
        /*0002*/ 	.short	(.L_22 - .L_21)
.L_21:
        /*0004*/ 	.word	0x00000082


	//----- nvinfo : EIATTR_KPARAM_INFO
	.align		4
.L_22:
        /*0008*/ 	.byte	0x04, 0x17
        /*000a*/ 	.short	(.L_24 - .L_23)
.L_23:
        /*000c*/ 	.word	0x00000000
        /*0010*/ 	.short	0x0000
        /*0012*/ 	.short	0x0000
        /*0014*/ 	.byte	0x00, 0xf0, 0xc1, 0x06


	//----- nvinfo : EIATTR_SPARSE_MMA_MASK
	.align		4
.L_24:
        /*0018*/ 	.byte	0x03, 0x50
        /*001a*/ 	.short	0x0000


	//----- nvinfo : EIATTR_MAXREG_COUNT
	.align		4
        /*001c*/ 	.byte	0x03, 0x1b
        /*001e*/ 	.short	0x00ff


	//----- nvinfo : EIATTR_NUM_BARRIERS
	.align		4
        /*0020*/ 	.byte	0x02, 0x4c
        /*0022*/ 	.byte	0x01
	.zero		1


	//----- nvinfo : EIATTR_MERCURY_ISA_VERSION
	.align		4
        /*0024*/ 	.byte	0x03, 0x5f
        /*0026*/ 	.short	0x0101


	//----- nvinfo : EIATTR_COOP_GROUP_MASK_REGIDS
	.align		4
        /*0028*/ 	.byte	0x04, 0x29
        /*002a*/ 	.short	(.L_26 - .L_25)


	//   ....[0]....
.L_25:
        /*002c*/ 	.word	0xffffffff


	//----- nvinfo : EIATTR_COOP_GROUP_INSTR_OFFSETS
	.align		4
.L_26:
        /*0030*/ 	.byte	0x04, 0x28
        /*0032*/ 	.short	(.L_28 - .L_27)


	//   ....[0]....
.L_27:
        /*0034*/ 	.word	0x00001460


	//----- nvinfo : EIATTR_EXIT_INSTR_OFFSETS
	.align		4
.L_28:
        /*0038*/ 	.byte	0x04, 0x1c
        /*003a*/ 	.short	(.L_30 - .L_29)


	//   ....[0]....
.L_29:
        /*003c*/ 	.word	0x00000070


	//   ....[1]....
        /*0040*/ 	.word	0x00000150


	//   ....[2]....
        /*0044*/ 	.word	0x00000190


	//   ....[3]....
        /*0048*/ 	.word	0x0001b820


	//   ....[4]....
        /*004c*/ 	.word	0x0001b850


	//   ....[5]....
        /*0050*/ 	.word	0x0001b930


	//----- nvinfo : EIATTR_INDIRECT_BRANCH_TARGETS
	.align		4
.L_30:
        /*0054*/ 	.byte	0x04, 0x34
        /*0056*/ 	.short	(.L_32 - .L_31)


	//   ....[0]....
.L_31:
        /*0058*/ 	.word	.L_x_339@srel
        /*005c*/ 	.short	0x0
        /*005e*/ 	.short	0x0
        /*0060*/ 	.word	0x3
        /*0064*/ 	.word	.L_x_340@srel
        /*0068*/ 	.word	.L_x_341@srel
        /*006c*/ 	.word	.L_x_342@srel


	//----- nvinfo : EIATTR_CRS_STACK_SIZE
	.align		4
.L_32:
        /*0070*/ 	.byte	0x04, 0x1e
        /*0072*/ 	.short	(.L_34 - .L_33)
.L_33:
        /*0074*/ 	.word	0x00000000


	//----- nvinfo : EIATTR_CBANK_PARAM_SIZE
	.align		4
.L_34:
        /*0078*/ 	.byte	0x03, 0x19
        /*007a*/ 	.short	0x01b0


	//----- nvinfo : EIATTR_PARAM_CBANK
	.align		4
        /*007c*/ 	.byte	0x04, 0x0a
        /*007e*/ 	.short	(.L_36 - .L_35)
	.align		4
.L_35:
        /*0080*/ 	.word	index@(.nv.constant0._ZN7cutlass6KernelINS_4gemm6kernel15Rank2KUniversalINS1_11threadblock13MmaMultistageINS1_9GemmShapeILi64ELi64ELi16EEENS_9transform11threadblock28PredicatedTileAccessIteratorINS_11MatrixShapeILi64ELi16EEEdNS_6layout11ColumnMajorELi1ENS8_31PitchLinearWarpStripedThreadMapINS_16PitchLinearShapeILi64ELi16EEELi128ENSG_ILi16ELi2EEELi1EEENS_5ArrayIdLi1ELb1EEELb0ENSD_9NoPermuteEEENS9_25RegularTileAccessIteratorISC_dNSD_43ColumnMajorTensorOpMultiplicandCongruous64bELi1ESJ_Li8EEELNS_4arch14CacheOperation4KindE0ENSA_INSB_ILi16ELi64EEEdNSD_8RowMajorELi0ESJ_SL_Lb0ESM_EENSO_ISU_dNSD_40RowMajorTensorOpMultiplicandCongruous64bELi0ESJ_Li8EEELST_0EdSV_NS4_9MmaPolicyINS1_4warp11MmaTensorOpINS6_ILi32ELi32ELi16EEEdSP_dSX_dSV_NS10_17MmaTensorOpPolicyINSR_3MmaINS6_ILi8ELi8ELi4EEELi32EdSV_dSE_dSV_NSR_13OpMultiplyAddEEENSB_ILi1ELi1EEEEELi1ELb0EbEENSB_ILi0ELi0EEES1B_Li1EEELi3ELNS1_23SharedMemoryClearOptionE0EbEES1E_NS_8epilogue11threadblock8EpilogueIS7_S1A_Li1ENS1G_27PredicatedTileIteratorBlas3INS1G_26OutputTileOptimalThreadMapINS1G_15OutputTileShapeILi64ELi8ELi2ELi1ELi1EEENS1K_ILi1ELi4ELi1ELi1ELi4EEELi128ELi1ELi64EEEdLNS_8BlasModeE1EEENS1F_4warp24FragmentIteratorTensorOpIS12_S15_dNSK_IdLi2ELb1EEESV_EENS1Q_20TileIteratorTensorOpIS12_S15_dSV_EENS1G_18SharedLoadIteratorINS1N_18CompactedThreadMapEdLi8EEENS1F_6thread17LinearCombinationIdLi1EddLNS1Z_9ScaleType4KindE0ELNS_15FloatRoundStyleE2EdEENSB_ILi0ELi4EEELi1ELi1EEENS4_30GemmIdentityThreadblockSwizzleILi1EEELNS_8FillModeE2ELS1O_1EEEEEvNT_6ParamsE)
        /*0084*/ 	.short	0x0210
        /*0086*/ 	.short	0x01b0


	//----- nvinfo : EIATTR_SW_WAR
	.align		4
.L_36:
        /*0088*/ 	.byte	0x04, 0x36
        /*008a*/ 	.short	(.L_38 - .L_37)
.L_37:
        /*008c*/ 	.word	0x00000008
.L_38:


//--------------------- .nv.callgraph             --------------------------
	.section	.nv.callgraph,"",@"SHT_CUDA_CALLGRAPH"
	.align	4
	.sectionentsize	8
	.align		4
        /*0000*/ 	.word	0x00000000
	.align		4
        /*0004*/ 	.word	0xffffffff
	.align		4
        /*0008*/ 	.word	0x00000000
	.align		4
        /*000c*/ 	.word	0xfffffffe
	.align		4
        /*0010*/ 	.word	0x00000000
	.align		4
        /*0014*/ 	.word	0xfffffffd
	.align		4
        /*0018*/ 	.word	0x00000000
	.align		4
        /*001c*/ 	.word	0xfffffffc


//--------------------- .nv.constant4             --------------------------
	.section	.nv.constant4,"a",@progbits
	.align	8
	.align		8
.nv.constant4:
        /*0000*/ 	.dword	_ZN39_INTERNAL_74ebafbe_4_k_cu_07a32481_29214cuda3std3__45__cpo5beginE
	.align		8
        /*0008*/ 	.dword	_ZN39_INTERNAL_74ebafbe_4_k_cu_07a32481_29214cuda3std3__45__cpo3endE
	.align		8
        /*0010*/ 	.dword	_ZN39_INTERNAL_74ebafbe_4_k_cu_07a32481_29214cuda3std3__45__cpo6cbeginE
	.align		8
        /*0018*/ 	.dword	_ZN39_INTERNAL_74ebafbe_4_k_cu_07a32481_29214cuda3std3__45__cpo4cendE
	.align		8
        /*0020*/ 	.dword	_ZN39_INTERNAL_74ebafbe_4_k_cu_07a32481_29214cuda3std3__441_GLOBAL__N__74ebafbe_4_k_cu_07a32481_29216ignoreE
	.align		8
        /*0028*/ 	.dword	_ZN39_INTERNAL_74ebafbe_4_k_cu_07a32481_29214cuda3std3__419piecewise_constructE
	.align		8
        /*0030*/ 	.dword	_ZN39_INTERNAL_74ebafbe_4_k_cu_07a32481_29214cuda3std3__48in_placeE
	.align		8
        /*0038*/ 	.dword	_ZN39_INTERNAL_74ebafbe_4_k_cu_07a32481_29214cuda3std6ranges3__45__cpo4swapE
	.align		8
        /*0040*/ 	.dword	_ZN39_INTERNAL_74ebafbe_4_k_cu_07a32481_29214cuda3std6ranges3__45__cpo9iter_moveE
	.align		8
        /*0048*/ 	.dword	_ZN39_INTERNAL_74ebafbe_4_k_cu_07a32481_29214cute7productE
	.align		8
        /*0050*/ 	.dword	_ZN39_INTERNAL_74ebafbe_4_k_cu_07a32481_29214cute1_E


//--------------------- .nv.constant2._ZN7cutlass6KernelINS_4gemm6kernel15Rank2KUniversalINS1_11threadblock13MmaMultistageINS1_9GemmShapeILi64ELi64ELi16EEENS_9transform11threadblock28PredicatedTileAccessIteratorINS_11MatrixShapeILi64ELi16EEEdNS_6layout11ColumnMajorELi1ENS8_31PitchLinearWarpStripedThreadMapINS_16PitchLinearShapeILi64ELi16EEELi128ENSG_ILi16ELi2EEELi1EEENS_5ArrayIdLi1ELb1EEELb0ENSD_9NoPermuteEEENS9_25RegularTileAccessIteratorISC_dNSD_43ColumnMajorTensorOpMultiplicandCongruous64bELi1ESJ_Li8EEELNS_4arch14CacheOperation4KindE0ENSA_INSB_ILi16ELi64EEEdNSD_8RowMajorELi0ESJ_SL_Lb0ESM_EENSO_ISU_dNSD_40RowMajorTensorOpMultiplicandCongruous64bELi0ESJ_Li8EEELST_0EdSV_NS4_9MmaPolicyINS1_4warp11MmaTensorOpINS6_ILi32ELi32ELi16EEEdSP_dSX_dSV_NS10_17MmaTensorOpPolicyINSR_3MmaINS6_ILi8ELi8ELi4EEELi32EdSV_dSE_dSV_NSR_13OpMultiplyAddEEENSB_ILi1ELi1EEEEELi1ELb0EbEENSB_ILi0ELi0EEES1B_Li1EEELi3ELNS1_23SharedMemoryClearOptionE0EbEES1E_NS_8epilogue11threadblock8EpilogueIS7_S1A_Li1ENS1G_27PredicatedTileIteratorBlas3INS1G_26OutputTileOptimalThreadMapINS1G_15OutputTileShapeILi64ELi8ELi2ELi1ELi1EEENS1K_ILi1ELi4ELi1ELi1ELi4EEELi128ELi1ELi64EEEdLNS_8BlasModeE1EEENS1F_4warp24FragmentIteratorTensorOpIS12_S15_dNSK_IdLi2ELb1EEESV_EENS1Q_20TileIteratorTensorOpIS12_S15_dSV_EENS1G_18SharedLoadIteratorINS1N_18CompactedThreadMapEdLi8EEENS1F_6thread17LinearCombinationIdLi1EddLNS1Z_9ScaleType4KindE0ELNS_15FloatRoundStyleE2EdEENSB_ILi0ELi4EEELi1ELi1EEENS4_30GemmIdentityThreadblockSwizzleILi1EEELNS_8FillModeE2ELS1O_1EEEEEvNT_6ParamsE --------------------------
	.section	.nv.constant2._ZN7cutlass6KernelINS_4gemm6kernel15Rank2KUniversalINS1_11threadblock13MmaMultistageINS1_9GemmShapeILi64ELi64ELi16EEENS_9transform11threadblock28PredicatedTileAccessIteratorINS_11MatrixShapeILi64ELi16EEEdNS_6layout11ColumnMajorELi1ENS8_31PitchLinearWarpStripedThreadMapINS_16PitchLinearShapeILi64ELi16EEELi128ENSG_ILi16ELi2EEELi1EEENS_5ArrayIdLi1ELb1EEELb0ENSD_9NoPermuteEEENS9_25RegularTileAccessIteratorISC_dNSD_43ColumnMajorTensorOpMultiplicandCongruous64bELi1ESJ_Li8EEELNS_4arch14CacheOperation4KindE0ENSA_INSB_ILi16ELi64EEEdNSD_8RowMajorELi0ESJ_SL_Lb0ESM_EENSO_ISU_dNSD_40RowMajorTensorOpMultiplicandCongruous64bELi0ESJ_Li8EEELST_0EdSV_NS4_9MmaPolicyINS1_4warp11MmaTensorOpINS6_ILi32ELi32ELi16EEEdSP_dSX_dSV_NS10_17MmaTensorOpPolicyINSR_3MmaINS6_ILi8ELi8ELi4EEELi32EdSV_dSE_dSV_NSR_13OpMultiplyAddEEENSB_ILi1ELi1EEEEELi1ELb0EbEENSB_ILi0ELi0EEES1B_Li1EEELi3ELNS1_23SharedMemoryClearOptionE0EbEES1E_NS_8epilogue11threadblock8EpilogueIS7_S1A_Li1ENS1G_27PredicatedTileIteratorBlas3INS1G_26OutputTileOptimalThreadMapINS1G_15OutputTileShapeILi64ELi8ELi2ELi1ELi1EEENS1K_ILi1ELi4ELi1ELi1ELi4EEELi128ELi1ELi64EEEdLNS_8BlasModeE1EEENS1F_4warp24FragmentIteratorTensorOpIS12_S15_dNSK_IdLi2ELb1EEESV_EENS1Q_20TileIteratorTensorOpIS12_S15_dSV_EENS1G_18SharedLoadIteratorINS1N_18CompactedThreadMapEdLi8EEENS1F_6thread17LinearCombinationIdLi1EddLNS1Z_9ScaleType4KindE0ELNS_15FloatRoundStyleE2EdEENSB_ILi0ELi4EEELi1ELi1EEENS4_30GemmIdentityThreadblockSwizzleILi1EEELNS_8FillModeE2ELS1O_1EEEEEvNT_6ParamsE,"a",@progbits
	.sectionflags	@""
	.align	4
.nv.constant2._ZN7cutlass6KernelINS_4gemm6kernel15Rank2KUniversalINS1_11threadblock13MmaMultistageINS1_9GemmShapeILi64ELi64ELi16EEENS_9transform11threadblock28PredicatedTileAccessIteratorINS_11MatrixShapeILi64ELi16EEEdNS_6layout11ColumnMajorELi1ENS8_31PitchLinearWarpStripedThreadMapINS_16PitchLinearShapeILi64ELi16EEELi128ENSG_ILi16ELi2EEELi1EEENS_5ArrayIdLi1ELb1EEELb0ENSD_9NoPermuteEEENS9_25RegularTileAccessIteratorISC_dNSD_43ColumnMajorTensorOpMultiplicandCongruous64bELi1ESJ_Li8EEELNS_4arch14CacheOperation4KindE0ENSA_INSB_ILi16ELi64EEEdNSD_8RowMajorELi0ESJ_SL_Lb0ESM_EENSO_ISU_dNSD_40RowMajorTensorOpMultiplicandCongruous64bELi0ESJ_Li8EEELST_0EdSV_NS4_9MmaPolicyINS1_4warp11MmaTensorOpINS6_ILi32ELi32ELi16EEEdSP_dSX_dSV_NS10_17MmaTensorOpPolicyINSR_3MmaINS6_ILi8ELi8ELi4EEELi32EdSV_dSE_dSV_NSR_13OpMultiplyAddEEENSB_ILi1ELi1EEEEELi1ELb0EbEENSB_ILi0ELi0EEES1B_Li1EEELi3ELNS1_23SharedMemoryClearOptionE0EbEES1E_NS_8epilogue11threadblock8EpilogueIS7_S1A_Li1ENS1G_27PredicatedTileIteratorBlas3INS1G_26OutputTileOptimalThreadMapINS1G_15OutputTileShapeILi64ELi8ELi2ELi1ELi1EEENS1K_ILi1ELi4ELi1ELi1ELi4EEELi128ELi1ELi64EEEdLNS_8BlasModeE1EEENS1F_4warp24FragmentIteratorTensorOpIS12_S15_dNSK_IdLi2ELb1EEESV_EENS1Q_20TileIteratorTensorOpIS12_S15_dSV_EENS1G_18SharedLoadIteratorINS1N_18CompactedThreadMapEdLi8EEENS1F_6thread17LinearCombinationIdLi1EddLNS1Z_9ScaleType4KindE0ELNS_15FloatRoundStyleE2EdEENSB_ILi0ELi4EEELi1ELi1EEENS4_30GemmIdentityThreadblockSwizzleILi1EEELNS_8FillModeE2ELS1O_1EEEEEvNT_6ParamsE:
        /*0000*/ 	.byte	0xb0, 0x4d, 0x00, 0x00, 0x60, 0x4e, 0x00, 0x00, 0x10, 0x4d, 0x00, 0x00


//--------------------- .text._ZN7cutlass6KernelINS_4gemm6kernel15Rank2KUniversalINS1_11threadblock13MmaMultistageINS1_9GemmShapeILi64ELi64ELi16EEENS_9transform11threadblock28PredicatedTileAccessIteratorINS_11MatrixShapeILi64ELi16EEEdNS_6layout11ColumnMajorELi1ENS8_31PitchLinearWarpStripedThreadMapINS_16PitchLinearShapeILi64ELi16EEELi128ENSG_ILi16ELi2EEELi1EEENS_5ArrayIdLi1ELb1EEELb0ENSD_9NoPermuteEEENS9_25RegularTileAccessIteratorISC_dNSD_43ColumnMajorTensorOpMultiplicandCongruous64bELi1ESJ_Li8EEELNS_4arch14CacheOperation4KindE0ENSA_INSB_ILi16ELi64EEEdNSD_8RowMajorELi0ESJ_SL_Lb0ESM_EENSO_ISU_dNSD_40RowMajorTensorOpMultiplicandCongruous64bELi0ESJ_Li8EEELST_0EdSV_NS4_9MmaPolicyINS1_4warp11MmaTensorOpINS6_ILi32ELi32ELi16EEEdSP_dSX_dSV_NS10_17MmaTensorOpPolicyINSR_3MmaINS6_ILi8ELi8ELi4EEELi32EdSV_dSE_dSV_NSR_13OpMultiplyAddEEENSB_ILi1ELi1EEEEELi1ELb0EbEENSB_ILi0ELi0EEES1B_Li1EEELi3ELNS1_23SharedMemoryClearOptionE0EbEES1E_NS_8epilogue11threadblock8EpilogueIS7_S1A_Li1ENS1G_27PredicatedTileIteratorBlas3INS1G_26OutputTileOptimalThreadMapINS1G_15OutputTileShapeILi64ELi8ELi2ELi1ELi1EEENS1K_ILi1ELi4ELi1ELi1ELi4EEELi128ELi1ELi64EEEdLNS_8BlasModeE1EEENS1F_4warp24FragmentIteratorTensorOpIS12_S15_dNSK_IdLi2ELb1EEESV_EENS1Q_20TileIteratorTensorOpIS12_S15_dSV_EENS1G_18SharedLoadIteratorINS1N_18CompactedThreadMapEdLi8EEENS1F_6thread17LinearCombinationIdLi1EddLNS1Z_9ScaleType4KindE0ELNS_15FloatRoundStyleE2EdEENSB_ILi0ELi4EEELi1ELi1EEENS4_30GemmIdentityThreadblockSwizzleILi1EEELNS_8FillModeE2ELS1O_1EEEEEvNT_6ParamsE --------------------------
	.section	.text._ZN7cutlass6KernelINS_4gemm6kernel15Rank2KUniversalINS1_11threadblock13MmaMultistageINS1_9GemmShapeILi64ELi64ELi16EEENS_9transform11threadblock28PredicatedTileAccessIteratorINS_11MatrixShapeILi64ELi16EEEdNS_6layout11ColumnMajorELi1ENS8_31PitchLinearWarpStripedThreadMapINS_16PitchLinearShapeILi64ELi16EEELi128ENSG_ILi16ELi2EEELi1EEENS_5ArrayIdLi1ELb1EEELb0ENSD_9NoPermuteEEENS9_25RegularTileAccessIteratorISC_dNSD_43ColumnMajorTensorOpMultiplicandCongruous64bELi1ESJ_Li8EEELNS_4arch14CacheOperation4KindE0ENSA_INSB_ILi16ELi64EEEdNSD_8RowMajorELi0ESJ_SL_Lb0ESM_EENSO_ISU_dNSD_40RowMajorTensorOpMultiplicandCongruous64bELi0ESJ_Li8EEELST_0EdSV_NS4_9MmaPolicyINS1_4warp11MmaTensorOpINS6_ILi32ELi32ELi16EEEdSP_dSX_dSV_NS10_17MmaTensorOpPolicyINSR_3MmaINS6_ILi8ELi8ELi4EEELi32EdSV_dSE_dSV_NSR_13OpMultiplyAddEEENSB_ILi1ELi1EEEEELi1ELb0EbEENSB_ILi0ELi0EEES1B_Li1EEELi3ELNS1_23SharedMemoryClearOptionE0EbEES1E_NS_8epilogue11threadblock8EpilogueIS7_S1A_Li1ENS1G_27PredicatedTileIteratorBlas3INS1G_26OutputTileOptimalThreadMapINS1G_15OutputTileShapeILi64ELi8ELi2ELi1ELi1EEENS1K_ILi1ELi4ELi1ELi1ELi4EEELi128ELi1ELi64EEEdLNS_8BlasModeE1EEENS1F_4warp24FragmentIteratorTensorOpIS12_S15_dNSK_IdLi2ELb1EEESV_EENS1Q_20TileIteratorTensorOpIS12_S15_dSV_EENS1G_18SharedLoadIteratorINS1N_18CompactedThreadMapEdLi8EEENS1F_6thread17LinearCombinationIdLi1EddLNS1Z_9ScaleType4KindE0ELNS_15FloatRoundStyleE2EdEENSB_ILi0ELi4EEELi1ELi1EEENS4_30GemmIdentityThreadblockSwizzleILi1EEELNS_8FillModeE2ELS1O_1EEEEEvNT_6ParamsE,"ax",@progbits
	.align	128
.text._ZN7cutlass6KernelINS_4gemm6kernel15Rank2KUniversalINS1_11threadblock13MmaMultistageINS1_9GemmShapeILi64ELi64ELi16EEENS_9transform11threadblock28PredicatedTileAccessIteratorINS_11MatrixShapeILi64ELi16EEEdNS_6layout11ColumnMajorELi1ENS8_31PitchLinearWarpStripedThreadMapINS_16PitchLinearShapeILi64ELi16EEELi128ENSG_ILi16ELi2EEELi1EEENS_5ArrayIdLi1ELb1EEELb0ENSD_9NoPermuteEEENS9_25RegularTileAccessIteratorISC_dNSD_43ColumnMajorTensorOpMultiplicandCongruous64bELi1ESJ_Li8EEELNS_4arch14CacheOperation4KindE0ENSA_INSB_ILi16ELi64EEEdNSD_8RowMajorELi0ESJ_SL_Lb0ESM_EENSO_ISU_dNSD_40RowMajorTensorOpMultiplicandCongruous64bELi0ESJ_Li8EEELST_0EdSV_NS4_9MmaPolicyINS1_4warp11MmaTensorOpINS6_ILi32ELi32ELi16EEEdSP_dSX_dSV_NS10_17MmaTensorOpPolicyINSR_3MmaINS6_ILi8ELi8ELi4EEELi32EdSV_dSE_dSV_NSR_13OpMultiplyAddEEENSB_ILi1ELi1EEEEELi1ELb0EbEENSB_ILi0ELi0EEES1B_Li1EEELi3ELNS1_23SharedMemoryClearOptionE0EbEES1E_NS_8epilogue11threadblock8EpilogueIS7_S1A_Li1ENS1G_27PredicatedTileIteratorBlas3INS1G_26OutputTileOptimalThreadMapINS1G_15OutputTileShapeILi64ELi8ELi2ELi1ELi1EEENS1K_ILi1ELi4ELi1ELi1ELi4EEELi128ELi1ELi64EEEdLNS_8BlasModeE1EEENS1F_4warp24FragmentIteratorTensorOpIS12_S15_dNSK_IdLi2ELb1EEESV_EENS1Q_20TileIteratorTensorOpIS12_S15_dSV_EENS1G_18SharedLoadIteratorINS1N_18CompactedThreadMapEdLi8EEENS1F_6thread17LinearCombinationIdLi1EddLNS1Z_9ScaleType4KindE0ELNS_15FloatRoundStyleE2EdEENSB_ILi0ELi4EEELi1ELi1EEENS4_30GemmIdentityThreadblockSwizzleILi1EEELNS_8FillModeE2ELS1O_1EEEEEvNT_6ParamsE:
        .type           _ZN7cutlass6KernelINS_4gemm6kernel15Rank2KUniversalINS1_11threadblock13MmaMultistageINS1_9GemmShapeILi64ELi64ELi16EEENS_9transform11threadblock28PredicatedTileAccessIteratorINS_11MatrixShapeILi64ELi16EEEdNS_6layout11ColumnMajorELi1ENS8_31PitchLinearWarpStripedThreadMapINS_16PitchLinearShapeILi64ELi16EEELi128ENSG_ILi16ELi2EEELi1EEENS_5ArrayIdLi1ELb1EEELb0ENSD_9NoPermuteEEENS9_25RegularTileAccessIteratorISC_dNSD_43ColumnMajorTensorOpMultiplicandCongruous64bELi1ESJ_Li8EEELNS_4arch14CacheOperation4KindE0ENSA_INSB_ILi16ELi64EEEdNSD_8RowMajorELi0ESJ_SL_Lb0ESM_EENSO_ISU_dNSD_40RowMajorTensorOpMultiplicandCongruous64bELi0ESJ_Li8EEELST_0EdSV_NS4_9MmaPolicyINS1_4warp11MmaTensorOpINS6_ILi32ELi32ELi16EEEdSP_dSX_dSV_NS10_17MmaTensorOpPolicyINSR_3MmaINS6_ILi8ELi8ELi4EEELi32EdSV_dSE_dSV_NSR_13OpMultiplyAddEEENSB_ILi1ELi1EEEEELi1ELb0EbEENSB_ILi0ELi0EEES1B_Li1EEELi3ELNS1_23SharedMemoryClearOptionE0EbEES1E_NS_8epilogue11threadblock8EpilogueIS7_S1A_Li1ENS1G_27PredicatedTileIteratorBlas3INS1G_26OutputTileOptimalThreadMapINS1G_15OutputTileShapeILi64ELi8ELi2ELi1ELi1EEENS1K_ILi1ELi4ELi1ELi1ELi4EEELi128ELi1ELi64EEEdLNS_8BlasModeE1EEENS1F_4warp24FragmentIteratorTensorOpIS12_S15_dNSK_IdLi2ELb1EEESV_EENS1Q_20TileIteratorTensorOpIS12_S15_dSV_EENS1G_18SharedLoadIteratorINS1N_18CompactedThreadMapEdLi8EEENS1F_6thread17LinearCombinationIdLi1EddLNS1Z_9ScaleType4KindE0ELNS_15FloatRoundStyleE2EdEENSB_ILi0ELi4EEELi1ELi1EEENS4_30GemmIdentityThreadblockSwizzleILi1EEELNS_8FillModeE2ELS1O_1EEEEEvNT_6ParamsE,@function
        .size           _ZN7cutlass6KernelINS_4gemm6kernel15Rank2KUniversalINS1_11threadblock13MmaMultistageINS1_9GemmShapeILi64ELi64ELi16EEENS_9transform11threadblock28PredicatedTileAccessIteratorINS_11MatrixShapeILi64ELi16EEEdNS_6layout11ColumnMajorELi1ENS8_31PitchLinearWarpStripedThreadMapINS_16PitchLinearShapeILi64ELi16EEELi128ENSG_ILi16ELi2EEELi1EEENS_5ArrayIdLi1ELb1EEELb0ENSD_9NoPermuteEEENS9_25RegularTileAccessIteratorISC_dNSD_43ColumnMajorTensorOpMultiplicandCongruous64bELi1ESJ_Li8EEELNS_4arch14CacheOperation4KindE0ENSA_INSB_ILi16ELi64EEEdNSD_8RowMajorELi0ESJ_SL_Lb0ESM_EENSO_ISU_dNSD_40RowMajorTensorOpMultiplicandCongruous64bELi0ESJ_Li8EEELST_0EdSV_NS4_9MmaPolicyINS1_4warp11MmaTensorOpINS6_ILi32ELi32ELi16EEEdSP_dSX_dSV_NS10_17MmaTensorOpPolicyINSR_3MmaINS6_ILi8ELi8ELi4EEELi32EdSV_dSE_dSV_NSR_13OpMultiplyAddEEENSB_ILi1ELi1EEEEELi1ELb0EbEENSB_ILi0ELi0EEES1B_Li1EEELi3ELNS1_23SharedMemoryClearOptionE0EbEES1E_NS_8epilogue11threadblock8EpilogueIS7_S1A_Li1ENS1G_27PredicatedTileIteratorBlas3INS1G_26OutputTileOptimalThreadMapINS1G_15OutputTileShapeILi64ELi8ELi2ELi1ELi1EEENS1K_ILi1ELi4ELi1ELi1ELi4EEELi128ELi1ELi64EEEdLNS_8BlasModeE1EEENS1F_4warp24FragmentIteratorTensorOpIS12_S15_dNSK_IdLi2ELb1EEESV_EENS1Q_20TileIteratorTensorOpIS12_S15_dSV_EENS1G_18SharedLoadIteratorINS1N_18CompactedThreadMapEdLi8EEENS1F_6thread17LinearCombinationIdLi1EddLNS1Z_9ScaleType4KindE0ELNS_15FloatRoundStyleE2EdEENSB_ILi0ELi4EEELi1ELi1EEENS4_30GemmIdentityThreadblockSwizzleILi1EEELNS_8FillModeE2ELS1O_1EEEEEvNT_6ParamsE,(.L_x_343 - _ZN7cutlass6KernelINS_4gemm6kernel15Rank2KUniversalINS1_11threadblock13MmaMultistageINS1_9GemmShapeILi64ELi64ELi16EEENS_9transform11threadblock28PredicatedTileAccessIteratorINS_11MatrixShapeILi64ELi16EEEdNS_6layout11ColumnMajorELi1ENS8_31PitchLinearWarpStripedThreadMapINS_16PitchLinearShapeILi64ELi16EEELi128ENSG_ILi16ELi2EEELi1EEENS_5ArrayIdLi1ELb1EEELb0ENSD_9NoPermuteEEENS9_25RegularTileAccessIteratorISC_dNSD_43ColumnMajorTensorOpMultiplicandCongruous64bELi1ESJ_Li8EEELNS_4arch14CacheOperation4KindE0ENSA_INSB_ILi16ELi64EEEdNSD_8RowMajorELi0ESJ_SL_Lb0ESM_EENSO_ISU_dNSD_40RowMajorTensorOpMultiplicandCongruous64bELi0ESJ_Li8EEELST_0EdSV_NS4_9MmaPolicyINS1_4warp11MmaTensorOpINS6_ILi32ELi32ELi16EEEdSP_dSX_dSV_NS10_17MmaTensorOpPolicyINSR_3MmaINS6_ILi8ELi8ELi4EEELi32EdSV_dSE_dSV_NSR_13OpMultiplyAddEEENSB_ILi1ELi1EEEEELi1ELb0EbEENSB_ILi0ELi0EEES1B_Li1EEELi3ELNS1_23SharedMemoryClearOptionE0EbEES1E_NS_8epilogue11threadblock8EpilogueIS7_S1A_Li1ENS1G_27PredicatedTileIteratorBlas3INS1G_26OutputTileOptimalThreadMapINS1G_15OutputTileShapeILi64ELi8ELi2ELi1ELi1EEENS1K_ILi1ELi4ELi1ELi1ELi4EEELi128ELi1ELi64EEEdLNS_8BlasModeE1EEENS1F_4warp24FragmentIteratorTensorOpIS12_S15_dNSK_IdLi2ELb1EEESV_EENS1Q_20TileIteratorTensorOpIS12_S15_dSV_EENS1G_18SharedLoadIteratorINS1N_18CompactedThreadMapEdLi8EEENS1F_6thread17LinearCombinationIdLi1EddLNS1Z_9ScaleType4KindE0ELNS_15FloatRoundStyleE2EdEENSB_ILi0ELi4EEELi1ELi1EEENS4_30GemmIdentityThreadblockSwizzleILi1EEELNS_8FillModeE2ELS1O_1EEEEEvNT_6ParamsE)
        .other          _ZN7cutlass6KernelINS_4gemm6kernel15Rank2KUniversalINS1_11threadblock13MmaMultistageINS1_9GemmShapeILi64ELi64ELi16EEENS_9transform11threadblock28PredicatedTileAccessIteratorINS_11MatrixShapeILi64ELi16EEEdNS_6layout11ColumnMajorELi1ENS8_31PitchLinearWarpStripedThreadMapINS_16PitchLinearShapeILi64ELi16EEELi128ENSG_ILi16ELi2EEELi1EEENS_5ArrayIdLi1ELb1EEELb0ENSD_9NoPermuteEEENS9_25RegularTileAccessIteratorISC_dNSD_43ColumnMajorTensorOpMultiplicandCongruous64bELi1ESJ_Li8EEELNS_4arch14CacheOperation4KindE0ENSA_INSB_ILi16ELi64EEEdNSD_8RowMajorELi0ESJ_SL_Lb0ESM_EENSO_ISU_dNSD_40RowMajorTensorOpMultiplicandCongruous64bELi0ESJ_Li8EEELST_0EdSV_NS4_9MmaPolicyINS1_4warp11MmaTensorOpINS6_ILi32ELi32ELi16EEEdSP_dSX_dSV_NS10_17MmaTensorOpPolicyINSR_3MmaINS6_ILi8ELi8ELi4EEELi32EdSV_dSE_dSV_NSR_13OpMultiplyAddEEENSB_ILi1ELi1EEEEELi1ELb0EbEENSB_ILi0ELi0EEES1B_Li1EEELi3ELNS1_23SharedMemoryClearOptionE0EbEES1E_NS_8epilogue11threadblock8EpilogueIS7_S1A_Li1ENS1G_27PredicatedTileIteratorBlas3INS1G_26OutputTileOptimalThreadMapINS1G_15OutputTileShapeILi64ELi8ELi2ELi1ELi1EEENS1K_ILi1ELi4ELi1ELi1ELi4EEELi128ELi1ELi64EEEdLNS_8BlasModeE1EEENS1F_4warp24FragmentIteratorTensorOpIS12_S15_dNSK_IdLi2ELb1EEESV_EENS1Q_20TileIteratorTensorOpIS12_S15_dSV_EENS1G_18SharedLoadIteratorINS1N_18CompactedThreadMapEdLi8EEENS1F_6thread17LinearCombinationIdLi1EddLNS1Z_9ScaleType4KindE0ELNS_15FloatRoundStyleE2EdEENSB_ILi0ELi4EEELi1ELi1EEENS4_30GemmIdentityThreadblockSwizzleILi1EEELNS_8FillModeE2ELS1O_1EEEEEvNT_6ParamsE,@"STO_CUDA_ENTRY STV_DEFAULT"
_ZN7cutlass6KernelINS_4gemm6kernel15Rank2KUniversalINS1_11threadblock13MmaMultistageINS1_9GemmShapeILi64ELi64ELi16EEENS_9transform11threadblock28PredicatedTileAccessIteratorINS_11MatrixShapeILi64ELi16EEEdNS_6layout11ColumnMajorELi1ENS8_31PitchLinearWarpStripedThreadMapINS_16PitchLinearShapeILi64ELi16EEELi128ENSG_ILi16ELi2EEELi1EEENS_5ArrayIdLi1ELb1EEELb0ENSD_9NoPermuteEEENS9_25RegularTileAccessIteratorISC_dNSD_43ColumnMajorTensorOpMultiplicandCongruous64bELi1ESJ_Li8EEELNS_4arch14CacheOperation4KindE0ENSA_INSB_ILi16ELi64EEEdNSD_8RowMajorELi0ESJ_SL_Lb0ESM_EENSO_ISU_dNSD_40RowMajorTensorOpMultiplicandCongruous64bELi0ESJ_Li8EEELST_0EdSV_NS4_9MmaPolicyINS1_4warp11MmaTensorOpINS6_ILi32ELi32ELi16EEEdSP_dSX_dSV_NS10_17MmaTensorOpPolicyINSR_3MmaINS6_ILi8ELi8ELi4EEELi32EdSV_dSE_dSV_NSR_13OpMultiplyAddEEENSB_ILi1ELi1EEEEELi1ELb0EbEENSB_ILi0ELi0EEES1B_Li1EEELi3ELNS1_23SharedMemoryClearOptionE0EbEES1E_NS_8epilogue11threadblock8EpilogueIS7_S1A_Li1ENS1G_27PredicatedTileIteratorBlas3INS1G_26OutputTileOptimalThreadMapINS1G_15OutputTileShapeILi64ELi8ELi2ELi1ELi1EEENS1K_ILi1ELi4ELi1ELi1ELi4EEELi128ELi1ELi64EEEdLNS_8BlasModeE1EEENS1F_4warp24FragmentIteratorTensorOpIS12_S15_dNSK_IdLi2ELb1EEESV_EENS1Q_20TileIteratorTensorOpIS12_S15_dSV_EENS1G_18SharedLoadIteratorINS1N_18CompactedThreadMapEdLi8EEENS1F_6thread17LinearCombinationIdLi1EddLNS1Z_9ScaleType4KindE0ELNS_15FloatRoundStyleE2EdEENSB_ILi0ELi4EEELi1ELi1EEENS4_30GemmIdentityThreadblockSwizzleILi1EEELNS_8FillModeE2ELS1O_1EEEEEvNT_6ParamsE:
[----:B------:R-:W-:Y:S08]  /*0000*/  LDC R1, c[0x0][0x28] ;  /* 0x00000a00ff017b82 */ /* 0x000ff00000000800 */
[----:B------:R-:W1:Y:S01]  /*0010*/  LDC.64 R2, c[0x0][0x338] ;  /* 0x0000ce00ff027b82 */ /* 0x000e620000000a00 */
[----:B------:R-:W-:Y:S02]  /*0020*/  ULDC.64 UR4, c[0x0][0x330] ;  /* 0x0000cc0000047ab9 */ /* 0x000fe40000000a00 */
[----:B------:R-:W-:Y:S01]  /*0030*/  DSETP.NEU.AND P1, PT, RZ, UR4, PT ;  /* 0x00000004ff007e2a */ /* 0x000fe2000bf2d000 */
[----:B------:R-:W-:-:S05]  /*0040*/  ULDC.U8 UR4, c[0x0][0x3b8] ;  /* 0x0000ee0000047ab9 */ /* 0x000fca0000000000 */
[----:B------:R-:W-:Y:S01]  /*0050*/  ISETP.NE.AND P1, PT, RZ, UR4, !P1 ;  /* 0x00000004ff007c0c */ /* 0x000fe2000cf25270 */
[----:B-1----:R-:W-:-:S14]  /*0060*/  DSETP.EQ.AND P0, PT, R2, 1, PT ;  /* 0x3ff000000200742a */ /* 0x002fdc0003f02000 */
[----:B------:R-:W-:Y:S05]  /*0070*/  @P1 EXIT P0 ;  /* 0x000000000000194d */ /* 0x000fea0000000000 */
[----:B------:R-:W1:Y:S01]  /*0080*/  S2R R138, SR_CTAID.Y ;  /* 0x00000000008a7919 */ /* 0x000e620000002600 */
[----:B------:R-:W2:Y:S01]  /*0090*/  LDC R3, c[0x0][0x228] ;  /* 0x00008a00ff037b82 */ /* 0x000ea20000000800 */
[----:B------:R-:W-:Y:S01]  /*00a0*/  IMAD.MOV.U32 R0, RZ, RZ, -0x1 ;  /* 0xffffffffff007424 */ /* 0x000fe200078e00ff */
[----:B------:R-:W-:Y:S01]  /*00b0*/  ULDC UR4, c[0x0][0x220] ;  /* 0x0000880000047ab9 */ /* 0x000fe20000000800 */
[----:B------:R-:W3:Y:S03]  /*00c0*/  S2R R130, SR_CTAID.X ;  /* 0x0000000000827919 */ /* 0x000ee60000002500 */
[-C--:B--2---:R-:W-:Y:S02]  /*00d0*/  SHF.L.U32 R5, R0, R3.reuse, RZ ;  /* 0x0000000300057219 */ /* 0x084fe400000006ff */
[----:B-1----:R-:W-:Y:S02]  /*00e0*/  SHF.L.U32 R138, R138, R3, RZ ;  /* 0x000000038a8a7219 */ /* 0x002fe400000006ff */
[----:B---3--:R-:W-:-:S02]  /*00f0*/  LOP3.LUT R5, R130, R5, RZ, 0x30, !PT ;  /* 0x0000000582057212 */ /* 0x008fc400078e30ff */
[----:B------:R-:W-:-:S03]  /*0100*/  SHF.R.S32.HI R3, RZ, R3, R130 ;  /* 0x00000003ff037219 */ /* 0x000fc60000011482 */
[----:B------:R-:W-:-:S05]  /*0110*/  IMAD.IADD R9, R138, 0x1, R5 ;  /* 0x000000018a097824 */ /* 0x000fca00078e0205 */
[----:B------:R-:W-:Y:S01]  /*0120*/  ISETP.GE.AND P0, PT, R9, UR4, PT ;  /* 0x0000000409007c0c */ /* 0x000fe2000bf06270 */
[----:B------:R-:W-:-:S03]  /*0130*/  ULDC UR4, c[0x0][0x21c] ;  /* 0x0000870000047ab9 */ /* 0x000fc60000000800 */
[----:B------:R-:W-:-:S13]  /*0140*/  ISETP.GE.OR P0, PT, R3, UR4, P0 ;  /* 0x0000000403007c0c */ /* 0x000fda0008706670 */
[----:B------:R-:W-:Y:S05]  /*0150*/  @P0 EXIT ;  /* 0x000000000000094d */ /* 0x000fea0003800000 */
[----:B------:R-:W-:Y:S01]  /*0160*/  IMAD.SHL.U32 R137, R3, 0x40, RZ ;  /* 0x0000004003897824 */ /* 0x000fe200078e00ff */
[----:B------:R-:W-:-:S04]  /*0170*/  LEA R0, R9, 0x40, 0x6 ;  /* 0x0000004009007811 */ /* 0x000fc800078e30ff */
[----:B------:R-:W-:-:S13]  /*0180*/  ISETP.GE.AND P0, PT, R137, R0, PT ;  /* 0x000000008900720c */ /* 0x000fda0003f06270 */
[----:B------:R-:W-:Y:S05]  /*0190*/  @P0 EXIT ;  /* 0x000000000000094d */ /* 0x000fea0003800000 */
[----:B------:R-:W1:Y:S01]  /*01a0*/  LDC R0, c[0x0][0x360] ;  /* 0x0000d800ff007b82 */ /* 0x000e620000000800 */
[----:B------:R-:W-:Y:S01]  /*01b0*/  ULDC UR4, c[0x0][0x218] ;  /* 0x0000860000047ab9 */ /* 0x000fe20000000800 */
[----:B------:R-:W-:Y:S01]  /*01c0*/  ULDC.64 UR20, c[0x0][0x208] ;  /* 0x0000820000147ab9 */ /* 0x000fe20000000a00 */
[----:B------:R-:W-:Y:S01]  /*01d0*/  IMAD.MOV.U32 R3, RZ, RZ, RZ ;  /* 0x000000ffff037224 */ /* 0x000fe200078e00ff */
[----:B-1----:R-:W-:Y:S02]  /*01e0*/  ISETP.GT.U32.AND P0, PT, R0, 0x1, PT ;  /* 0x000000010000780c */ /* 0x002fe40003f04070 */
[----:B------:R-:W-:-:S11]  /*01f0*/  MOV R0, UR4 ;  /* 0x0000000400007c02 */ /* 0x000fd60008000f00 */
[----:B------:R-:W-:Y:S05]  /*0200*/  @P0 BRA `(.L_x_0) ;  /* 0x0000000000200947 */ /* 0x000fea0003800000 */
[----:B------:R-:W1:Y:S01]  /*0210*/  S2R R2, SR_CTAID.Z ;  /* 0x0000000000027919 */ /* 0x000e620000002700 */
[----:B------:R-:W2:Y:S08]  /*0220*/  LDC R0, c[0x0][0x224] ;  /* 0x00008900ff007b82 */ /* 0x000eb00000000800 */
[----:B------:R-:W3:Y:S01]  /*0230*/  LDC R3, c[0x0][0x368] ;  /* 0x0000da00ff037b82 */ /* 0x000ee20000000800 */
[----:B-1----:R-:W-:-:S04]  /*0240*/  IADD3 R4, R2, 0x1, RZ ;  /* 0x0000000102047810 */ /* 0x002fc80007ffe0ff */
[C---:B--2---:R-:W-:Y:S01]  /*0250*/  ISETP.GE.AND P0, PT, R4.reuse, R0, PT ;  /* 0x000000000400720c */ /* 0x044fe20003f06270 */
[-C--:B---3--:R-:W-:Y:S02]  /*0260*/  IMAD R0, R4, R3.reuse, RZ ;  /* 0x0000000304007224 */ /* 0x088fe400078e02ff */
[----:B------:R-:W-:-:S10]  /*0270*/  IMAD R3, R2, R3, RZ ;  /* 0x0000000302037224 */ /* 0x000fd400078e02ff */
[----:B------:R-:W1:Y:S02]  /*0280*/  @P0 LDC R0, c[0x0][0x218] ;  /* 0x00008600ff000b82 */ /* 0x000e640000000800 */
.L_x_0:
[----:B------:R-:W2:Y:S01]  /*0290*/  S2R R128, SR_TID.X ;  /* 0x0000000000807919 */ /* 0x000ea20000002100 */
[C-C-:B-1----:R-:W-:Y:S01]  /*02a0*/  IMAD.IADD R2, R0.reuse, 0x1, -R3.reuse ;  /* 0x0000000100027824 */ /* 0x142fe200078e0a03 */
[----:B------:R-:W-:Y:S01]  /*02b0*/  IADD3 R135, R0, 0xf, -R3 ;  /* 0x0000000f00877810 */ /* 0x000fe20007ffe803 */
[----:B------:R-:W-:Y:S01]  /*02c0*/  ULDC.64 UR16, c[0x0][0x210] ;  /* 0x0000840000107ab9 */ /* 0x000fe20000000a00 */
[----:B------:R-:W1:Y:S01]  /*02d0*/  S2UR UR6, SR_CgaCtaId ;  /* 0x00000000000679c3 */ /* 0x000e620000008800 */
[----:B------:R-:W-:Y:S01]  /*02e0*/  ULDC.64 UR14, c[0x0][0x230] ;  /* 0x00008c00000e7ab9 */ /* 0x000fe20000000a00 */
[----:B------:R-:W-:Y:S01]  /*02f0*/  SHF.R.S32.HI R129, RZ, 0x1f, R2 ;  /* 0x0000001fff817819 */ /* 0x000fe20000011402 */
[----:B------:R-:W-:Y:S01]  /*0300*/  ULDC.64 UR4, c[0x0][0x370] ;  /* 0x0000dc0000047ab9 */ /* 0x000fe20000000a00 */
[----:B------:R-:W-:Y:S01]  /*0310*/  UMOV UR7, 0x400 ;  /* 0x0000040000077882 */ /* 0x000fe20000000000 */
[----:B------:R-:W-:Y:S01]  /*0320*/  ULDC.64 UR12, c[0x0][0x250] ;  /* 0x00009400000c7ab9 */ /* 0x000fe20000000a00 */
[----:B------:R-:W-:Y:S01]  /*0330*/  LEA.HI R129, R129, R2, RZ, 0x4 ;  /* 0x0000000281817211 */ /* 0x000fe200078f20ff */
[----:B------:R-:W-:Y:S01]  /*0340*/  ULDC.64 UR10, c[0x0][0x378] ;  /* 0x0000de00000a7ab9 */ /* 0x000fe20000000a00 */
[----:B------:R-:W-:Y:S01]  /*0350*/  ULDC.64 UR8, c[0x0][0x240] ;  /* 0x0000900000087ab9 */ /* 0x000fe20000000a00 */
[----:B------:R-:W-:Y:S01]  /*0360*/  ULDC.64 UR18, c[0x0][0x238] ;  /* 0x00008e0000127ab9 */ /* 0x000fe20000000a00 */
[----:B------:R-:W-:-:S02]  /*0370*/  LOP3.LUT R129, R129, 0xfffffff0, RZ, 0xc0, !PT ;  /* 0xfffffff081817812 */ /* 0x000fc400078ec0ff */
[----:B------:R-:W-:Y:S02]  /*0380*/  CS2R R54, SRZ ;  /* 0x0000000000367805 */ /* 0x000fe4000001ff00 */
[----:B------:R-:W-:Y:S02]  /*0390*/  CS2R R52, SRZ ;  /* 0x0000000000347805 */ /* 0x000fe4000001ff00 */
[----:B------:R-:W-:Y:S02]  /*03a0*/  CS2R R50, SRZ ;  /* 0x0000000000327805 */ /* 0x000fe4000001ff00 */
[----:B------:R-:W-:Y:S01]  /*03b0*/  CS2R R48, SRZ ;  /* 0x0000000000307805 */ /* 0x000fe2000001ff00 */
[----:B------:R-:W-:Y:S01]  /*03c0*/  IMAD.IADD R129, R2, 0x1, -R129 ;  /* 0x0000000102817824 */ /* 0x000fe200078e0a81 */
[----:B------:R-:W-:Y:S02]  /*03d0*/  CS2R R22, SRZ ;  /* 0x0000000000167805 */ /* 0x000fe4000001ff00 */
[----:B------:R-:W-:-:S02]  /*03e0*/  CS2R R58, SRZ ;  /* 0x00000000003a7805 */ /* 0x000fc4000001ff00 */
[----:B------:R-:W-:Y:S02]  /*03f0*/  CS2R R56, SRZ ;  /* 0x0000000000387805 */ /* 0x000fe4000001ff00 */
[----:B------:R-:W-:Y:S02]  /*0400*/  CS2R R46, SRZ ;  /* 0x00000000002e7805 */ /* 0x000fe4000001ff00 */
[----:B------:R-:W-:Y:S02]  /*0410*/  ISETP.NE.AND P0, PT, R129, RZ, PT ;  /* 0x000000ff8100720c */ /* 0x000fe40003f05270 */
[----:B------:R-:W-:Y:S02]  /*0420*/  CS2R R44, SRZ ;  /* 0x00000000002c7805 */ /* 0x000fe4000001ff00 */
[----:B------:R-:W-:Y:S02]  /*0430*/  CS2R R26, SRZ ;  /* 0x00000000001a7805 */ /* 0x000fe4000001ff00 */
[----:B------:R-:W-:-:S02]  /*0440*/  CS2R R24, SRZ ;  /* 0x0000000000187805 */ /* 0x000fc4000001ff00 */
[----:B------:R-:W-:Y:S01]  /*0450*/  SEL R129, R129, 0x10, P0 ;  /* 0x0000001081817807 */ /* 0x000fe20000000000 */
[----:B-1----:R-:W-:Y:S01]  /*0460*/  ULEA UR6, UR6, UR7, 0x18 ;  /* 0x0000000706067291 */ /* 0x002fe2000f8ec03f */
[----:B------:R-:W-:Y:S02]  /*0470*/  CS2R R62, SRZ ;  /* 0x00000000003e7805 */ /* 0x000fe4000001ff00 */
[----:B------:R-:W-:Y:S02]  /*0480*/  CS2R R60, SRZ ;  /* 0x00000000003c7805 */ /* 0x000fe4000001ff00 */
[----:B--2---:R-:W-:Y:S02]  /*0490*/  SHF.R.S32.HI R7, RZ, 0x1f, R128 ;  /* 0x0000001fff077819 */ /* 0x004fe40000011480 */
[----:B------:R-:W-:Y:S02]  /*04a0*/  CS2R R42, SRZ ;  /* 0x00000000002a7805 */ /* 0x000fe4000001ff00 */
[----:B------:R-:W-:-:S02]  /*04b0*/  SHF.R.S32.HI R108, RZ, 0x1f, R129 ;  /* 0x0000001fff6c7819 */ /* 0x000fc40000011481 */
[----:B------:R-:W-:Y:S02]  /*04c0*/  CS2R R40, SRZ ;  /* 0x0000000000287805 */ /* 0x000fe4000001ff00 */
[----:B------:R-:W-:Y:S02]  /*04d0*/  LEA.HI R7, R7, R128, RZ, 0x5 ;  /* 0x0000008007077211 */ /* 0x000fe400078f28ff */
[----:B------:R-:W-:Y:S02]  /*04e0*/  CS2R R30, SRZ ;  /* 0x00000000001e7805 */ /* 0x000fe4000001ff00 */
[----:B------:R-:W-:Y:S02]  /*04f0*/  CS2R R28, SRZ ;  /* 0x00000000001c7805 */ /* 0x000fe4000001ff00 */
[----:B------:R-:W-:Y:S02]  /*0500*/  CS2R R66, SRZ ;  /* 0x0000000000427805 */ /* 0x000fe4000001ff00 */
[----:B------:R-:W-:-:S02]  /*0510*/  LOP3.LUT R5, R7, 0xffffffe0, RZ, 0xc0, !PT ;  /* 0xffffffe007057812 */ /* 0x000fc400078ec0ff */
[----:B------:R-:W-:Y:S02]  /*0520*/  CS2R R64, SRZ ;  /* 0x0000000000407805 */ /* 0x000fe4000001ff00 */
[----:B------:R-:W-:Y:S02]  /*0530*/  SHF.R.S32.HI R7, RZ, 0x5, R7 ;  /* 0x00000005ff077819 */ /* 0x000fe40000011407 */
[----:B------:R-:W-:Y:S02]  /*0540*/  CS2R R38, SRZ ;  /* 0x0000000000267805 */ /* 0x000fe4000001ff00 */
[----:B------:R-:W-:Y:S01]  /*0550*/  CS2R R36, SRZ ;  /* 0x0000000000247805 */ /* 0x000fe2000001ff00 */
[----:B------:R-:W-:Y:S01]  /*0560*/  IMAD.IADD R5, R128, 0x1, -R5 ;  /* 0x0000000180057824 */ /* 0x000fe200078e0a05 */
[----:B------:R-:W-:Y:S01]  /*0570*/  CS2R R34, SRZ ;  /* 0x0000000000227805 */ /* 0x000fe2000001ff00 */
[----:B------:R-:W-:Y:S01]  /*0580*/  IMAD.SHL.U32 R7, R7, 0x2, RZ ;  /* 0x0000000207077824 */ /* 0x000fe200078e00ff */
[----:B------:R-:W-:-:S02]  /*0590*/  CS2R R32, SRZ ;  /* 0x0000000000207805 */ /* 0x000fc4000001ff00 */
[----:B------:R-:W-:-:S04]  /*05a0*/  SHF.R.S32.HI R136, RZ, 0x1f, R5 ;  /* 0x0000001fff887819 */ /* 0x000fc80000011405 */
[----:B------:R-:W-:-:S04]  /*05b0*/  LEA.HI R136, R136, R5, RZ, 0x4 ;  /* 0x0000000588887211 */ /* 0x000fc800078f20ff */
[C---:B------:R-:W-:Y:S02]  /*05c0*/  LEA.HI.SX32 R2, R136.reuse, R7, 0x1c ;  /* 0x0000000788027211 */ /* 0x040fe400078fe2ff */
[----:B------:R-:W-:Y:S02]  /*05d0*/  LOP3.LUT R136, R136, 0xfffffff0, RZ, 0xc0, !PT ;  /* 0xfffffff088887812 */ /* 0x000fe400078ec0ff */
[----:B------:R-:W-:Y:S01]  /*05e0*/  SHF.R.S32.HI R13, RZ, 0x1f, R2 ;  /* 0x0000001fff0d7819 */ /* 0x000fe20000011402 */
[----:B------:R-:W-:Y:S01]  /*05f0*/  IMAD.IADD R126, R2, 0x1, R3 ;  /* 0x00000001027e7824 */ /* 0x000fe200078e0203 */
[----:B------:R-:W-:Y:S01]  /*0600*/  VIADDMNMX R3, R3, R129, R0, PT ;  /* 0x0000008103037246 */ /* 0x000fe20003800100 */
[----:B------:R-:W-:Y:S01]  /*0610*/  IMAD.IADD R136, R5, 0x1, -R136 ;  /* 0x0000000105887824 */ /* 0x000fe200078e0a88 */
[----:B------:R-:W-:Y:S01]  /*0620*/  LEA.HI R13, R13, R2, RZ, 0x2 ;  /* 0x000000020d0d7211 */ /* 0x000fe200078f10ff */
[C---:B------:R-:W-:Y:S01]  /*0630*/  VIADD R0, R126.reuse, 0x8 ;  /* 0x000000087e007836 */ /* 0x040fe20000000000 */
[-C--:B------:R-:W-:Y:S01]  /*0640*/  ISETP.GE.AND P5, PT, R126, R3.reuse, PT ;  /* 0x000000037e00720c */ /* 0x080fe20003fa6270 */
[--C-:B------:R-:W-:Y:S01]  /*0650*/  IMAD.IADD R142, R137, 0x1, R136.reuse ;  /* 0x00000001898e7824 */ /* 0x100fe200078e0288 */
[C---:B------:R-:W-:Y:S01]  /*0660*/  LOP3.LUT R134, R136.reuse, 0x6, RZ, 0xc0, !PT ;  /* 0x0000000688867812 */ /* 0x040fe200078ec0ff */
[----:B------:R-:W-:Y:S01]  /*0670*/  IMAD.SHL.U32 R7, R136, 0x4, RZ ;  /* 0x0000000488077824 */ /* 0x000fe200078e00ff */
[----:B------:R-:W-:Y:S01]  /*0680*/  ISETP.GE.AND P6, PT, R0, R3, PT ;  /* 0x000000030000720c */ /* 0x000fe20003fc6270 */
[C---:B------:R-:W-:Y:S01]  /*0690*/  VIADD R3, R142.reuse, 0x10 ;  /* 0x000000108e037836 */ /* 0x040fe20000000000 */
[C---:B------:R-:W-:Y:S01]  /*06a0*/  ISETP.LT.AND P0, PT, R142.reuse, UR16, !P5 ;  /* 0x000000108e007c0c */ /* 0x040fe2000ef01270 */
[C---:B------:R-:W-:Y:S01]  /*06b0*/  VIADD R0, R142.reuse, 0x20 ;  /* 0x000000208e007836 */ /* 0x040fe20000000000 */
[----:B------:R-:W-:Y:S01]  /*06c0*/  SHF.R.S32.HI R5, RZ, 0x1f, R136 ;  /* 0x0000001fff057819 */ /* 0x000fe20000011488 */
[----:B------:R-:W-:Y:S01]  /*06d0*/  VIADD R6, R142, 0x30 ;  /* 0x000000308e067836 */ /* 0x000fe20000000000 */
[----:B------:R-:W-:-:S02]  /*06e0*/  LOP3.LUT R13, R13, 0xfffffffc, RZ, 0xc0, !PT ;  /* 0xfffffffc0d0d7812 */ /* 0x000fc400078ec0ff */
[----:B------:R-:W-:Y:S02]  /*06f0*/  ISETP.LT.AND P1, PT, R3, UR16, !P5 ;  /* 0x0000001003007c0c */ /* 0x000fe4000ef21270 */
[----:B------:R-:W-:Y:S01]  /*0700*/  ISETP.LT.AND P2, PT, R0, UR16, !P5 ;  /* 0x0000001000007c0c */ /* 0x000fe2000ef41270 */
[----:B------:R-:W-:Y:S01]  /*0710*/  BAR.SYNC.DEFER_BLOCKING 0x0 ;  /* 0x0000000000007b1d */ /* 0x000fe20000010000 */
[----:B------:R-:W-:Y:S02]  /*0720*/  ISETP.LT.AND P3, PT, R6, UR16, !P5 ;  /* 0x0000001006007c0c */ /* 0x000fe4000ef61270 */
[----:B------:R-:W-:Y:S02]  /*0730*/  SEL R4, RZ, 0x1, !P0 ;  /* 0x00000001ff047807 */ /* 0x000fe40004000000 */
[----:B------:R-:W-:Y:S02]  /*0740*/  SHF.R.U32.HI R134, RZ, 0x1, R134 ;  /* 0x00000001ff867819 */ /* 0x000fe40000011686 */
[----:B------:R-:W-:Y:S01]  /*0750*/  LEA.HI R8, R5, R136, RZ, 0x3 ;  /* 0x0000008805087211 */ /* 0x000fe200078f18ff */
[----:B------:R-:W-:Y:S01]  /*0760*/  IMAD.IADD R5, R2, 0x1, -R13 ;  /* 0x0000000102057824 */ /* 0x000fe200078e0a0d */
[----:B------:R-:W-:-:S02]  /*0770*/  P2R R4, PR, R4, 0xf ;  /* 0x0000000f04047803 */ /* 0x000fc40000000000 */
[----:B------:R-:W-:Y:S02]  /*0780*/  ISETP.LT.AND P4, PT, R142, UR16, !P6 ;  /* 0x000000108e007c0c */ /* 0x000fe4000f781270 */
[----:B------:R-:W-:Y:S02]  /*0790*/  ISETP.LT.AND P0, PT, R3, UR16, !P6 ;  /* 0x0000001003007c0c */ /* 0x000fe4000f701270 */
[----:B------:R-:W-:Y:S02]  /*07a0*/  LOP3.LUT R10, R134, 0x4, R7, 0xf8, !PT ;  /* 0x00000004860a7812 */ /* 0x000fe400078ef807 */
[----:B------:R-:W-:Y:S02]  /*07b0*/  SHF.R.U32.HI R8, RZ, 0x3, R8 ;  /* 0x00000003ff087819 */ /* 0x000fe40000011608 */
[----:B------:R-:W-:Y:S02]  /*07c0*/  SEL R2, RZ, 0x100, !P4 ;  /* 0x00000100ff027807 */ /* 0x000fe40006000000 */
[----:B------:R-:W-:-:S02]  /*07d0*/  SEL R11, RZ, 0x200, !P0 ;  /* 0x00000200ff0b7807 */ /* 0x000fc40004000000 */
[----:B------:R-:W-:Y:S01]  /*07e0*/  LOP3.LUT R7, R10, 0x1, R5, 0x78, !PT ;  /* 0x000000010a077812 */ /* 0x000fe200078e7805 */
[----:B------:R-:W-:Y:S01]  /*07f0*/  IMAD.SHL.U32 R5, R5, 0x2, RZ ;  /* 0x0000000205057824 */ /* 0x000fe200078e00ff */
[----:B------:R-:W-:Y:S02]  /*0800*/  ISETP.LT.AND P1, PT, R0, UR16, !P6 ;  /* 0x0000001000007c0c */ /* 0x000fe4000f721270 */
[----:B------:R-:W-:Y:S01]  /*0810*/  ISETP.LT.AND P0, PT, R6, UR16, !P6 ;  /* 0x0000001006007c0c */ /* 0x000fe2000f701270 */
[----:B------:R-:W-:Y:S01]  /*0820*/  IMAD R8, R7, 0x2, R8 ;  /* 0x0000000207087824 */ /* 0x000fe200078e0208 */
[----:B------:R-:W-:Y:S01]  /*0830*/  LOP3.LUT R11, R11, R2, R4, 0xfe, !PT ;  /* 0x000000020b0b7212 */ /* 0x000fe200078efe04 */
[----:B------:R-:W-:Y:S01]  /*0840*/  VIADD R4, R135, 0xf ;  /* 0x0000000f87047836 */ /* 0x000fe20000000000 */
[----:B------:R-:W-:Y:S02]  /*0850*/  SHF.R.S32.HI R127, RZ, 0x1f, R126 ;  /* 0x0000001fff7f7819 */ /* 0x000fe4000001147e */
[----:B------:R-:W-:-:S02]  /*0860*/  SEL R10, RZ, 0x400, !P1 ;  /* 0x00000400ff0a7807 */ /* 0x000fc40004800000 */
[----:B------:R-:W-:Y:S01]  /*0870*/  SEL R7, RZ, 0x800, !P0 ;  /* 0x00000800ff077807 */ /* 0x000fe20004000000 */
[----:B------:R-:W-:Y:S01]  /*0880*/  IMAD R15, R127, UR14, RZ ;  /* 0x0000000e7f0f7c24 */ /* 0x000fe2000f8e02ff */
[--C-:B------:R-:W-:Y:S02]  /*0890*/  SHF.R.S32.HI R143, RZ, 0x1f, R142.reuse ;  /* 0x0000001fff8f7819 */ /* 0x100fe4000001148e */
[----:B------:R-:W-:Y:S01]  /*08a0*/  ISETP.GE.U32.AND P4, PT, R4, 0x1f, PT ;  /* 0x0000001f0400780c */ /* 0x000fe20003f86070 */
[C---:B------:R-:W-:Y:S01]  /*08b0*/  IMAD R15, R126.reuse, UR15, R15 ;  /* 0x0000000f7e0f7c24 */ /* 0x040fe2000f8e020f */
[----:B------:R-:W-:Y:S02]  /*08c0*/  LOP3.LUT R7, R7, R10, R11, 0xfe, !PT ;  /* 0x0000000a07077212 */ /* 0x000fe400078efe0b */
[----:B------:R-:W-:Y:S01]  /*08d0*/  LOP3.LUT R134, R13, R134, RZ, 0xfc, !PT ;  /* 0x000000860d867212 */ /* 0x000fe200078efcff */
[----:B------:R-:W-:Y:S01]  /*08e0*/  IMAD.WIDE.U32 R12, R126, UR14, R142 ;  /* 0x0000000e7e0c7c25 */ /* 0x000fe2000f8e008e */
[----:B------:R-:W-:-:S02]  /*08f0*/  SEL R117, R7, RZ, P4 ;  /* 0x000000ff07757207 */ /* 0x000fc40002000000 */
[----:B------:R-:W-:Y:S01]  /*0900*/  LOP3.LUT R5, R8, 0x4, R5, 0x78, !PT ;  /* 0x0000000408057812 */ /* 0x000fe200078e7805 */
[----:B------:R-:W-:Y:S01]  /*0910*/  IMAD.IADD R2, R13, 0x1, R15 ;  /* 0x000000010d027824 */ /* 0x000fe200078e020f */
[C---:B------:R-:W-:Y:S01]  /*0920*/  LEA R18, P0, R12.reuse, UR4, 0x3 ;  /* 0x000000040c127c11 */ /* 0x040fe2000f8018ff */
[C---:B------:R-:W-:Y:S01]  /*0930*/  IMAD.SHL.U32 R124, R117.reuse, 0x8, RZ ;  /* 0x00000008757c7824 */ /* 0x040fe200078e00ff */
[----:B------:R-:W-:Y:S01]  /*0940*/  LOP3.LUT P1, R121, R117, 0x8, RZ, 0xc0, !PT ;  /* 0x0000000875797812 */ /* 0x000fe2000782c0ff */
[----:B------:R-:W-:Y:S01]  /*0950*/  IMAD R8, R9, 0x40, R136 ;  /* 0x0000004009087824 */ /* 0x000fe200078e0288 */
[----:B------:R-:W-:Y:S01]  /*0960*/  LEA.HI.X R19, R12, UR5, R2, 0x3, P0 ;  /* 0x000000050c137c11 */ /* 0x000fe200080f1c02 */
[C---:B------:R-:W-:Y:S01]  /*0970*/  IMAD.SHL.U32 R123, R117.reuse, 0x4, RZ ;  /* 0x00000004757b7824 */ /* 0x040fe200078e00ff */
[----:B------:R-:W-:Y:S01]  /*0980*/  LOP3.LUT P0, R124, R124, 0x8, RZ, 0xc0, !PT ;  /* 0x000000087c7c7812 */ /* 0x000fe2000780c0ff */
[----:B------:R-:W-:Y:S01]  /*0990*/  IMAD R134, R134, 0x40, R5 ;  /* 0x0000004086867824 */ /* 0x000fe200078e0205 */
[--C-:B------:R-:W-:Y:S01]  /*09a0*/  SHF.R.S32.HI R9, RZ, 0x1f, R8.reuse ;  /* 0x0000001fff097819 */ /* 0x100fe20000011408 */
[----:B------:R-:W-:Y:S01]  /*09b0*/  IMAD.SHL.U32 R122, R117, 0x2, RZ ;  /* 0x00000002757a7824 */ /* 0x000fe200078e00ff */
[----:B------:R-:W-:Y:S01]  /*09c0*/  LOP3.LUT P3, R123, R123, 0x8, RZ, 0xc0, !PT ;  /* 0x000000087b7b7812 */ /* 0x000fe2000786c0ff */
[----:B------:R-:W-:Y:S01]  /*09d0*/  IMAD R5, R127, UR12, RZ ;  /* 0x0000000c7f057c24 */ /* 0x000fe2000f8e02ff */
[----:B------:R-:W-:Y:S01]  /*09e0*/  LEA R134, R134, UR6, 0x3 ;  /* 0x0000000686867c11 */ /* 0x000fe2000f8e18ff */
[----:B------:R-:W-:Y:S01]  /*09f0*/  VIADD R7, R8, 0x10 ;  /* 0x0000001008077836 */ /* 0x000fe20000000000 */
[----:B------:R-:W-:Y:S01]  /*0a00*/  LOP3.LUT P2, R122, R122, 0x8, RZ, 0xc0, !PT ;  /* 0x000000087a7a7812 */ /* 0x000fe2000784c0ff */
[C---:B------:R-:W-:Y:S01]  /*0a10*/  IMAD R2, R126.reuse, UR13, R5 ;  /* 0x0000000d7e027c24 */ /* 0x040fe2000f8e0205 */
[----:B------:R-:W-:Y:S01]  /*0a20*/  SHF.R.U32.HI R120, RZ, 0x5, R117 ;  /* 0x00000005ff787819 */ /* 0x000fe20000011675 */
[----:B------:R-:W-:Y:S01]  /*0a30*/  IMAD.WIDE.U32 R4, R126, UR12, R8 ;  /* 0x0000000c7e047c25 */ /* 0x000fe2000f8e0008 */
[--C-:B------:R-:W-:Y:S01]  /*0a40*/  SHF.R.U32.HI R119, RZ, 0x6, R117.reuse ;  /* 0x00000006ff777819 */ /* 0x100fe20000011675 */
[----:B------:R-:W-:Y:S01]  /*0a50*/  @!PT LDS RZ, [RZ] ;  /* 0x00000000fffff984 */ /* 0x000fe20000000800 */
[----:B------:R-:W-:Y:S01]  /*0a60*/  @!PT LDS RZ, [RZ] ;  /* 0x00000000fffff984 */ /* 0x000fe20000000800 */
[----:B------:R-:W-:Y:S01]  /*0a70*/  @!PT LDS RZ, [RZ] ;  /* 0x00000000fffff984 */ /* 0x000fe20000000800 */
[----:B------:R-:W-:Y:S01]  /*0a80*/  LDGSTS.E.LTC128B.64 [R134], desc[UR20][R18.64], P0 ;  /* 0x0000000012867fae */ /* 0x000fe20008121b54 */
[--C-:B------:R-:W-:Y:S01]  /*0a90*/  SHF.R.U32.HI R118, RZ, 0x7, R117.reuse ;  /* 0x00000007ff767819 */ /* 0x100fe20000011675 */
[----:B------:R-:W-:Y:S01]  /*0aa0*/  IMAD.IADD R2, R5, 0x1, R2 ;  /* 0x0000000105027824 */ /* 0x000fe200078e0202 */
[----:B------:R-:W-:Y:S01]  /*0ab0*/  LEA R12, P0, R4, UR10, 0x3 ;  /* 0x0000000a040c7c11 */ /* 0x000fe2000f8018ff */
[C---:B------:R-:W-:Y:S01]  /*0ac0*/  VIADD R17, R8.reuse, 0x20 ;  /* 0x0000002008117836 */ /* 0x040fe20000000000 */
[----:B------:R-:W-:Y:S01]  /*0ad0*/  LDGSTS.E.LTC128B.64 [R134+0x80], desc[UR20][R18.64+0x80], P3 ;  /* 0x0008008012867fae */ /* 0x000fe20009921b54 */
[----:B------:R-:W-:Y:S01]  /*0ae0*/  VIADD R10, R8, 0x30 ;  /* 0x00000030080a7836 */ /* 0x000fe20000000000 */
[----:B------:R-:W-:Y:S01]  /*0af0*/  LEA.HI.X R13, R4, UR11, R2, 0x3, P0 ;  /* 0x0000000b040d7c11 */ /* 0x000fe200080f1c02 */
[----:B------:R-:W-:Y:S01]  /*0b00*/  ULDC.64 UR4, c[0x0][0x248] ;  /* 0x0000920000047ab9 */ /* 0x000fe20000000a00 */
[----:B------:R-:W-:Y:S01]  /*0b10*/  ISETP.LT.AND P0, PT, R8, UR17, !P5 ;  /* 0x0000001108007c0c */ /* 0x000fe2000ef01270 */
[----:B------:R-:W-:Y:S01]  /*0b20*/  LDGSTS.E.LTC128B.64 [R134+0x100], desc[UR20][R18.64+0x100], P2 ;  /* 0x0010010012867fae */ /* 0x000fe20009121b54 */
[----:B------:R-:W-:Y:S01]  /*0b30*/  ISETP.LT.AND P2, PT, R17, UR17, !P5 ;  /* 0x0000001111007c0c */ /* 0x000fe2000ef41270 */
[----:B------:R-:W-:Y:S01]  /*0b40*/  UIADD3 UR4, UP1, UR8, -UR4, URZ ;  /* 0x8000000408047290 */ /* 0x000fe2000ff3e03f */
[----:B------:R-:W-:Y:S01]  /*0b50*/  ISETP.LT.AND P3, PT, R10, UR17, !P5 ;  /* 0x000000110a007c0c */ /* 0x000fe2000ef61270 */
[----:B------:R-:W-:Y:S01]  /*0b60*/  LDGSTS.E.LTC128B.64 [R134+0x180], desc[UR20][R18.64+0x180], P1 ;  /* 0x0018018012867fae */ /* 0x000fe20008921b54 */
[----:B------:R-:W-:Y:S01]  /*0b70*/  ISETP.LT.AND P1, PT, R7, UR17, !P5 ;  /* 0x0000001107007c0c */ /* 0x000fe2000ef21270 */
[----:B------:R-:W-:Y:S01]  /*0b80*/  IMAD R2, R108, UR14, RZ ;  /* 0x0000000e6c027c24 */ /* 0x000fe2000f8e02ff */
[----:B------:R-:W-:Y:S01]  /*0b90*/  SEL R16, RZ, 0x1, !P0 ;  /* 0x00000001ff107807 */ /* 0x000fe20004000000 */
[----:B------:R-:W-:Y:S01]  /*0ba0*/  UIADD3 UR4, UP0, UR4, UR18, URZ ;  /* 0x0000001204047290 */ /* 0x000fe2000ff1e03f */
[----:B------:R-:W-:Y:S01]  /*0bb0*/  SHF.R.U32.HI R117, RZ, 0x8, R117 ;  /* 0x00000008ff757819 */ /* 0x000fe20000011675 */
[C---:B------:R-:W-:Y:S01]  /*0bc0*/  IMAD.WIDE.U32 R14, R129.reuse, UR14, RZ ;  /* 0x0000000e810e7c25 */ /* 0x040fe2000f8e00ff */
[----:B------:R-:W-:Y:S01]  /*0bd0*/  P2R R16, PR, R16, 0xf ;  /* 0x0000000f10107803 */ /* 0x000fe20000000000 */
[----:B------:R-:W-:Y:S01]  /*0be0*/  UIADD3.X UR5, UR19, UR9, ~UR5, UP0, UP1 ;  /* 0x0000000913057290 */ /* 0x000fe200087e2c05 */
[----:B------:R-:W-:Y:S01]  /*0bf0*/  LOP3.LUT P3, R120, R120, 0x8, RZ, 0xc0, !PT ;  /* 0x0000000878787812 */ /* 0x000fe2000786c0ff */
[----:B------:R-:W-:Y:S01]  /*0c00*/  IMAD R2, R129, UR15, R2 ;  /* 0x0000000f81027c24 */ /* 0x000fe2000f8e0202 */
[----:B------:R-:W-:Y:S01]  /*0c10*/  LOP3.LUT P2, R119, R119, 0x8, RZ, 0xc0, !PT ;  /* 0x0000000877777812 */ /* 0x000fe2000784c0ff */
[----:B------:R-:W-:Y:S01]  /*0c20*/  ULDC.64 UR10, c[0x0][0x260] ;  /* 0x00009800000a7ab9 */ /* 0x000fe20000000a00 */
[----:B------:R-:W-:Y:S01]  /*0c30*/  LOP3.LUT P1, R118, R118, 0x8, RZ, 0xc0, !PT ;  /* 0x0000000876767812 */ /* 0x000fe2000782c0ff */
[----:B------:R-:W-:Y:S01]  /*0c40*/  IMAD.IADD R2, R15, 0x1, R2 ;  /* 0x000000010f027824 */ /* 0x000fe200078e0202 */
[----:B------:R-:W-:Y:S01]  /*0c50*/  IADD3 R20, P5, R18, UR18, RZ ;  /* 0x0000001212147c10 */ /* 0x000fe2000ffbe0ff */
[----:B------:R-:W-:Y:S01]  /*0c60*/  ULDC.64 UR14, c[0x0][0x258] ;  /* 0x00009600000e7ab9 */ /* 0x000fe20000000a00 */
[----:B------:R-:W-:-:S02]  /*0c70*/  LOP3.LUT P0, R117, R117, 0x8, RZ, 0xc0, !PT ;  /* 0x0000000875757812 */ /* 0x000fc4000780c0ff */
[----:B------:R-:W-:Y:S02]  /*0c80*/  IADD3.X R21, R19, UR19, RZ, P5, !PT ;  /* 0x0000001313157c10 */ /* 0x000fe4000affe4ff */
[----:B------:R-:W-:-:S03]  /*0c90*/  LEA R4, P5, R14, UR4, 0x3 ;  /* 0x000000040e047c11 */ /* 0x000fc6000f8a18ff */
[----:B------:R-:W-:Y:S01]  /*0ca0*/  LDGSTS.E.LTC128B.64 [R134+0x1000], desc[UR20][R20.64], P3 ;  /* 0x0100000014867fae */ /* 0x000fe20009921b54 */
[----:B------:R-:W-:Y:S01]  /*0cb0*/  LEA.HI.X R2, R14, UR5, R2, 0x3, P5 ;  /* 0x000000050e027c11 */ /* 0x000fe2000a8f1c02 */
[----:B------:R-:W-:Y:S01]  /*0cc0*/  ULDC.64 UR4, c[0x0][0x268] ;  /* 0x00009a0000047ab9 */ /* 0x000fe20000000a00 */
[----:B------:R-:W-:Y:S01]  /*0cd0*/  ISETP.GE.AND P5, PT, R0, UR16, PT ;  /* 0x0000001000007c0c */ /* 0x000fe2000bfa6270 */
[----:B------:R-:W-:Y:S01]  /*0ce0*/  LDGSTS.E.LTC128B.64 [R134+0x1080], desc[UR20][R20.64+0x80], P2 ;  /* 0x0108008014867fae */ /* 0x000fe20009121b54 */
[----:B------:R-:W-:Y:S01]  /*0cf0*/  ISETP.GE.AND P2, PT, R8, UR17, PT ;  /* 0x0000001108007c0c */ /* 0x000fe2000bf46270 */
[----:B------:R-:W-:Y:S01]  /*0d00*/  UIADD3 UR4, UP1, UR10, -UR4, URZ ;  /* 0x800000040a047290 */ /* 0x000fe2000ff3e03f */
[----:B------:R-:W-:Y:S01]  /*0d10*/  ISETP.GE.AND P3, PT, R142, UR16, PT ;  /* 0x000000108e007c0c */ /* 0x000fe2000bf66270 */
[----:B------:R-:W-:Y:S01]  /*0d20*/  LDGSTS.E.LTC128B.64 [R134+0x1100], desc[UR20][R20.64+0x100], P1 ;  /* 0x0110010014867fae */ /* 0x000fe20008921b54 */
[----:B------:R-:W-:Y:S01]  /*0d30*/  SEL R0, RZ, 0x1, P2 ;  /* 0x00000001ff007807 */ /* 0x000fe20001000000 */
[----:B------:R-:W-:Y:S01]  /*0d40*/  UIADD3 UR4, UP0, UR4, UR14, URZ ;  /* 0x0000000e04047290 */ /* 0x000fe2000ff1e03f */
[----:B------:R-:W-:Y:S01]  /*0d50*/  ISETP.LT.AND P1, PT, R8, UR17, !P6 ;  /* 0x0000001108007c0c */ /* 0x000fe2000f721270 */
[----:B------:R1:W-:Y:S01]  /*0d60*/  LDGSTS.E.LTC128B.64 [R134+0x1180], desc[UR20][R20.64+0x180], P0 ;  /* 0x0118018014867fae */ /* 0x0003e20008121b54 */
[----:B------:R-:W-:Y:S01]  /*0d70*/  ISETP.GE.AND P0, PT, R3, UR16, PT ;  /* 0x0000001003007c0c */ /* 0x000fe2000bf06270 */
[----:B------:R-:W-:Y:S01]  /*0d80*/  UIADD3.X UR5, UR15, UR11, ~UR5, UP0, UP1 ;  /* 0x0000000b0f057290 */ /* 0x000fe200087e2c05 */
[----:B------:R-:W-:-:S02]  /*0d90*/  SEL R3, RZ, 0x100, P2 ;  /* 0x00000100ff037807 */ /* 0x000fc40001000000 */
[C---:B------:R-:W-:Y:S02]  /*0da0*/  ISETP.LT.AND P2, PT, R7.reuse, UR17, !P6 ;  /* 0x0000001107007c0c */ /* 0x040fe4000f741270 */
[----:B------:R-:W-:Y:S02]  /*0db0*/  SEL R15, RZ, 0x100, !P1 ;  /* 0x00000100ff0f7807 */ /* 0x000fe40004800000 */
[----:B------:R-:W-:Y:S02]  /*0dc0*/  SEL R14, RZ, 0x200, !P2 ;  /* 0x00000200ff0e7807 */ /* 0x000fe40005000000 */
[----:B------:R-:W-:Y:S02]  /*0dd0*/  ISETP.GE.AND P2, PT, R7, UR17, PT ;  /* 0x0000001107007c0c */ /* 0x000fe4000bf46270 */
[----:B------:R-:W-:Y:S02]  /*0de0*/  SEL R11, RZ, 0xffffffff, P0 ;  /* 0xffffffffff0b7807 */ /* 0x000fe40000000000 */
[----:B------:R-:W-:-:S02]  /*0df0*/  SEL R7, RZ, 0xffffffff, P2 ;  /* 0xffffffffff077807 */ /* 0x000fc40001000000 */
[----:B------:R-:W-:Y:S02]  /*0e00*/  ISETP.LT.AND P1, PT, R17, UR17, !P6 ;  /* 0x0000001111007c0c */ /* 0x000fe4000f721270 */
[----:B------:R-:W-:Y:S02]  /*0e10*/  ISETP.LT.AND P6, PT, R10, UR17, !P6 ;  /* 0x000000110a007c0c */ /* 0x000fe4000f7c1270 */
[----:B------:R-:W-:Y:S01]  /*0e20*/  LOP3.LUT R14, R14, R15, R16, 0xfe, !PT ;  /* 0x0000000f0e0e7212 */ /* 0x000fe200078efe10 */
[----:B------:R-:W-:Y:S01]  /*0e30*/  IMAD.SHL.U32 R16, R11, 0x2, RZ ;  /* 0x000000020b107824 */ /* 0x000fe200078e00ff */
[----:B------:R-:W-:Y:S01]  /*0e40*/  SEL R5, RZ, 0x1, P3 ;  /* 0x00000001ff057807 */ /* 0x000fe20001800000 */
[----:B------:R-:W-:Y:S01]  /*0e50*/  IMAD.SHL.U32 R11, R7, 0x2, RZ ;  /* 0x00000002070b7824 */ /* 0x000fe200078e00ff */
[----:B------:R-:W-:Y:S02]  /*0e60*/  SEL R8, RZ, 0x100, P3 ;  /* 0x00000100ff087807 */ /* 0x000fe40001800000 */
[----:B------:R-:W-:Y:S01]  /*0e70*/  ISETP.GE.AND P3, PT, R6, UR16, PT ;  /* 0x0000001006007c0c */ /* 0x000fe2000bf66270 */
[----:B-1----:R-:W-:Y:S01]  /*0e80*/  IMAD.WIDE.U32 R20, R129, UR12, RZ ;  /* 0x0000000c81147c25 */ /* 0x002fe2000f8e00ff */
[----:B------:R-:W-:-:S02]  /*0e90*/  SEL R9, RZ, 0x400, !P1 ;  /* 0x00000400ff097807 */ /* 0x000fc40004800000 */
[----:B------:R-:W-:Y:S02]  /*0ea0*/  SEL R6, RZ, 0x800, !P6 ;  /* 0x00000800ff067807 */ /* 0x000fe40007000000 */
[----:B------:R-:W-:Y:S02]  /*0eb0*/  SEL R7, RZ, 0x200, P0 ;  /* 0x00000200ff077807 */ /* 0x000fe40000000000 */
[----:B------:R-:W-:Y:S02]  /*0ec0*/  ISETP.GE.AND P0, PT, R10, UR17, PT ;  /* 0x000000110a007c0c */ /* 0x000fe4000bf06270 */
[----:B------:R-:W-:Y:S02]  /*0ed0*/  LOP3.LUT R10, R11, 0x2, R0, 0xe2, !PT ;  /* 0x000000020b0a7812 */ /* 0x000fe400078ee200 */
[----:B------:R-:W-:Y:S01]  /*0ee0*/  LOP3.LUT R0, R6, R9, R14, 0xfe, !PT ;  /* 0x0000000906007212 */ /* 0x000fe200078efe0e */
[----:B------:R-:W-:Y:S01]  /*0ef0*/  IMAD R14, R108, UR12, RZ ;  /* 0x0000000c6c0e7c24 */ /* 0x000fe2000f8e02ff */
[----:B------:R-:W-:-:S02]  /*0f00*/  LOP3.LUT R5, R16, 0x2, R5, 0xe2, !PT ;  /* 0x0000000210057812 */ /* 0x000fc400078ee205 */
[----:B------:R-:W-:Y:S01]  /*0f10*/  SEL R0, R0, RZ, P4 ;  /* 0x000000ff00007207 */ /* 0x000fe20002000000 */
[----:B------:R-:W-:Y:S01]  /*0f20*/  IMAD R14, R129, UR13, R14 ;  /* 0x0000000d810e7c24 */ /* 0x000fe2000f8e020e */
[----:B------:R-:W-:Y:S02]  /*0f30*/  IADD3 R4, P6, R4, R18, RZ ;  /* 0x0000001204047210 */ /* 0x000fe40007fde0ff */
[----:B------:R-:W-:Y:S01]  /*0f40*/  SEL R11, RZ, 0x4, P5 ;  /* 0x00000004ff0b7807 */ /* 0x000fe20002800000 */
[----:B------:R-:W-:Y:S01]  /*0f50*/  IMAD.IADD R14, R21, 0x1, R14 ;  /* 0x00000001150e7824 */ /* 0x000fe200078e020e */
[----:B------:R-:W-:Y:S01]  /*0f60*/  SEL R6, RZ, 0x8, P3 ;  /* 0x00000008ff067807 */ /* 0x000fe20001800000 */
[C---:B------:R-:W-:Y:S01]  /*0f70*/  IMAD.SHL.U32 R116, R0.reuse, 0x8, RZ ;  /* 0x0000000800747824 */ /* 0x040fe200078e00ff */
[----:B------:R-:W-:Y:S01]  /*0f80*/  ISETP.GE.AND P1, PT, R17, UR17, PT ;  /* 0x0000001111007c0c */ /* 0x000fe2000bf26270 */
[----:B------:R-:W-:Y:S01]  /*0f90*/  IMAD.SHL.U32 R115, R0, 0x4, RZ ;  /* 0x0000000400737824 */ /* 0x000fe200078e00ff */
[----:B------:R-:W-:Y:S01]  /*0fa0*/  LEA R9, P4, R20, UR4, 0x3 ;  /* 0x0000000414097c11 */ /* 0x000fe2000f8818ff */
[----:B------:R-:W-:Y:S01]  /*0fb0*/  IMAD.SHL.U32 R114, R0, 0x2, RZ ;  /* 0x0000000200727824 */ /* 0x000fe200078e00ff */
[----:B------:R-:W-:Y:S01]  /*0fc0*/  LOP3.LUT R11, R6, R11, R5, 0xfe, !PT ;  /* 0x0000000b060b7212 */ /* 0x000fe200078efe05 */
[----:B------:R-:W-:Y:S01]  /*0fd0*/  IMAD.X R5, R2, 0x1, R19, P6 ;  /* 0x0000000102057824 */ /* 0x000fe200030e0613 */
[----:B------:R-:W-:-:S02]  /*0fe0*/  SEL R6, RZ, 0x4, P1 ;  /* 0x00000004ff067807 */ /* 0x000fc40000800000 */
[----:B------:R-:W-:Y:S02]  /*0ff0*/  CS2R R18, SRZ ;  /* 0x0000000000127805 */ /* 0x000fe4000001ff00 */
[----:B------:R-:W-:Y:S02]  /*1000*/  SEL R15, RZ, 0x8, P0 ;  /* 0x00000008ff0f7807 */ /* 0x000fe40000000000 */
[----:B------:R-:W-:Y:S02]  /*1010*/  LEA.HI.X R2, R20, UR5, R14, 0x3, P4 ;  /* 0x0000000514027c11 */ /* 0x000fe4000a0f1c0e */
[----:B------:R-:W-:Y:S02]  /*1020*/  CS2R R20, SRZ ;  /* 0x0000000000147805 */ /* 0x000fe4000001ff00 */
[----:B------:R-:W-:Y:S02]  /*1030*/  SEL R133, RZ, 0x800, P3 ;  /* 0x00000800ff857807 */ /* 0x000fe40001800000 */
[----:B------:R-:W-:-:S02]  /*1040*/  LOP3.LUT P4, R116, R116, 0x8, RZ, 0xc0, !PT ;  /* 0x0000000874747812 */ /* 0x000fc4000788c0ff */
[----:B------:R-:W-:Y:S02]  /*1050*/  LOP3.LUT P3, R115, R115, 0x8, RZ, 0xc0, !PT ;  /* 0x0000000873737812 */ /* 0x000fe4000786c0ff */
[----:B------:R-:W-:Y:S02]  /*1060*/  LOP3.LUT R7, R7, R8, R11, 0xfe, !PT ;  /* 0x0000000807077212 */ /* 0x000fe400078efe0b */
[----:B------:R-:W-:Y:S02]  /*1070*/  LOP3.LUT R6, R15, R6, R10, 0xfe, !PT ;  /* 0x000000060f067212 */ /* 0x000fe400078efe0a */
[----:B------:R-:W-:Y:S02]  /*1080*/  CS2R R14, SRZ ;  /* 0x00000000000e7805 */ /* 0x000fe4000001ff00 */
[----:B------:R-:W-:Y:S02]  /*1090*/  SEL R11, RZ, 0x200, P2 ;  /* 0x00000200ff0b7807 */ /* 0x000fe40001000000 */
[----:B------:R-:W-:-:S02]  /*10a0*/  LOP3.LUT R16, R135, 0xfffffff0, RZ, 0xc0, !PT ;  /* 0xfffffff087107812 */ /* 0x000fc400078ec0ff */
[----:B------:R-:W-:Y:S01]  /*10b0*/  SEL R8, RZ, 0x400, P5 ;  /* 0x00000400ff087807 */ /* 0x000fe20002800000 */
[----:B------:R-:W-:Y:S01]  /*10c0*/  LDGSTS.E.LTC128B.64 [R134+0x6000], desc[UR20][R12.64], P4 ;  /* 0x060000000c867fae */ /* 0x000fe2000a121b54 */
[----:B------:R-:W-:Y:S02]  /*10d0*/  SEL R10, RZ, 0x400, P1 ;  /* 0x00000400ff0a7807 */ /* 0x000fe40000800000 */
[----:B------:R-:W-:Y:S01]  /*10e0*/  LOP3.LUT P2, R114, R114, 0x8, RZ, 0xc0, !PT ;  /* 0x0000000872727812 */ /* 0x000fe2000784c0ff */
[----:B------:R-:W-:Y:S01]  /*10f0*/  LDGSTS.E.LTC128B.64 [R134+0x6080], desc[UR20][R12.64+0x80], P3 ;  /* 0x060800800c867fae */ /* 0x000fe20009921b54 */
[----:B------:R-:W-:Y:S02]  /*1100*/  LOP3.LUT P1, R113, R0, 0x8, RZ, 0xc0, !PT ;  /* 0x0000000800717812 */ /* 0x000fe4000782c0ff */
[----:B------:R-:W-:Y:S02]  /*1110*/  ISETP.NE.AND P6, PT, R16, 0x10, PT ;  /* 0x000000101000780c */ /* 0x000fe40003fc5270 */
[----:B------:R-:W-:-:S02]  /*1120*/  CS2R R16, SRZ ;  /* 0x0000000000107805 */ /* 0x000fc4000001ff00 */
[----:B------:R-:W-:Y:S02]  /*1130*/  LOP3.LUT R133, R133, R8, R7, 0xfe, !PT ;  /* 0x0000000885857212 */ /* 0x000fe400078efe07 */
[----:B------:R-:W-:Y:S02]  /*1140*/  SHF.R.U32.HI R112, RZ, 0x5, R0 ;  /* 0x00000005ff707819 */ /* 0x000fe40000011600 */
[----:B------:R-:W-:Y:S02]  /*1150*/  SEL R133, R133, RZ, P6 ;  /* 0x000000ff85857207 */ /* 0x000fe40003000000 */
[----:B------:R-:W-:Y:S01]  /*1160*/  LOP3.LUT R3, R11, R3, R6, 0xfe, !PT ;  /* 0x000000030b037212 */ /* 0x000fe200078efe06 */
[----:B------:R-:W-:Y:S01]  /*1170*/  LDGSTS.E.LTC128B.64 [R134+0x6100], desc[UR20][R12.64+0x100], P2 ;  /* 0x061001000c867fae */ /* 0x000fe20009121b54 */
[----:B------:R-:W-:Y:S01]  /*1180*/  SEL R107, RZ, 0x800, P0 ;  /* 0x00000800ff6b7807 */ /* 0x000fe20000000000 */
[----:B------:R-:W-:Y:S01]  /*1190*/  IMAD.SHL.U32 R106, R133, 0x8, RZ ;  /* 0x00000008856a7824 */ /* 0x000fe200078e00ff */
[----:B------:R-:W-:Y:S01]  /*11a0*/  IADD3 R6, P0, R9, R12, RZ ;  /* 0x0000000c09067210 */ /* 0x000fe20007f1e0ff */
[----:B------:R1:W-:Y:S01]  /*11b0*/  LDGSTS.E.LTC128B.64 [R134+0x6180], desc[UR20][R12.64+0x180], P1 ;  /* 0x061801800c867fae */ /* 0x0003e20008921b54 */
[--C-:B------:R-:W-:Y:S01]  /*11c0*/  SHF.R.U32.HI R111, RZ, 0x6, R0.reuse ;  /* 0x00000006ff6f7819 */ /* 0x100fe20000011600 */
[C---:B------:R-:W-:Y:S01]  /*11d0*/  IMAD.SHL.U32 R105, R133.reuse, 0x4, RZ ;  /* 0x0000000485697824 */ /* 0x040fe200078e00ff */
[----:B------:R-:W-:Y:S01]  /*11e0*/  LOP3.LUT P3, R112, R112, 0x8, RZ, 0xc0, !PT ;  /* 0x0000000870707812 */ /* 0x000fe2000786c0ff */
[----:B------:R-:W-:Y:S01]  /*11f0*/  IMAD.X R7, R2, 0x1, R13, P0 ;  /* 0x0000000102077824 */ /* 0x000fe200000e060d */
[--C-:B------:R-:W-:Y:S01]  /*1200*/  SHF.R.U32.HI R110, RZ, 0x7, R0.reuse ;  /* 0x00000007ff6e7819 */ /* 0x100fe20000011600 */
[----:B------:R-:W-:Y:S01]  /*1210*/  IMAD.SHL.U32 R104, R133, 0x2, RZ ;  /* 0x0000000285687824 */ /* 0x000fe200078e00ff */
[----:B------:R-:W-:-:S02]  /*1220*/  SHF.R.U32.HI R109, RZ, 0x8, R0 ;  /* 0x00000008ff6d7819 */ /* 0x000fc40000011600 */
[----:B------:R-:W-:Y:S02]  /*1230*/  IADD3 R8, P5, R12, UR14, RZ ;  /* 0x0000000e0c087c10 */ /* 0x000fe4000ffbe0ff */
[----:B------:R-:W-:Y:S02]  /*1240*/  LOP3.LUT P2, R111, R111, 0x8, RZ, 0xc0, !PT ;  /* 0x000000086f6f7812 */ /* 0x000fe4000784c0ff */
[----:B------:R-:W-:Y:S02]  /*1250*/  LOP3.LUT P1, R110, R110, 0x8, RZ, 0xc0, !PT ;  /* 0x000000086e6e7812 */ /* 0x000fe4000782c0ff */
[----:B------:R-:W-:Y:S02]  /*1260*/  LOP3.LUT P0, R109, R109, 0x8, RZ, 0xc0, !PT ;  /* 0x000000086d6d7812 */ /* 0x000fe4000780c0ff */
[----:B------:R-:W-:Y:S02]  /*1270*/  IADD3.X R9, R13, UR15, RZ, P5, !PT ;  /* 0x0000000f0d097c10 */ /* 0x000fe4000affe4ff */
[----:B------:R-:W-:-:S02]  /*1280*/  LOP3.LUT P5, R106, R106, 0x8, RZ, 0xc0, !PT ;  /* 0x000000086a6a7812 */ /* 0x000fc400078ac0ff */
[----:B------:R-:W-:Y:S01]  /*1290*/  LOP3.LUT R107, R107, R10, R3, 0xfe, !PT ;  /* 0x0000000a6b6b7212 */ /* 0x000fe200078efe03 */
[----:B------:R-:W-:Y:S01]  /*12a0*/  LDGSTS.E.LTC128B.64 [R134+0x7000], desc[UR20][R8.64], P3 ;  /* 0x0700000008867fae */ /* 0x000fe20009921b54 */
[----:B------:R-:W-:Y:S02]  /*12b0*/  LOP3.LUT P4, R105, R105, 0x8, RZ, 0xc0, !PT ;  /* 0x0000000869697812 */ /* 0x000fe4000788c0ff */
[----:B------:R-:W-:Y:S02]  /*12c0*/  CS2R R10, SRZ ;  /* 0x00000000000a7805 */ /* 0x000fe4000001ff00 */
[----:B------:R-:W-:Y:S01]  /*12d0*/  SEL R107, R107, RZ, P6 ;  /* 0x000000ff6b6b7207 */ /* 0x000fe20003000000 */
[----:B------:R-:W-:Y:S01]  /*12e0*/  LDGSTS.E.LTC128B.64 [R134+0x7080], desc[UR20][R8.64+0x80], P2 ;  /* 0x0708008008867fae */ /* 0x000fe20009121b54 */
[----:B------:R-:W-:Y:S02]  /*12f0*/  LOP3.LUT P3, R104, R104, 0x8, RZ, 0xc0, !PT ;  /* 0x0000000868687812 */ /* 0x000fe4000786c0ff */
[----:B-1----:R-:W-:-:S02]  /*1300*/  CS2R R12, SRZ ;  /* 0x00000000000c7805 */ /* 0x002fc4000001ff00 */
[----:B------:R-:W-:Y:S01]  /*1310*/  LOP3.LUT R102, R133, 0x100, RZ, 0xc0, !PT ;  /* 0x0000010085667812 */ /* 0x000fe200078ec0ff */
[----:B------:R-:W-:Y:S01]  /*1320*/  IMAD.SHL.U32 R0, R107, 0x4, RZ ;  /* 0x000000046b007824 */ /* 0x000fe200078e00ff */
[----:B------:R-:W-:Y:S01]  /*1330*/  LDGSTS.E.LTC128B.64 [R134+0x7100], desc[UR20][R8.64+0x100], P1 ;  /* 0x0710010008867fae */ /* 0x000fe20008921b54 */
[----:B------:R-:W-:Y:S01]  /*1340*/  LOP3.LUT P2, R103, R133, 0x8, RZ, 0xc0, !PT ;  /* 0x0000000885677812 */ /* 0x000fe2000784c0ff */
[----:B------:R-:W-:Y:S01]  /*1350*/  IMAD.SHL.U32 R2, R107, 0x8, RZ ;  /* 0x000000086b027824 */ /* 0x000fe200078e00ff */
[C---:B------:R-:W-:Y:S01]  /*1360*/  LOP3.LUT R101, R133.reuse, 0x200, RZ, 0xc0, !PT ;  /* 0x0000020085657812 */ /* 0x040fe200078ec0ff */
[----:B------:R1:W-:Y:S01]  /*1370*/  LDGSTS.E.LTC128B.64 [R134+0x7180], desc[UR20][R8.64+0x180], P0 ;  /* 0x0718018008867fae */ /* 0x0003e20008121b54 */
[----:B------:R-:W-:Y:S02]  /*1380*/  LOP3.LUT R100, R133, 0x400, RZ, 0xc0, !PT ;  /* 0x0000040085647812 */ /* 0x000fe400078ec0ff */
[----:B------:R-:W-:Y:S01]  /*1390*/  LOP3.LUT P0, RZ, R0, 0x8, RZ, 0xc0, !PT ;  /* 0x0000000800ff7812 */ /* 0x000fe2000780c0ff */
[----:B------:R-:W0:Y:S01]  /*13a0*/  LDGDEPBAR ;  /* 0x00000000000079af */ /* 0x000e220000000000 */
[----:B------:R-:W-:-:S02]  /*13b0*/  SHF.R.U32.HI R102, RZ, 0x5, R102 ;  /* 0x00000005ff667819 */ /* 0x000fc40000011666 */
[----:B------:R-:W-:Y:S01]  /*13c0*/  SHF.R.U32.HI R0, RZ, 0x5, R128 ;  /* 0x00000005ff007819 */ /* 0x000fe20000011680 */
[----:B------:R-:W-:Y:S01]  /*13d0*/  LDGSTS.E.LTC128B.64 [R134+0x2000], desc[UR20][R4.64], P5 ;  /* 0x0200000004867fae */ /* 0x000fe2000a921b54 */
[----:B------:R-:W-:Y:S02]  /*13e0*/  IADD3 R84, P5, R4, UR18, RZ ;  /* 0x0000001204547c10 */ /* 0x000fe4000ffbe0ff */
[----:B------:R-:W-:Y:S01]  /*13f0*/  SHF.R.U32.HI R101, RZ, 0x6, R101 ;  /* 0x00000006ff657819 */ /* 0x000fe20000011665 */
[----:B------:R-:W-:Y:S01]  /*1400*/  LDGSTS.E.LTC128B.64 [R134+0x2080], desc[UR20][R4.64+0x80], P4 ;  /* 0x0208008004867fae */ /* 0x000fe2000a121b54 */
[----:B------:R-:W-:Y:S02]  /*1410*/  SHF.R.U32.HI R100, RZ, 0x7, R100 ;  /* 0x00000007ff647819 */ /* 0x000fe40000011664 */
[----:B------:R-:W-:Y:S01]  /*1420*/  IADD3.X R85, R5, UR19, RZ, P5, !PT ;  /* 0x0000001305557c10 */ /* 0x000fe2000affe4ff */
[----:B------:R-:W-:Y:S01]  /*1430*/  LDGSTS.E.LTC128B.64 [R134+0x2100], desc[UR20][R4.64+0x100], P3 ;  /* 0x0210010004867fae */ /* 0x000fe20009921b54 */
[----:B------:R-:W-:-:S02]  /*1440*/  ISETP.NE.U32.AND P5, PT, R102, RZ, PT ;  /* 0x000000ff6600720c */ /* 0x000fc40003fa5070 */
[----:B------:R-:W-:Y:S01]  /*1450*/  ISETP.NE.U32.AND P4, PT, R101, RZ, PT ;  /* 0x000000ff6500720c */ /* 0x000fe20003f85070 */
[----:B------:R-:W2:Y:S01]  /*1460*/  SHFL.IDX PT, R0, R0, RZ, 0x1f ;  /* 0x00001fff00007589 */ /* 0x000ea200000e0000 */
[----:B------:R-:W-:Y:S02]  /*1470*/  LOP3.LUT R3, R133, 0x800, RZ, 0xc0, !PT ;  /* 0x0000080085037812 */ /* 0x000fe400078ec0ff */
[----:B------:R-:W-:Y:S01]  /*1480*/  ISETP.NE.U32.AND P3, PT, R100, RZ, PT ;  /* 0x000000ff6400720c */ /* 0x000fe20003f65070 */
[----:B------:R3:W-:Y:S01]  /*1490*/  LDGSTS.E.LTC128B.64 [R134+0x2180], desc[UR20][R4.64+0x180], P2 ;  /* 0x0218018004867fae */ /* 0x0007e20009121b54 */
[----:B------:R-:W-:Y:S02]  /*14a0*/  SHF.R.U32.HI R3, RZ, 0x8, R3 ;  /* 0x00000008ff037819 */ /* 0x000fe40000011603 */
[----:B------:R-:W-:Y:S02]  /*14b0*/  LOP3.LUT P1, RZ, R2, 0x8, RZ, 0xc0, !PT ;  /* 0x0000000802ff7812 */ /* 0x000fe4000782c0ff */
[----:B-1----:R-:W-:-:S02]  /*14c0*/  CS2R R8, SRZ ;  /* 0x0000000000087805 */ /* 0x002fc4000001ff00 */
[----:B------:R-:W-:Y:S01]  /*14d0*/  LOP3.LUT R2, R107, 0x200, RZ, 0xc0, !PT ;  /* 0x000002006b027812 */ /* 0x000fe200078ec0ff */
[----:B------:R-:W-:Y:S01]  /*14e0*/  LDGSTS.E.LTC128B.64 [R134+0x3000], desc[UR20][R84.64], P5 ;  /* 0x0300000054867fae */ /* 0x000fe2000a921b54 */
[----:B------:R-:W-:Y:S02]  /*14f0*/  ISETP.NE.U32.AND P2, PT, R3, RZ, PT ;  /* 0x000000ff0300720c */ /* 0x000fe40003f45070 */
[----:B------:R-:W-:Y:S01]  /*1500*/  SHF.R.U32.HI R2, RZ, 0x6, R2 ;  /* 0x00000006ff027819 */ /* 0x000fe20000011602 */
[----:B------:R-:W-:Y:S01]  /*1510*/  LDGSTS.E.LTC128B.64 [R134+0x3080], desc[UR20][R84.64+0x80], P4 ;  /* 0x0308008054867fae */ /* 0x000fe2000a121b54 */
[----:B------:R-:W-:-:S03]  /*1520*/  LOP3.LUT P5, RZ, R107, 0x8, RZ, 0xc0, !PT ;  /* 0x000000086bff7812 */ /* 0x000fc600078ac0ff */
[----:B------:R-:W-:Y:S01]  /*1530*/  LDGSTS.E.LTC128B.64 [R134+0x3100], desc[UR20][R84.64+0x100], P3 ;  /* 0x0310010054867fae */ /* 0x000fe20009921b54 */
[----:B------:R-:W-:Y:S02]  /*1540*/  ISETP.NE.U32.AND P3, PT, R2, RZ, PT ;  /* 0x000000ff0200720c */ /* 0x000fe40003f65070 */
[----:B------:R-:W-:-:S03]  /*1550*/  LOP3.LUT R2, R107, 0x800, RZ, 0xc0, !PT ;  /* 0x000008006b027812 */ /* 0x000fc600078ec0ff */
[----:B------:R-:W-:Y:S01]  /*1560*/  LDGSTS.E.LTC128B.64 [R134+0x3180], desc[UR20][R84.64+0x180], P2 ;  /* 0x0318018054867fae */ /* 0x000fe20009121b54 */
[----:B------:R-:W-:Y:S02]  /*1570*/  SHF.R.U32.HI R2, RZ, 0x8, R2 ;  /* 0x00000008ff027819 */ /* 0x000fe40000011602 */
[----:B--2---:R-:W-:Y:S01]  /*1580*/  R2UR UR5, R0 ;  /* 0x00000000000572ca */ /* 0x004fe200000e0000 */
[----:B------:R-:W-:Y:S01]  /*1590*/  LDGSTS.E.LTC128B.64 [R134+0x8000], desc[UR20][R6.64], P1 ;  /* 0x0800000006867fae */ /* 0x000fe20008921b54 */
[----:B------:R-:W-:Y:S02]  /*15a0*/  ISETP.NE.U32.AND P1, PT, R2, RZ, PT ;  /* 0x000000ff0200720c */ /* 0x000fe40003f25070 */
[C---:B---3--:R-:W-:Y:S01]  /*15b0*/  LOP3.LUT R4, R107.reuse, 0x100, RZ, 0xc0, !PT ;  /* 0x000001006b047812 */ /* 0x048fe200078ec0ff */
[----:B------:R-:W-:Y:S01]  /*15c0*/  IMAD.SHL.U32 R5, R107, 0x2, RZ ;  /* 0x000000026b057824 */ /* 0x000fe200078e00ff */
[----:B------:R-:W-:Y:S01]  /*15d0*/  LDGSTS.E.LTC128B.64 [R134+0x8080], desc[UR20][R6.64+0x80], P0 ;  /* 0x0808008006867fae */ /* 0x000fe20008121b54 */
[----:B------:R-:W-:-:S02]  /*15e0*/  IADD3 R86, P0, R6, UR14, RZ ;  /* 0x0000000e06567c10 */ /* 0x000fc4000ff1e0ff */
[----:B------:R-:W-:Y:S02]  /*15f0*/  SHF.R.U32.HI R4, RZ, 0x5, R4 ;  /* 0x00000005ff047819 */ /* 0x000fe40000011604 */
[----:B------:R-:W-:Y:S02]  /*1600*/  LOP3.LUT P6, RZ, R5, 0x8, RZ, 0xc0, !PT ;  /* 0x0000000805ff7812 */ /* 0x000fe400078cc0ff */
[----:B------:R-:W-:Y:S01]  /*1610*/  ISETP.NE.U32.AND P4, PT, R4, RZ, PT ;  /* 0x000000ff0400720c */ /* 0x000fe20003f85070 */
[----:B------:R-:W-:Y:S01]  /*1620*/  USHF.R.S32.HI UR16, URZ, 0x1f, UR5 ;  /* 0x0000001f3f107899 */ /* 0x000fe20008011405 */
[----:B------:R-:W-:Y:S02]  /*1630*/  LOP3.LUT R4, R107, 0x400, RZ, 0xc0, !PT ;  /* 0x000004006b047812 */ /* 0x000fe400078ec0ff */
[----:B------:R-:W-:Y:S01]  /*1640*/  IADD3.X R87, R7, UR15, RZ, P0, !PT ;  /* 0x0000000f07577c10 */ /* 0x000fe200087fe4ff */
[----:B------:R-:W-:Y:S01]  /*1650*/  ULEA.HI UR16, UR16, UR5, URZ, 0x2 ;  /* 0x0000000510107291 */ /* 0x000fe2000f8f103f */
[----:B------:R-:W-:-:S02]  /*1660*/  SHF.R.U32.HI R4, RZ, 0x7, R4 ;  /* 0x00000007ff047819 */ /* 0x000fc40000011604 */
[----:B------:R-:W-:Y:S01]  /*1670*/  SHF.R.S32.HI R0, RZ, 0x1f, R135 ;  /* 0x0000001fff007819 */ /* 0x000fe20000011487 */
[----:B------:R-:W-:Y:S01]  /*1680*/  ULOP3.LUT UR4, UR16, 0xfffffffc, URZ, 0xc0, !UPT ;  /* 0xfffffffc10047892 */ /* 0x000fe2000f8ec03f */
[----:B------:R-:W-:Y:S01]  /*1690*/  ISETP.NE.U32.AND P2, PT, R4, RZ, PT ;  /* 0x000000ff0400720c */ /* 0x000fe20003f45070 */
[----:B------:R-:W-:Y:S01]  /*16a0*/  LDGSTS.E.LTC128B.64 [R134+0x8100], desc[UR20][R6.64+0x100], P6 ;  /* 0x0810010006867fae */ /* 0x000fe2000b121b54 */
[----:B------:R-:W-:Y:S01]  /*16b0*/  ISETP.GE.AND P0, PT, R135, 0x10, PT ;  /* 0x000000108700780c */ /* 0x000fe20003f06270 */
[----:B------:R-:W-:Y:S01]  /*16c0*/  UIADD3 UR4, UR5, -UR4, URZ ;  /* 0x8000000405047290 */ /* 0x000fe2000fffe03f */
[----:B------:R-:W-:Y:S01]  /*16d0*/  LEA.HI R125, R0, R135, RZ, 0x4 ;  /* 0x00000087007d7211 */ /* 0x000fe200078f20ff */
[----:B------:R1:W-:Y:S01]  /*16e0*/  LDGSTS.E.LTC128B.64 [R134+0x8180], desc[UR20][R6.64+0x180], P5 ;  /* 0x0818018006867fae */ /* 0x0003e2000a921b54 */
[----:B------:R-:W-:Y:S01]  /*16f0*/  USHF.R.S32.HI UR16, URZ, 0x2, UR16 ;  /* 0x000000023f107899 */ /* 0x000fe20008011410 */
[----:B------:R-:W-:Y:S01]  /*1700*/  CS2R R4, SRZ ;  /* 0x0000000000047805 */ /* 0x000fe2000001ff00 */
[----:B------:R-:W-:Y:S01]  /*1710*/  ULEA.HI UR14, UR4, UR4, URZ, 0x1 ;  /* 0x00000004040e7291 */ /* 0x000fe2000f8f083f */
[----:B------:R2:W-:Y:S01]  /*1720*/  LDGSTS.E.LTC128B.64 [R134+0x9000], desc[UR20][R86.64], P4 ;  /* 0x0900000056867fae */ /* 0x0005e2000a121b54 */
[----:B------:R-:W-:-:S02]  /*1730*/  SHF.R.S32.HI R132, RZ, 0x4, R125 ;  /* 0x00000004ff847819 */ /* 0x000fc4000001147d */
[----:B------:R-:W-:Y:S01]  /*1740*/  ULOP3.LUT UR15, UR14, 0xfffffffe, URZ, 0xc0, !UPT ;  /* 0xfffffffe0e0f7892 */ /* 0x000fe2000f8ec03f */
[----:B------:R2:W-:Y:S01]  /*1750*/  LDGSTS.E.LTC128B.64 [R134+0x9080], desc[UR20][R86.64+0x80], P3 ;  /* 0x0908008056867fae */ /* 0x0005e20009921b54 */
[----:B------:R-:W-:Y:S02]  /*1760*/  USHF.R.S32.HI UR14, URZ, 0x1, UR14 ;  /* 0x000000013f0e7899 */ /* 0x000fe4000801140e */
[----:B------:R-:W-:Y:S01]  /*1770*/  UIADD3 UR15, UR4, -UR15, URZ ;  /* 0x8000000f040f7290 */ /* 0x000fe2000fffe03f */
[----:B------:R2:W-:Y:S04]  /*1780*/  LDGSTS.E.LTC128B.64 [R134+0x9100], desc[UR20][R86.64+0x100], P2 ;  /* 0x0910010056867fae */ /* 0x0005e80009121b54 */
[----:B------:R2:W-:Y:S01]  /*1790*/  LDGSTS.E.LTC128B.64 [R134+0x9180], desc[UR20][R86.64+0x180], P1 ;  /* 0x0918018056867fae */ /* 0x0005e20008921b54 */
[----:B------:R-:W-:-:S03]  /*17a0*/  ISETP.NE.AND P1, PT, R132, 0x2, PT ;  /* 0x000000028400780c */ /* 0x000fc60003f25270 */
[----:B------:R-:W0:Y:S01]  /*17b0*/  LDGDEPBAR ;  /* 0x00000000000079af */ /* 0x000e220000000000 */
[----:B------:R-:W-:Y:S02]  /*17c0*/  SEL R133, R133, RZ, P1 ;  /* 0x000000ff85857207 */ /* 0x000fe40000800000 */
[----:B-1----:R-:W-:Y:S01]  /*17d0*/  CS2R R6, SRZ ;  /* 0x0000000000067805 */ /* 0x002fe2000001ff00 */
[----:B------:R-:W-:-:S04]  /*17e0*/  DEPBAR.LE SB0, 0x1 ;  /* 0x000080400000791a */ /* 0x000fc80000000000 */
[----:B------:R-:W-:Y:S06]  /*17f0*/  BAR.SYNC.DEFER_BLOCKING 0x0 ;  /* 0x0000000000007b1d */ /* 0x000fec0000010000 */
[----:B------:R-:W-:Y:S05]  /*1800*/  @!P0 BRA `(.L_x_1) ;  /* 0x00000010006c8947 */ /* 0x000fea0003800000 */
[--C-:B------:R-:W-:Y:S01]  /*1810*/  SHF.R.U32.HI R69, RZ, 0x3, R128.reuse ;  /* 0x00000003ff457819 */ /* 0x100fe20000011680 */
[----:B------:R-:W-:Y:S01]  /*1820*/  USHF.L.U32 UR5, UR16, 0xa, URZ ;  /* 0x0000000a10057899 */ /* 0x000fe2000800063f */
[----:B------:R-:W-:Y:S01]  /*1830*/  IMAD.SHL.U32 R55, R128, 0x4, RZ ;  /* 0x0000000480377824 */ /* 0x000fe200078e00ff */
[----:B------:R-:W-:Y:S01]  /*1840*/  IADD3 R146, P0, R84, UR8, RZ ;  /* 0x0000000854927c10 */ /* 0x000fe2000ff1e0ff */
[----:B------:R-:W-:Y:S01]  /*1850*/  VIADD R132, R132, 0xfffffffe ;  /* 0xfffffffe84847836 */ /* 0x000fe20000000000 */
[----:B------:R-:W-:Y:S01]  /*1860*/  LOP3.LUT R69, R69, 0x3, RZ, 0xc0, !PT ;  /* 0x0000000345457812 */ /* 0x000fe200078ec0ff */
[----:B------:R-:W-:Y:S01]  /*1870*/  ULEA UR4, UR14, UR5, 0x5 ;  /* 0x000000050e047291 */ /* 0x000fe2000f8e283f */
[----:B------:R-:W-:Y:S01]  /*1880*/  IADD3.X R145, R85, UR9, RZ, P0, !PT ;  /* 0x0000000955917c10 */ /* 0x000fe200087fe4ff */
[----:B------:R-:W-:Y:S01]  /*1890*/  ULEA UR5, UR15, UR5, 0x5 ;  /* 0x000000050f057291 */ /* 0x000fe2000f8e283f */
[----:B------:R-:W-:Y:S01]  /*18a0*/  LOP3.LUT R54, R69, 0x7, R128, 0x78, !PT ;  /* 0x0000000745367812 */ /* 0x000fe200078e7880 */
[----:B------:R-:W-:Y:S01]  /*18b0*/  USHF.L.U32 UR4, UR4, 0x3, URZ ;  /* 0x0000000304047899 */ /* 0x000fe2000800063f */
[----:B------:R-:W-:Y:S01]  /*18c0*/  ISETP.NE.AND P0, PT, R132, RZ, PT ;  /* 0x000000ff8400720c */ /* 0x000fe20003f05270 */
[----:B------:R-:W-:Y:S01]  /*18d0*/  USHF.L.U32 UR5, UR5, 0x3, URZ ;  /* 0x0000000305057899 */ /* 0x000fe2000800063f */
[----:B------:R-:W-:Y:S01]  /*18e0*/  LOP3.LUT R54, R54, 0x60, R55, 0xf8, !PT ;  /* 0x0000006036367812 */ /* 0x000fe200078ef837 */
[----:B------:R-:W-:Y:S01]  /*18f0*/  IMAD.MOV.U32 R131, RZ, RZ, R133 ;  /* 0x000000ffff837224 */ /* 0x000fe200078e0085 */
[----:B------:R-:W-:Y:S01]  /*1900*/  IADD3 R144, P1, R86, UR10, RZ ;  /* 0x0000000a56907c10 */ /* 0x000fe2000ff3e0ff */
[----:B------:R-:W-:Y:S01]  /*1910*/  IMAD.U32 R55, RZ, RZ, UR4 ;  /* 0x00000004ff377e24 */ /* 0x000fe2000f8e00ff */
[----:B------:R-:W-:Y:S01]  /*1920*/  LEA R54, R54, UR6, 0x4 ;  /* 0x0000000636367c11 */ /* 0x000fe2000f8e20ff */
[----:B------:R-:W-:Y:S01]  /*1930*/  UMOV UR22, URZ ;  /* 0x0000003f00167c82 */ /* 0x000fe20008000000 */
[----:B------:R-:W-:Y:S01]  /*1940*/  SEL R139, R107, RZ, P0 ;  /* 0x000000ff6b8b7207 */ /* 0x000fe20000000000 */
[----:B------:R-:W-:Y:S01]  /*1950*/  UMOV UR19, 0x4000 ;  /* 0x0000400000137882 */ /* 0x000fe20000000000 */
[----:B------:R-:W-:Y:S01]  /*1960*/  IADD3 R0, R55, 0x6000, R54 ;  /* 0x0000600037007810 */ /* 0x000fe20007ffe036 */
[----:B------:R-:W1:Y:S01]  /*1970*/  LDS.128 R68, [R54+UR5] ;  /* 0x0000000536447984 */ /* 0x000e620008000c00 */
[----:B------:R-:W-:Y:S01]  /*1980*/  LOP3.LUT R55, R128, 0x1f, RZ, 0xc0, !PT ;  /* 0x0000001f80377812 */ /* 0x000fe200078ec0ff */
[----:B------:R-:W-:Y:S01]  /*1990*/  UMOV UR18, 0x2 ;  /* 0x0000000200127882 */ /* 0x000fe20000000000 */
[----:B------:R-:W-:Y:S01]  /*19a0*/  IADD3.X R141, R87, UR11, RZ, P1, !PT ;  /* 0x0000000b578d7c10 */ /* 0x000fe20008ffe4ff */
[----:B------:R3:W1:Y:S01]  /*19b0*/  LDS.128 R80, [R54+UR5+0x80] ;  /* 0x0000800536507984 */ /* 0x0006620008000c00 */
[----:B------:R-:W-:Y:S01]  /*19c0*/  SHF.R.U32.HI R55, RZ, 0x3, R55 ;  /* 0x00000003ff377819 */ /* 0x000fe20000011637 */
[----:B------:R-:W-:Y:S01]  /*19d0*/  UMOV UR17, 0xffffc000 ;  /* 0xffffc00000117882 */ /* 0x000fe20000000000 */
[----:B------:R-:W-:Y:S01]  /*19e0*/  ULDC.64 UR8, c[0x0][0x238] ;  /* 0x00008e0000087ab9 */ /* 0x000fe20000000a00 */
[----:B------:R-:W1:Y:S01]  /*19f0*/  LDS.128 R72, [R0] ;  /* 0x0000000000487984 */ /* 0x000e620000000c00 */
[C---:B------:R-:W-:Y:S01]  /*1a00*/  LOP3.LUT R2, R55.reuse, 0x7, R128, 0x78, !PT ;  /* 0x0000000737027812 */ /* 0x040fe200078e7880 */
[----:B------:R-:W-:Y:S01]  /*1a10*/  ULDC.64 UR12, c[0x0][0x258] ;  /* 0x00009600000c7ab9 */ /* 0x000fe20000000a00 */
[----:B------:R-:W-:Y:S01]  /*1a20*/  ULDC.64 UR10, c[0x0][0x240] ;  /* 0x00009000000a7ab9 */ /* 0x000fe20000000a00 */
[----:B------:R4:W1:Y:S02]  /*1a30*/  LDS.128 R76, [R0+0x80] ;  /* 0x00008000004c7984 */ /* 0x0008640000000c00 */
[----:B------:R-:W-:-:S05]  /*1a40*/  IMAD R2, R55, 0x20, R2 ;  /* 0x0000002037027824 */ /* 0x000fca00078e0202 */
[----:B------:R-:W-:Y:S01]  /*1a50*/  LEA R2, R2, UR6, 0x4 ;  /* 0x0000000602027c11 */ /* 0x000fe2000f8e20ff */
[----:B------:R-:W-:Y:S01]  /*1a60*/  ULDC.64 UR6, c[0x0][0x260] ;  /* 0x0000980000067ab9 */ /* 0x000fe20000000a00 */
[----:B---3--:R-:W-:-:S03]  /*1a70*/  CS2R R54, SRZ ;  /* 0x0000000000367805 */ /* 0x008fc6000001ff00 */
[----:B----4-:R-:W-:-:S07]  /*1a80*/  VIADD R0, R2, 0x6000 ;  /* 0x0000600002007836 */ /* 0x010fce0000000000 */
.L_x_2:
[----:B------:R-:W-:-:S04]  /*1a90*/  DEPBAR.LE SB5, 0xc ;  /* 0x0000d3000000791a */ /* 0x000fc80000000000 */
[C---:B-1----:R-:W5:Y:S01]  /*1aa0*/  DMMA.8x8x4 R4, R68.reuse, R72, R4 ;  /* 0x000000484404723f */ /* 0x042f620000000004 */
[----:B--23--:R-:W-:Y:S01]  /*1ab0*/  LDS.128 R84, [R2+UR5+0x800] ;  /* 0x0008000502547984 */ /* 0x00cfe20008000c00 */
[----:B------:R-:W-:Y:S02]  /*1ac0*/  UIADD3 UR22, UR22, 0x1, URZ ;  /* 0x0000000116167890 */ /* 0x000fe4000fffe03f */
[----:B------:R-:W-:Y:S01]  /*1ad0*/  LOP3.LUT P3, RZ, R131, 0x1, RZ, 0xc0, !PT ;  /* 0x0000000183ff7812 */ /* 0x000fe2000786c0ff */
[----:B------:R-:W-:Y:S01]  /*1ae0*/  IMAD.MOV.U32 R147, RZ, RZ, R145 ;  /* 0x000000ffff937224 */ /* 0x000fe200078e0091 */
[----:B------:R-:W-:Y:S01]  /*1af0*/  LOP3.LUT P2, RZ, R139, 0x1, RZ, 0xc0, !PT ;  /* 0x000000018bff7812 */ /* 0x000fe2000784c0ff */
[----:B------:R-:W-:Y:S01]  /*1b00*/  VIADD R140, R134, UR19 ;  /* 0x00000013868c7c36 */ /* 0x000fe20008000000 */
[----:B------:R-:W-:Y:S01]  /*1b10*/  LOP3.LUT R148, R131, 0x2, RZ, 0xc0, !PT ;  /* 0x0000000283947812 */ /* 0x000fe200078ec0ff */
[----:B------:R-:W1:Y:S01]  /*1b20*/  LDS.128 R88, [R0+UR4+0x800] ;  /* 0x0008000400587984 */ /* 0x000e620008000c00 */
[----:B------:R-:W-:Y:S01]  /*1b30*/  IMAD.MOV.U32 R145, RZ, RZ, R141 ;  /* 0x000000ffff917224 */ /* 0x000fe200078e008d */
[----:B------:R-:W-:Y:S01]  /*1b40*/  LOP3.LUT R141, R139, 0x2, RZ, 0xc0, !PT ;  /* 0x000000028b8d7812 */ /* 0x000fe200078ec0ff */
[----:B------:R-:W-:Y:S01]  /*1b50*/  UISETP.NE.AND UP0, UPT, UR22, 0x3, UPT ;  /* 0x000000031600788c */ /* 0x000fe2000bf05270 */
[----:B------:R-:W-:Y:S01]  /*1b60*/  SHF.R.U32.HI R148, RZ, 0x1, R148 ;  /* 0x00000001ff947819 */ /* 0x000fe20000011694 */
[----:B------:R-:W-:Y:S01]  /*1b70*/  UIADD3 UR18, UR18, 0x1, URZ ;  /* 0x0000000112127890 */ /* 0x000fe2000fffe03f */
[----:B------:R-:W-:Y:S01]  /*1b80*/  SHF.R.U32.HI R141, RZ, 0x1, R141 ;  /* 0x00000001ff8d7819 */ /* 0x000fe2000001168d */
[C---:B------:R-:W5:Y:S01]  /*1b90*/  DMMA.8x8x4 R8, R68.reuse, R74, R8 ;  /* 0x0000004a4408723f */ /* 0x040f620000000008 */
[----:B------:R-:W1:Y:S01]  /*1ba0*/  LDS.128 R92, [R0+UR4+0x880] ;  /* 0x00088004005c7984 */ /* 0x000e620008000c00 */
[----:B------:R-:W-:Y:S01]  /*1bb0*/  USEL UR23, UR17, 0x2000, !UP0 ;  /* 0x0000200011177887 */ /* 0x000fe2000c000000 */
[----:B------:R-:W-:Y:S01]  /*1bc0*/  ISETP.NE.U32.AND P1, PT, R148, RZ, PT ;  /* 0x000000ff9400720c */ /* 0x000fe20003f25070 */
[----:B------:R-:W-:Y:S01]  /*1bd0*/  UISETP.NE.AND UP1, UPT, UR18, 0x3, UPT ;  /* 0x000000031200788c */ /* 0x000fe2000bf25270 */
[----:B------:R-:W-:Y:S01]  /*1be0*/  ISETP.NE.U32.AND P0, PT, R141, RZ, PT ;  /* 0x000000ff8d00720c */ /* 0x000fe20003f05070 */
[----:B------:R-:W-:Y:S01]  /*1bf0*/  UIADD3 UR24, UR19, -0x4000, URZ ;  /* 0xffffc00013187890 */ /* 0x000fe2000fffe03f */
[C---:B------:R-:W-:Y:S01]  /*1c00*/  LOP3.LUT R148, R131.reuse, 0x4, RZ, 0xc0, !PT ;  /* 0x0000000483947812 */ /* 0x040fe200078ec0ff */
[----:B------:R-:W-:Y:S01]  /*1c10*/  USEL UR18, UR18, URZ, UP1 ;  /* 0x0000003f12127287 */ /* 0x000fe20008800000 */
[----:B------:R-:W2:Y:S01]  /*1c20*/  LDS.128 R96, [R2+UR5+0x880] ;  /* 0x0008800502607984 */ /* 0x000ea20008000c00 */
[----:B------:R-:W-:Y:S01]  /*1c30*/  USEL UR22, UR22, URZ, UP0 ;  /* 0x0000003f16167287 */ /* 0x000fe20008000000 */
[----:B------:R-:W-:Y:S02]  /*1c40*/  SHF.R.U32.HI R148, RZ, 0x2, R148 ;  /* 0x00000002ff947819 */ /* 0x000fe40000011694 */
[----:B------:R-:W-:Y:S02]  /*1c50*/  LOP3.LUT R141, R131, 0x8, RZ, 0xc0, !PT ;  /* 0x00000008838d7812 */ /* 0x000fe400078ec0ff */
[C---:B------:R-:W-:Y:S01]  /*1c60*/  LOP3.LUT R150, R139.reuse, 0x4, RZ, 0xc0, !PT ;  /* 0x000000048b967812 */ /* 0x040fe200078ec0ff */
[C---:B------:R-:W5:Y:S01]  /*1c70*/  DMMA.8x8x4 R12, R68.reuse, R76, R12 ;  /* 0x0000004c440c723f */ /* 0x040f62000000000c */
[----:B------:R-:W-:Y:S01]  /*1c80*/  @!PT LDS RZ, [RZ] ;  /* 0x00000000fffff984 */ /* 0x000fe20000000800 */
[----:B------:R-:W-:Y:S01]  /*1c90*/  @!PT LDS RZ, [RZ] ;  /* 0x00000000fffff984 */ /* 0x000fe20000000800 */
[----:B------:R-:W-:Y:S01]  /*1ca0*/  @!PT LDS RZ, [RZ] ;  /* 0x00000000fffff984 */ /* 0x000fe20000000800 */
[----:B------:R-:W-:Y:S01]  /*1cb0*/  @P3 LDGSTS.E.LTC128B.64 [R140], desc[UR20][R146.64] ;  /* 0x00000000928c3fae */ /* 0x000fe2000b921b54 */
[----:B------:R-:W-:Y:S01]  /*1cc0*/  @UP1 UIADD3 UR24, UR19, 0x2000, URZ ;  /* 0x0000200013181890 */ /* 0x000fe2000fffe03f */
[----:B------:R-:W-:Y:S02]  /*1cd0*/  ISETP.NE.U32.AND P3, PT, R148, RZ, PT ;  /* 0x000000ff9400720c */ /* 0x000fe40003f65070 */
[----:B------:R-:W-:Y:S02]  /*1ce0*/  SHF.R.U32.HI R141, RZ, 0x3, R141 ;  /* 0x00000003ff8d7819 */ /* 0x000fe4000001168d */
[----:B------:R-:W-:Y:S01]  /*1cf0*/  @P1 LDGSTS.E.LTC128B.64 [R140+0x80], desc[UR20][R146.64+0x80] ;  /* 0x00080080928c1fae */ /* 0x000fe2000b921b54 */
[----:B------:R-:W-:Y:S01]  /*1d00*/  SHF.R.U32.HI R150, RZ, 0x2, R150 ;  /* 0x00000002ff967819 */ /* 0x000fe20000011696 */
[----:B------:R-:W-:Y:S01]  /*1d10*/  UMOV UR19, UR24 ;  /* 0x0000001800137c82 */ /* 0x000fe20008000000 */
[----:B------:R-:W-:Y:S02]  /*1d20*/  LOP3.LUT R149, R139, 0x8, RZ, 0xc0, !PT ;  /* 0x000000088b957812 */ /* 0x000fe400078ec0ff */
[----:B------:R-:W-:Y:S01]  /*1d30*/  ISETP.NE.U32.AND P1, PT, R150, RZ, PT ;  /* 0x000000ff9600720c */ /* 0x000fe20003f25070 */
[----:B------:R-:W-:Y:S01]  /*1d40*/  @P2 LDGSTS.E.LTC128B.64 [R140+0x6000], desc[UR20][R144.64] ;  /* 0x06000000908c2fae */ /* 0x000fe2000b921b54 */
[----:B------:R-:W-:Y:S02]  /*1d50*/  ISETP.NE.U32.AND P2, PT, R141, RZ, PT ;  /* 0x000000ff8d00720c */ /* 0x000fe40003f45070 */
[-C--:B------:R-:W5:Y:S03]  /*1d60*/  DMMA.8x8x4 R16, R68, R78.reuse, R16 ;  /* 0x0000004e4410723f */ /* 0x080f660000000010 */
[----:B------:R-:W-:Y:S01]  /*1d70*/  @P0 LDGSTS.E.LTC128B.64 [R140+0x6080], desc[UR20][R144.64+0x80] ;  /* 0x06080080908c0fae */ /* 0x000fe2000b921b54 */
[----:B------:R-:W-:Y:S02]  /*1d80*/  SHF.R.U32.HI R149, RZ, 0x3, R149 ;  /* 0x00000003ff957819 */ /* 0x000fe40000011695 */
[----:B------:R-:W-:Y:S02]  /*1d90*/  LOP3.LUT R141, R139, 0x100, RZ, 0xc0, !PT ;  /* 0x000001008b8d7812 */ /* 0x000fe400078ec0ff */
[----:B------:R-:W-:Y:S01]  /*1da0*/  ISETP.NE.U32.AND P0, PT, R149, RZ, PT ;  /* 0x000000ff9500720c */ /* 0x000fe20003f05070 */
[----:B------:R-:W-:Y:S07]  /*1db0*/  DEPBAR.LE SB5, 0xc ;  /* 0x0000d3000000791a */ /* 0x000fee0000000000 */
[C---:B------:R-:W5:Y:S11]  /*1dc0*/  DMMA.8x8x4 R20, R70.reuse, R78, R20 ;  /* 0x0000004e4614723f */ /* 0x040f760000000014 */
[----:B------:R-:W-:Y:S05]  /*1dd0*/  @!UPT UIADD3 URZ, URZ, URZ, URZ ;  /* 0x0000003f3f3ff290 */ /* 0x000fea000fffe03f */
[C---:B------:R-:W5:Y:S11]  /*1de0*/  DMMA.8x8x4 R24, R70.reuse, R76, R24 ;  /* 0x0000004c4618723f */ /* 0x040f760000000018 */
[----:B------:R-:W-:Y:S05]  /*1df0*/  @!UPT UIADD3 URZ, URZ, URZ, URZ ;  /* 0x0000003f3f3ff290 */ /* 0x000fea000fffe03f */
[C---:B------:R-:W5:Y:S11]  /*1e00*/  DMMA.8x8x4 R28, R70.reuse, R74, R28 ;  /* 0x0000004a461c723f */ /* 0x040f76000000001c */
[----:B------:R-:W-:Y:S05]  /*1e10*/  @!UPT UIADD3 URZ, URZ, URZ, URZ ;  /* 0x0000003f3f3ff290 */ /* 0x000fea000fffe03f */
[-C--:B------:R3:W5:Y:S02]  /*1e20*/  DMMA.8x8x4 R32, R70, R72.reuse, R32 ;  /* 0x000000484620723f */ /* 0x0807640000000020 */
[----:B---3--:R-:W-:Y:S01]  /*1e30*/  LDS.128 R68, [R2+UR5+0x1000] ;  /* 0x0010000502447984 */ /* 0x008fe20008000c00 */
[----:B------:R-:W-:Y:S11]  /*1e40*/  DEPBAR.LE SB5, 0xc ;  /* 0x0000d3000000791a */ /* 0x000ff60000000000 */
[----:B------:R-:W-:Y:S02]  /*1e50*/  @!UPT UIADD3 URZ, URZ, URZ, URZ ;  /* 0x0000003f3f3ff290 */ /* 0x000fe4000fffe03f */
[C---:B------:R-:W5:Y:S11]  /*1e60*/  DMMA.8x8x4 R36, R80.reuse, R72, R36 ;  /* 0x000000485024723f */ /* 0x040f760000000024 */
[----:B------:R-:W-:Y:S05]  /*1e70*/  @!UPT UIADD3 URZ, URZ, URZ, URZ ;  /* 0x0000003f3f3ff290 */ /* 0x000fea000fffe03f */
[C---:B------:R-:W5:Y:S11]  /*1e80*/  DMMA.8x8x4 R40, R80.reuse, R74, R40 ;  /* 0x0000004a5028723f */ /* 0x040f760000000028 */
[----:B------:R-:W-:Y:S05]  /*1e90*/  @!UPT UIADD3 URZ, URZ, URZ, URZ ;  /* 0x0000003f3f3ff290 */ /* 0x000fea000fffe03f */
[C---:B------:R-:W5:Y:S11]  /*1ea0*/  DMMA.8x8x4 R44, R80.reuse, R76, R44 ;  /* 0x0000004c502c723f */ /* 0x040f76000000002c */
[----:B------:R-:W-:Y:S05]  /*1eb0*/  @!UPT UIADD3 URZ, URZ, URZ, URZ ;  /* 0x0000003f3f3ff290 */ /* 0x000fea000fffe03f */
[-C--:B------:R-:W5:Y:S01]  /*1ec0*/  DMMA.8x8x4 R48, R80, R78.reuse, R48 ;  /* 0x0000004e5030723f */ /* 0x080f620000000030 */
[----:B------:R-:W-:Y:S11]  /*1ed0*/  DEPBAR.LE SB5, 0xc ;  /* 0x0000d3000000791a */ /* 0x000ff60000000000 */
[----:B------:R-:W-:Y:S04]  /*1ee0*/  @!UPT UIADD3 URZ, URZ, URZ, URZ ;  /* 0x0000003f3f3ff290 */ /* 0x000fe8000fffe03f */
[C---:B------:R-:W5:Y:S11]  /*1ef0*/  DMMA.8x8x4 R52, R82.reuse, R78, R52 ;  /* 0x0000004e5234723f */ /* 0x040f760000000034 */
[----:B------:R-:W-:Y:S05]  /*1f00*/  @!UPT UIADD3 URZ, URZ, URZ, URZ ;  /* 0x0000003f3f3ff290 */ /* 0x000fea000fffe03f */
[C---:B------:R3:W5:Y:S02]  /*1f10*/  DMMA.8x8x4 R56, R82.reuse, R76, R56 ;  /* 0x0000004c5238723f */ /* 0x0407640000000038 */
[----:B---3--:R-:W-:Y:S11]  /*1f20*/  LDS.128 R76, [R0+UR4+0x1080] ;  /* 0x00108004004c7984 */ /* 0x008ff60008000c00 */
[----:B------:R-:W-:Y:S03]  /*1f30*/  @!UPT UIADD3 URZ, URZ, URZ, URZ ;  /* 0x0000003f3f3ff290 */ /* 0x000fe6000fffe03f */
[C---:B------:R-:W5:Y:S11]  /*1f40*/  DMMA.8x8x4 R60, R82.reuse, R74, R60 ;  /* 0x0000004a523c723f */ /* 0x040f76000000003c */
[----:B------:R-:W-:Y:S05]  /*1f50*/  @!UPT UIADD3 URZ, URZ, URZ, URZ ;  /* 0x0000003f3f3ff290 */ /* 0x000fea000fffe03f */
[----:B------:R3:W5:Y:S02]  /*1f60*/  DMMA.8x8x4 R64, R82, R72, R64 ;  /* 0x000000485240723f */ /* 0x0007640000000040 */
[----:B---3--:R-:W3:Y:S08]  /*1f70*/  LDS.128 R72, [R0+UR4+0x1000] ;  /* 0x0010000400487984 */ /* 0x008ef00008000c00 */
[----:B------:R-:W4:Y:S01]  /*1f80*/  LDS.128 R80, [R2+UR5+0x1080] ;  /* 0x0010800502507984 */ /* 0x000f220008000c00 */
[----:B------:R-:W-:-:S05]  /*1f90*/  DEPBAR.LE SB5, 0xc ;  /* 0x0000d3000000791a */ /* 0x000fca0000000000 */
[C---:B-1----:R-:W5:Y:S02]  /*1fa0*/  DMMA.8x8x4 R4, R84.reuse, R88, R4 ;  /* 0x000000585404723f */ /* 0x042f640000000004 */
[----:B------:R-:W-:Y:S01]  /*1fb0*/  @!PT LDS RZ, [RZ] ;  /* 0x00000000fffff984 */ /* 0x000fe20000000800 */
[----:B------:R-:W-:Y:S01]  /*1fc0*/  @!PT LDS RZ, [RZ] ;  /* 0x00000000fffff984 */ /* 0x000fe20000000800 */
[----:B------:R-:W-:Y:S01]  /*1fd0*/  @!PT LDS RZ, [RZ] ;  /* 0x00000000fffff984 */ /* 0x000fe20000000800 */
[----:B------:R-:W-:Y:S06]  /*1fe0*/  @P3 LDGSTS.E.LTC128B.64 [R140+0x100], desc[UR20][R146.64+0x100] ;  /* 0x00100100928c3fae */ /* 0x000fec000b921b54 */
[----:B------:R1:W-:Y:S08]  /*1ff0*/  @P2 LDGSTS.E.LTC128B.64 [R140+0x180], desc[UR20][R146.64+0x180] ;  /* 0x00180180928c2fae */ /* 0x0003f0000b921b54 */
[C---:B------:R-:W5:Y:S01]  /*2000*/  DMMA.8x8x4 R8, R84.reuse, R90, R8 ;  /* 0x0000005a5408723f */ /* 0x040f620000000008 */
[----:B------:R-:W-:Y:S03]  /*2010*/  @P1 LDGSTS.E.LTC128B.64 [R140+0x6100], desc[UR20][R144.64+0x100] ;  /* 0x06100100908c1fae */ /* 0x000fe6000b921b54 */
[----:B------:R-:W-:Y:S03]  /*2020*/  IADD3 R148, P1, R146, UR8, RZ ;  /* 0x0000000892947c10 */ /* 0x000fe6000ff3e0ff */
[----:B------:R2:W-:Y:S01]  /*2030*/  @P0 LDGSTS.E.LTC128B.64 [R140+0x6180], desc[UR20][R144.64+0x180] ;  /* 0x06180180908c0fae */ /* 0x0005e2000b921b54 */
[----:B------:R-:W-:Y:S02]  /*2040*/  IADD3 R150, P0, R144, UR12, RZ ;  /* 0x0000000c90967c10 */ /* 0x000fe4000ff1e0ff */
[----:B------:R-:W-:Y:S02]  /*2050*/  IADD3.X R149, R147, UR9, RZ, P1, !PT ;  /* 0x0000000993957c10 */ /* 0x000fe40008ffe4ff */
[----:B------:R-:W-:Y:S04]  /*2060*/  IADD3.X R151, R145, UR13, RZ, P0, !PT ;  /* 0x0000000d91977c10 */ /* 0x000fe800087fe4ff */
[C---:B------:R-:W5:Y:S04]  /*2070*/  DMMA.8x8x4 R12, R84.reuse, R92, R12 ;  /* 0x0000005c540c723f */ /* 0x040f68000000000c */
[C---:B-1----:R-:W-:Y:S01]  /*2080*/  LOP3.LUT R146, R131.reuse, 0x100, RZ, 0xc0, !PT ;  /* 0x0000010083927812 */ /* 0x042fe200078ec0ff */
[----:B------:R-:W-:Y:S03]  /*2090*/  VIADD R147, R132, 0xffffffff ;  /* 0xffffffff84937836 */ /* 0x000fe60000000000 */
[----:B------:R-:W-:Y:S04]  /*20a0*/  SHF.R.U32.HI R146, RZ, 0x8, R146 ;  /* 0x00000008ff927819 */ /* 0x000fe80000011692 */
[----:B------:R-:W-:Y:S04]  /*20b0*/  ISETP.NE.U32.AND P0, PT, R146, RZ, PT ;  /* 0x000000ff9200720c */ /* 0x000fe80003f05070 */
[-C--:B------:R-:W5:Y:S04]  /*20c0*/  DMMA.8x8x4 R16, R84, R94.reuse, R16 ;  /* 0x0000005e5410723f */ /* 0x080f680000000010 */
[----:B--2---:R-:W-:Y:S02]  /*20d0*/  SHF.R.U32.HI R145, RZ, 0x8, R141 ;  /* 0x00000008ff917819 */ /* 0x004fe4000001168d */
[----:B------:R-:W-:Y:S02]  /*20e0*/  LOP3.LUT R144, R131, 0x200, RZ, 0xc0, !PT ;  /* 0x0000020083907812 */ /* 0x000fe400078ec0ff */
[----:B------:R-:W-:Y:S02]  /*20f0*/  ISETP.NE.U32.AND P5, PT, R145, RZ, PT ;  /* 0x000000ff9100720c */ /* 0x000fe40003fa5070 */
[----:B------:R-:W-:Y:S01]  /*2100*/  SHF.R.U32.HI R144, RZ, 0x9, R144 ;  /* 0x00000009ff907819 */ /* 0x000fe20000011690 */
[----:B------:R-:W-:Y:S05]  /*2110*/  DEPBAR.LE SB5, 0xc ;  /* 0x0000d3000000791a */ /* 0x000fea0000000000 */
[C---:B------:R-:W5:Y:S04]  /*2120*/  DMMA.8x8x4 R20, R86.reuse, R94, R20 ;  /* 0x0000005e5614723f */ /* 0x040f680000000014 */
[----:B------:R-:W-:Y:S02]  /*2130*/  ISETP.NE.U32.AND P6, PT, R144, RZ, PT ;  /* 0x000000ff9000720c */ /* 0x000fe40003fc5070 */
[----:B------:R-:W-:Y:S02]  /*2140*/  LOP3.LUT R141, R139, 0x200, RZ, 0xc0, !PT ;  /* 0x000002008b8d7812 */ /* 0x000fe400078ec0ff */
[----:B------:R-:W-:Y:S02]  /*2150*/  LOP3.LUT R146, R131, 0x400, RZ, 0xc0, !PT ;  /* 0x0000040083927812 */ /* 0x000fe400078ec0ff */
[----:B------:R-:W-:Y:S02]  /*2160*/  SHF.R.U32.HI R141, RZ, 0x9, R141 ;  /* 0x00000009ff8d7819 */ /* 0x000fe4000001168d */
[----:B------:R-:W-:Y:S02]  /*2170*/  SHF.R.U32.HI R146, RZ, 0xa, R146 ;  /* 0x0000000aff927819 */ /* 0x000fe40000011692 */
[----:B------:R-:W-:Y:S02]  /*2180*/  ISETP.NE.U32.AND P4, PT, R141, RZ, PT ;  /* 0x000000ff8d00720c */ /* 0x000fe40003f85070 */
[C---:B------:R-:W5:Y:S03]  /*2190*/  DMMA.8x8x4 R24, R86.reuse, R92, R24 ;  /* 0x0000005c5618723f */ /* 0x040f660000000018 */
[----:B------:R-:W-:Y:S02]  /*21a0*/  ISETP.NE.U32.AND P3, PT, R146, RZ, PT ;  /* 0x000000ff9200720c */ /* 0x000fe40003f65070 */
[----:B------:R-:W-:Y:S02]  /*21b0*/  LOP3.LUT R145, R131, 0x800, RZ, 0xc0, !PT ;  /* 0x0000080083917812 */ /* 0x000fe400078ec0ff */
[----:B------:R-:W-:Y:S02]  /*21c0*/  LOP3.LUT R144, R139, 0x400, RZ, 0xc0, !PT ;  /* 0x000004008b907812 */ /* 0x000fe400078ec0ff */
[----:B------:R-:W-:Y:S02]  /*21d0*/  SHF.R.U32.HI R145, RZ, 0xb, R145 ;  /* 0x0000000bff917819 */ /* 0x000fe40000011691 */
[----:B------:R-:W-:Y:S02]  /*21e0*/  SHF.R.U32.HI R144, RZ, 0xa, R144 ;  /* 0x0000000aff907819 */ /* 0x000fe40000011690 */
[----:B------:R-:W-:Y:S02]  /*21f0*/  ISETP.NE.U32.AND P2, PT, R145, RZ, PT ;  /* 0x000000ff9100720c */ /* 0x000fe40003f45070 */
[----:B------:R-:W-:Y:S01]  /*2200*/  ISETP.NE.U32.AND P1, PT, R144, RZ, PT ;  /* 0x000000ff9000720c */ /* 0x000fe20003f25070 */
[C---:B------:R-:W5:Y:S04]  /*2210*/  DMMA.8x8x4 R28, R86.reuse, R90, R28 ;  /* 0x0000005a561c723f */ /* 0x040f68000000001c */
[----:B------:R-:W-:Y:S04]  /*2220*/  LOP3.LUT R141, R139, 0x800, RZ, 0xc0, !PT ;  /* 0x000008008b8d7812 */ /* 0x000fe800078ec0ff */
[----:B------:R-:W-:Y:S08]  /*2230*/  SHF.R.U32.HI R141, RZ, 0xb, R141 ;  /* 0x0000000bff8d7819 */ /* 0x000ff0000001168d */
[-C--:B------:R1:W5:Y:S02]  /*2240*/  DMMA.8x8x4 R32, R86, R88.reuse, R32 ;  /* 0x000000585620723f */ /* 0x0803640000000020 */
[----:B-1----:R-:W-:Y:S01]  /*2250*/  LDS.128 R84, [R2+UR5+0x1800] ;  /* 0x0018000502547984 */ /* 0x002fe20008000c00 */
        /* <DEDUP_REMOVED lines=14> */
[----:B-1----:R-:W-:Y:S11]  /*2340*/  LDS.128 R92, [R0+UR4+0x1880] ;  /* 0x00188004005c7984 */ /* 0x002ff60008000c00 */
[----:B------:R-:W-:Y:S03]  /*2350*/  @!UPT UIADD3 URZ, URZ, URZ, URZ ;  /* 0x0000003f3f3ff290 */ /* 0x000fe6000fffe03f */
[C---:B------:R-:W5:Y:S11]  /*2360*/  DMMA.8x8x4 R60, R98.reuse, R90, R60 ;  /* 0x0000005a623c723f */ /* 0x040f76000000003c */
[----:B------:R-:W-:Y:S05]  /*2370*/  @!UPT UIADD3 URZ, URZ, URZ, URZ ;  /* 0x0000003f3f3ff290 */ /* 0x000fea000fffe03f */
[----:B------:R1:W5:Y:S02]  /*2380*/  DMMA.8x8x4 R64, R98, R88, R64 ;  /* 0x000000586240723f */ /* 0x0003640000000040 */
[----:B-1----:R-:W1:Y:S01]  /*2390*/  LDS.128 R88, [R0+UR4+0x1800] ;  /* 0x0018000400587984 */ /* 0x002e620008000c00 */
[----:B------:R-:W-:Y:S07]  /*23a0*/  UIADD3 UR4, UR23, UR4, URZ ;  /* 0x0000000417047290 */ /* 0x000fee000fffe03f */
[----:B------:R-:W2:Y:S01]  /*23b0*/  LDS.128 R96, [R2+UR5+0x1880] ;  /* 0x0018800502607984 */ /* 0x000ea20008000c00 */
[----:B------:R-:W-:Y:S01]  /*23c0*/  UIADD3 UR5, UR23, UR5, URZ ;  /* 0x0000000517057290 */ /* 0x000fe2000fffe03f */
[----:B------:R-:W-:-:S04]  /*23d0*/  DEPBAR.LE SB5, 0xc ;  /* 0x0000d3000000791a */ /* 0x000fc80000000000 */
[C---:B---3--:R-:W5:Y:S02]  /*23e0*/  DMMA.8x8x4 R4, R68.reuse, R72, R4 ;  /* 0x000000484404723f */ /* 0x048f640000000004 */
[----:B------:R-:W-:Y:S01]  /*23f0*/  @!PT LDS RZ, [RZ] ;  /* 0x00000000fffff984 */ /* 0x000fe20000000800 */
[----:B------:R-:W-:Y:S01]  /*2400*/  @!PT LDS RZ, [RZ] ;  /* 0x00000000fffff984 */ /* 0x000fe20000000800 */
[----:B------:R-:W-:Y:S01]  /*2410*/  @!PT LDS RZ, [RZ] ;  /* 0x00000000fffff984 */ /* 0x000fe20000000800 */
[----:B------:R3:W-:Y:S02]  /*2420*/  @P0 LDGSTS.E.LTC128B.64 [R140+0x1000], desc[UR20][R148.64] ;  /* 0x01000000948c0fae */ /* 0x0007e4000b921b54 */
[----:B------:R-:W-:Y:S04]  /*2430*/  ISETP.NE.U32.AND P0, PT, R141, RZ, PT ;  /* 0x000000ff8d00720c */ /* 0x000fe80003f05070 */
[----:B------:R3:W-:Y:S08]  /*2440*/  @P6 LDGSTS.E.LTC128B.64 [R140+0x1080], desc[UR20][R148.64+0x80] ;  /* 0x01080080948c6fae */ /* 0x0007f0000b921b54 */
[C---:B------:R-:W5:Y:S01]  /*2450*/  DMMA.8x8x4 R8, R68.reuse, R74, R8 ;  /* 0x0000004a4408723f */ /* 0x040f620000000008 */
[----:B------:R3:W-:Y:S06]  /*2460*/  @P5 LDGSTS.E.LTC128B.64 [R140+0x7000], desc[UR20][R150.64] ;  /* 0x07000000968c5fae */ /* 0x0007ec000b921b54 */
[----:B------:R3:W-:Y:S06]  /*2470*/  @P4 LDGSTS.E.LTC128B.64 [R140+0x7080], desc[UR20][R150.64+0x80] ;  /* 0x07080080968c4fae */ /* 0x0007ec000b921b54 */
[----:B------:R3:W-:Y:S03]  /*2480*/  @P3 LDGSTS.E.LTC128B.64 [R140+0x1100], desc[UR20][R148.64+0x100] ;  /* 0x01100100948c3fae */ /* 0x0007e6000b921b54 */
[C---:B------:R-:W5:Y:S03]  /*2490*/  DMMA.8x8x4 R12, R68.reuse, R76, R12 ;  /* 0x0000004c440c723f */ /* 0x040f66000000000c */
[----:B------:R3:W-:Y:S01]  /*24a0*/  @P2 LDGSTS.E.LTC128B.64 [R140+0x1180], desc[UR20][R148.64+0x180] ;  /* 0x01180180948c2fae */ /* 0x0007e2000b921b54 */
[----:B------:R-:W-:Y:S04]  /*24b0*/  ISETP.NE.AND P2, PT, R147, RZ, PT ;  /* 0x000000ff9300720c */ /* 0x000fe80003f45270 */
[----:B------:R-:W-:Y:S01]  /*24c0*/  SEL R131, R131, RZ, P2 ;  /* 0x000000ff83837207 */ /* 0x000fe20001000000 */
[----:B------:R3:W-:Y:S01]  /*24d0*/  @P1 LDGSTS.E.LTC128B.64 [R140+0x7100], desc[UR20][R150.64+0x100] ;  /* 0x07100100968c1fae */ /* 0x0007e2000b921b54 */
[----:B------:R-:W-:Y:S02]  /*24e0*/  IADD3 R146, P1, R148, UR10, RZ ;  /* 0x0000000a94927c10 */ /* 0x000fe4000ff3e0ff */
[----:B------:R-:W-:Y:S02]  /*24f0*/  SEL R139, R139, RZ, P2 ;  /* 0x000000ff8b8b7207 */ /* 0x000fe40001000000 */
[----:B------:R-:W-:Y:S02]  /*2500*/  IADD3.X R145, R149, UR11, RZ, P1, !PT ;  /* 0x0000000b95917c10 */ /* 0x000fe40008ffe4ff */
[-C--:B------:R-:W5:Y:S01]  /*2510*/  DMMA.8x8x4 R16, R68, R78.reuse, R16 ;  /* 0x0000004e4410723f */ /* 0x080f620000000010 */
[----:B------:R3:W-:Y:S03]  /*2520*/  @P0 LDGSTS.E.LTC128B.64 [R140+0x7180], desc[UR20][R150.64+0x180] ;  /* 0x07180180968c0fae */ /* 0x0007e6000b921b54 */
[----:B------:R-:W-:Y:S03]  /*2530*/  IADD3 R144, P0, R150, UR6, RZ ;  /* 0x0000000696907c10 */ /* 0x000fe6000ff1e0ff */
[----:B------:R-:W0:Y:S01]  /*2540*/  LDGDEPBAR ;  /* 0x00000000000079af */ /* 0x000e220000000000 */
[----:B------:R-:W-:Y:S02]  /*2550*/  IADD3.X R141, R151, UR7, RZ, P0, !PT ;  /* 0x00000007978d7c10 */ /* 0x000fe400087fe4ff */
[----:B------:R-:W-:Y:S01]  /*2560*/  ISETP.GT.AND P0, PT, R132, -0x1, PT ;  /* 0xffffffff8400780c */ /* 0x000fe20003f04270 */
[----:B------:R-:W-:Y:S01]  /*2570*/  IMAD.MOV.U32 R132, RZ, RZ, R147 ;  /* 0x000000ffff847224 */ /* 0x000fe200078e0093 */
[----:B------:R-:W-:Y:S04]  /*2580*/  DEPBAR.LE SB5, 0xc ;  /* 0x0000d3000000791a */ /* 0x000fe80000000000 */
[C---:B------:R-:W5:Y:S11]  /*2590*/  DMMA.8x8x4 R20, R70.reuse, R78, R20 ;  /* 0x0000004e4614723f */ /* 0x040f760000000014 */
[----:B------:R-:W-:Y:S05]  /*25a0*/  @!UPT UIADD3 URZ, URZ, URZ, URZ ;  /* 0x0000003f3f3ff290 */ /* 0x000fea000fffe03f */
[C---:B------:R-:W5:Y:S01]  /*25b0*/  DMMA.8x8x4 R24, R70.reuse, R76, R24 ;  /* 0x0000004c4618723f */ /* 0x040f620000000018 */
[----:B------:R-:W-:Y:S04]  /*25c0*/  DEPBAR.LE SB0, 0x1 ;  /* 0x000080400000791a */ /* 0x000fe80000000000 */
[----:B------:R-:W-:Y:S11]  /*25d0*/  BAR.SYNC.DEFER_BLOCKING 0x0 ;  /* 0x0000000000007b1d */ /* 0x000ff60000010000 */
[C---:B------:R-:W5:Y:S11]  /*25e0*/  DMMA.8x8x4 R28, R70.reuse, R74, R28 ;  /* 0x0000004a461c723f */ /* 0x040f76000000001c */
[----:B------:R-:W-:Y:S05]  /*25f0*/  @!UPT UIADD3 URZ, URZ, URZ, URZ ;  /* 0x0000003f3f3ff290 */ /* 0x000fea000fffe03f */
[-C--:B---3--:R3:W5:Y:S02]  /*2600*/  DMMA.8x8x4 R32, R70, R72.reuse, R32 ;  /* 0x000000484620723f */ /* 0x0887640000000020 */
[----:B---3--:R3:W1:Y:S01]  /*2610*/  LDS.128 R68, [R2+UR5] ;  /* 0x0000000502447984 */ /* 0x0086620008000c00 */
[----:B------:R-:W-:Y:S11]  /*2620*/  DEPBAR.LE SB5, 0xc ;  /* 0x0000d3000000791a */ /* 0x000ff60000000000 */
[----:B------:R-:W-:Y:S02]  /*2630*/  @!UPT UIADD3 URZ, URZ, URZ, URZ ;  /* 0x0000003f3f3ff290 */ /* 0x000fe4000fffe03f */
[C---:B----4-:R-:W5:Y:S11]  /*2640*/  DMMA.8x8x4 R36, R80.reuse, R72, R36 ;  /* 0x000000485024723f */ /* 0x050f760000000024 */
        /* <DEDUP_REMOVED lines=10> */
[C---:B---3--:R3:W5:Y:S02]  /*26f0*/  DMMA.8x8x4 R56, R82.reuse, R76, R56 ;  /* 0x0000004c5238723f */ /* 0x0487640000000038 */
[----:B---3--:R3:W1:Y:S11]  /*2700*/  LDS.128 R76, [R0+UR4+0x80] ;  /* 0x00008004004c7984 */ /* 0x0086760008000c00 */
[----:B------:R-:W-:Y:S03]  /*2710*/  @!UPT UIADD3 URZ, URZ, URZ, URZ ;  /* 0x0000003f3f3ff290 */ /* 0x000fe6000fffe03f */
[C---:B------:R-:W5:Y:S11]  /*2720*/  DMMA.8x8x4 R60, R82.reuse, R74, R60 ;  /* 0x0000004a523c723f */ /* 0x040f76000000003c */
[----:B------:R-:W-:Y:S05]  /*2730*/  @!UPT UIADD3 URZ, URZ, URZ, URZ ;  /* 0x0000003f3f3ff290 */ /* 0x000fea000fffe03f */
[----:B---3--:R3:W5:Y:S02]  /*2740*/  DMMA.8x8x4 R64, R82, R72, R64 ;  /* 0x000000485240723f */ /* 0x0087640000000040 */
[----:B---3--:R3:W2:Y:S08]  /*2750*/  LDS.128 R80, [R2+UR5+0x80] ;  /* 0x0000800502507984 */ /* 0x0086b00008000c00 */
[----:B------:R3:W2:Y:S01]  /*2760*/  LDS.128 R72, [R0+UR4] ;  /* 0x0000000400487984 */ /* 0x0006a20008000c00 */
[----:B------:R-:W-:-:S05]  /*2770*/  DEPBAR.LE SB5, 0xc ;  /* 0x0000d3000000791a */ /* 0x000fca0000000000 */
[C---:B-1----:R3:W5:Y:S11]  /*2780*/  DMMA.8x8x4 R4, R84.reuse, R88, R4 ;  /* 0x000000585404723f */ /* 0x0427760000000004 */
[----:B------:R-:W-:Y:S05]  /*2790*/  @!UPT UIADD3 URZ, URZ, URZ, URZ ;  /* 0x0000003f3f3ff290 */ /* 0x000fea000fffe03f */
[C---:B------:R3:W5:Y:S11]  /*27a0*/  DMMA.8x8x4 R8, R84.reuse, R90, R8 ;  /* 0x0000005a5408723f */ /* 0x0407760000000008 */
[----:B------:R-:W-:Y:S05]  /*27b0*/  @!UPT UIADD3 URZ, URZ, URZ, URZ ;  /* 0x0000003f3f3ff290 */ /* 0x000fea000fffe03f */
[C---:B------:R3:W5:Y:S11]  /*27c0*/  DMMA.8x8x4 R12, R84.reuse, R92, R12 ;  /* 0x0000005c540c723f */ /* 0x040776000000000c */
[----:B------:R-:W-:Y:S05]  /*27d0*/  @!UPT UIADD3 URZ, URZ, URZ, URZ ;  /* 0x0000003f3f3ff290 */ /* 0x000fea000fffe03f */
[-C--:B------:R3:W5:Y:S01]  /*27e0*/  DMMA.8x8x4 R16, R84, R94.reuse, R16 ;  /* 0x0000005e5410723f */ /* 0x0807620000000010 */
[----:B------:R-:W-:Y:S11]  /*27f0*/  DEPBAR.LE SB5, 0xc ;  /* 0x0000d3000000791a */ /* 0x000ff60000000000 */
[----:B------:R-:W-:Y:S04]  /*2800*/  @!UPT UIADD3 URZ, URZ, URZ, URZ ;  /* 0x0000003f3f3ff290 */ /* 0x000fe8000fffe03f */
[C---:B------:R3:W5:Y:S11]  /*2810*/  DMMA.8x8x4 R20, R86.reuse, R94, R20 ;  /* 0x0000005e5614723f */ /* 0x0407760000000014 */
        /* <DEDUP_REMOVED lines=8> */
[C---:B--2---:R3:W5:Y:S11]  /*28a0*/  DMMA.8x8x4 R36, R96.reuse, R88, R36 ;  /* 0x000000586024723f */ /* 0x0447760000000024 */
        /* <DEDUP_REMOVED lines=14> */
[----:B------:R3:W5:Y:S01]  /*2990*/  DMMA.8x8x4 R64, R98, R88, R64 ;  /* 0x000000586240723f */ /* 0x0007620000000040 */
[----:B------:R-:W-:Y:S03]  /*29a0*/  @!UPT UIADD3 URZ, URZ, URZ, URZ ;  /* 0x0000003f3f3ff290 */ /* 0x000fe6000fffe03f */
[----:B------:R-:W-:Y:S11]  /*29b0*/  @P0 BRA `(.L_x_2) ;  /* 0xfffffff000340947 */ /* 0x000ff6000383ffff */
.L_x_1:
[----:B------:R-:W0:Y:S01]  /*29c0*/  LDGDEPBAR ;  /* 0x00000000000079af */ /* 0x000e220000000000 */
[----:B------:R-:W1:Y:S01]  /*29d0*/  LDC R73, c[0x0][0x228] ;  /* 0x00008a00ff497b82 */ /* 0x000e620000000800 */
[----:B------:R-:W-:Y:S01]  /*29e0*/  ULDC.64 UR4, c[0x0][0x270] ;  /* 0x00009c0000047ab9 */ /* 0x000fe20000000a00 */
[----:B------:R-:W-:Y:S01]  /*29f0*/  IMAD.MOV.U32 R70, RZ, RZ, R142 ;  /* 0x000000ffff467224 */ /* 0x000fe200078e008e */
[----:B------:R-:W0:Y:S01]  /*2a00*/  LDGDEPBAR ;  /* 0x00000000000079af */ /* 0x000e220000000000 */
[----:B------:R-:W-:Y:S01]  /*2a10*/  IMAD R69, R127, UR4, RZ ;  /* 0x000000047f457c24 */ /* 0x000fe2000f8e02ff */
[----:B------:R-:W-:Y:S01]  /*2a20*/  ISETP.NE.U32.AND P6, PT, R124, RZ, PT ;  /* 0x000000ff7c00720c */ /* 0x000fe20003fc5070 */
[----:B------:R-:W-:Y:S01]  /*2a30*/  IMAD.MOV.U32 R71, RZ, RZ, R143 ;  /* 0x000000ffff477224 */ /* 0x000fe200078e008f */
[----:B------:R-:W-:Y:S01]  /*2a40*/  ISETP.NE.U32.AND P1, PT, R123, RZ, PT ;  /* 0x000000ff7b00720c */ /* 0x000fe20003f25070 */
[C---:B---3--:R-:W-:Y:S01]  /*2a50*/  IMAD R0, R126.reuse, UR5, R69 ;  /* 0x000000057e007c24 */ /* 0x048fe2000f8e0245 */
[----:B------:R-:W-:Y:S01]  /*2a60*/  ULDC.64 UR6, c[0x0][0x378] ;  /* 0x0000de0000067ab9 */ /* 0x000fe20000000a00 */
[----:B------:R-:W-:Y:S01]  /*2a70*/  IMAD.WIDE.U32 R70, R126, UR4, R70 ;  /* 0x000000047e467c25 */ /* 0x000fe2000f8e0046 */
[----:B------:R-:W-:Y:S01]  /*2a80*/  ISETP.NE.U32.AND P0, PT, R122, RZ, PT ;  /* 0x000000ff7a00720c */ /* 0x000fe20003f05070 */
[----:B------:R-:W-:Y:S01]  /*2a90*/  ULDC.64 UR10, c[0x0][0x278] ;  /* 0x00009e00000a7ab9 */ /* 0x000fe20000000a00 */
[----:B------:R-:W-:Y:S01]  /*2aa0*/  ISETP.NE.U32.AND P3, PT, R121, RZ, PT ;  /* 0x000000ff7900720c */ /* 0x000fe20003f65070 */
[----:B------:R-:W-:Y:S01]  /*2ab0*/  IMAD.MOV.U32 R68, RZ, RZ, -0x1 ;  /* 0xffffffffff447424 */ /* 0x000fe200078e00ff */
[----:B------:R-:W-:Y:S01]  /*2ac0*/  ISETP.NE.U32.AND P2, PT, R120, RZ, PT ;  /* 0x000000ff7800720c */ /* 0x000fe20003f45070 */
[----:B------:R-:W-:Y:S01]  /*2ad0*/  IMAD.IADD R2, R71, 0x1, R0 ;  /* 0x0000000147027824 */ /* 0x000fe200078e0200 */
[----:B------:R-:W-:Y:S01]  /*2ae0*/  ISETP.NE.U32.AND P5, PT, R119, RZ, PT ;  /* 0x000000ff7700720c */ /* 0x000fe20003fa5070 */
[----:B------:R-:W-:Y:S01]  /*2af0*/  IMAD.SHL.U32 R0, R70, 0x8, RZ ;  /* 0x0000000846007824 */ /* 0x000fe200078e00ff */
[----:B------:R-:W-:Y:S01]  /*2b00*/  ULDC.64 UR12, c[0x0][0x290] ;  /* 0x0000a400000c7ab9 */ /* 0x000fe20000000a00 */
[----:B------:R-:W-:Y:S01]  /*2b10*/  IMAD R72, R108, UR4, RZ ;  /* 0x000000046c487c24 */ /* 0x000fe2000f8e02ff */
[----:B------:R-:W-:Y:S01]  /*2b20*/  SHF.L.U64.HI R2, R70, 0x3, R2 ;  /* 0x0000000346027819 */ /* 0x000fe20000010202 */
[----:B------:R-:W-:Y:S01]  /*2b30*/  IMAD R75, R127, UR12, RZ ;  /* 0x0000000c7f4b7c24 */ /* 0x000fe2000f8e02ff */
[----:B------:R-:W-:Y:S01]  /*2b40*/  IADD3 R78, P4, R0, UR6, RZ ;  /* 0x00000006004e7c10 */ /* 0x000fe2000ff9e0ff */
[----:B------:R-:W3:Y:S01]  /*2b50*/  LDC.64 R70, c[0x0][0x288] ;  /* 0x0000a200ff467b82 */ /* 0x000ee20000000a00 */
[----:B-1----:R-:W-:Y:S01]  /*2b60*/  SHF.L.U32 R69, R68, R73, RZ ;  /* 0x0000004944457219 */ /* 0x002fe200000006ff */
[----:B------:R-:W-:Y:S01]  /*2b70*/  IMAD R74, R126, UR13, R75 ;  /* 0x0000000d7e4a7c24 */ /* 0x000fe2000f8e024b */
[----:B------:R-:W-:-:S04]  /*2b80*/  DEPBAR.LE SB0, 0x0 ;  /* 0x000080000000791a */ /* 0x000fc80000000000 */
[----:B------:R-:W-:Y:S01]  /*2b90*/  LOP3.LUT R69, R130, R69, RZ, 0x30, !PT ;  /* 0x0000004582457212 */ /* 0x000fe200078e30ff */
[C---:B------:R-:W-:Y:S01]  /*2ba0*/  IMAD.WIDE.U32 R84, R129.reuse, UR4, RZ ;  /* 0x0000000481547c25 */ /* 0x040fe2000f8e00ff */
[----:B------:R-:W-:Y:S01]  /*2bb0*/  IADD3.X R79, R2, UR7, RZ, P4, !PT ;  /* 0x00000007024f7c10 */ /* 0x000fe2000a7fe4ff */
[----:B------:R-:W-:Y:S01]  /*2bc0*/  BAR.SYNC.DEFER_BLOCKING 0x0 ;  /* 0x0000000000007b1d */ /* 0x000fe20000010000 */
[----:B------:R-:W-:Y:S01]  /*2bd0*/  ISETP.NE.U32.AND P4, PT, R118, RZ, PT ;  /* 0x000000ff7600720c */ /* 0x000fe20003f85070 */
[----:B------:R-:W-:Y:S02]  /*2be0*/  IMAD.IADD R69, R138, 0x1, R69 ;  /* 0x000000018a457824 */ /* 0x000fe400078e0245 */
[----:B------:R-:W-:Y:S02]  /*2bf0*/  IMAD R72, R129, UR5, R72 ;  /* 0x0000000581487c24 */ /* 0x000fe4000f8e0248 */
[----:B------:R-:W-:Y:S01]  /*2c00*/  IMAD R76, R69, 0x40, R136 ;  /* 0x00000040454c7824 */ /* 0x000fe200078e0288 */
[----:B------:R-:W-:Y:S01]  /*2c10*/  ULDC.64 UR4, c[0x0][0x370] ;  /* 0x0000dc0000047ab9 */ /* 0x000fe20000000a00 */
[----:B------:R-:W1:Y:S01]  /*2c20*/  LDC.64 R68, c[0x0][0x298] ;  /* 0x0000a600ff447b82 */ /* 0x000e620000000a00 */
[----:B------:R-:W-:Y:S01]  /*2c30*/  IMAD.IADD R72, R85, 0x1, R72 ;  /* 0x0000000155487824 */ /* 0x000fe200078e0248 */
[----:B------:R-:W-:Y:S01]  /*2c40*/  ULDC.64 UR8, c[0x0][0x280] ;  /* 0x0000a00000087ab9 */ /* 0x000fe20000000a00 */
[----:B------:R-:W-:Y:S01]  /*2c50*/  SHF.R.S32.HI R77, RZ, 0x1f, R76 ;  /* 0x0000001fff4d7819 */ /* 0x000fe2000001144c */
[C---:B------:R-:W-:Y:S01]  /*2c60*/  IMAD.SHL.U32 R75, R84.reuse, 0x8, RZ ;  /* 0x00000008544b7824 */ /* 0x040fe200078e00ff */
[----:B------:R-:W-:Y:S01]  /*2c70*/  ULDC.64 UR6, c[0x0][0x2a0] ;  /* 0x0000a80000067ab9 */ /* 0x000fe20000000a00 */
[----:B------:R-:W-:Y:S01]  /*2c80*/  SHF.L.U64.HI R89, R84, 0x3, R72 ;  /* 0x0000000354597819 */ /* 0x000fe20000010248 */
[----:B--2---:R-:W-:-:S04]  /*2c90*/  IMAD.WIDE.U32 R86, R126, UR12, R76 ;  /* 0x0000000c7e567c25 */ /* 0x004fc8000f8e004c */
[----:B------:R-:W-:Y:S01]  /*2ca0*/  IMAD.IADD R74, R87, 0x1, R74 ;  /* 0x00000001574a7824 */ /* 0x000fe200078e024a */
[----:B------:R-:W-:Y:S01]  /*2cb0*/  @!PT LDS RZ, [RZ] ;  /* 0x00000000fffff984 */ /* 0x000fe20000000800 */
[----:B------:R-:W-:Y:S01]  /*2cc0*/  @!PT LDS RZ, [RZ] ;  /* 0x00000000fffff984 */ /* 0x000fe20000000800 */
[----:B------:R-:W-:Y:S01]  /*2cd0*/  @!PT LDS RZ, [RZ] ;  /* 0x00000000fffff984 */ /* 0x000fe20000000800 */
[----:B------:R-:W-:Y:S01]  /*2ce0*/  LDGSTS.E.LTC128B.64 [R134], desc[UR20][R78.64], P6 ;  /* 0x000000004e867fae */ /* 0x000fe2000b121b54 */
[----:B------:R-:W-:-:S03]  /*2cf0*/  ISETP.NE.U32.AND P6, PT, R117, RZ, PT ;  /* 0x000000ff7500720c */ /* 0x000fc60003fc5070 */
[----:B------:R-:W-:Y:S01]  /*2d00*/  LDGSTS.E.LTC128B.64 [R134+0x80], desc[UR20][R78.64+0x80], P1 ;  /* 0x000800804e867fae */ /* 0x000fe20008921b54 */
[----:B------:R-:W-:-:S03]  /*2d10*/  IADD3 R82, P1, R78, UR10, RZ ;  /* 0x0000000a4e527c10 */ /* 0x000fc6000ff3e0ff */
[----:B------:R-:W-:Y:S01]  /*2d20*/  LDGSTS.E.LTC128B.64 [R134+0x100], desc[UR20][R78.64+0x100], P0 ;  /* 0x001001004e867fae */ /* 0x000fe20008121b54 */
[----:B------:R-:W-:Y:S02]  /*2d30*/  IADD3.X R83, R79, UR11, RZ, P1, !PT ;  /* 0x0000000b4f537c10 */ /* 0x000fe40008ffe4ff */
[----:B------:R-:W-:Y:S01]  /*2d40*/  ISETP.NE.U32.AND P0, PT, R116, RZ, PT ;  /* 0x000000ff7400720c */ /* 0x000fe20003f05070 */
[----:B------:R-:W-:Y:S01]  /*2d50*/  LDGSTS.E.LTC128B.64 [R134+0x180], desc[UR20][R78.64+0x180], P3 ;  /* 0x001801804e867fae */ /* 0x000fe20009921b54 */
[----:B------:R-:W-:Y:S02]  /*2d60*/  ISETP.NE.U32.AND P1, PT, R115, RZ, PT ;  /* 0x000000ff7300720c */ /* 0x000fe40003f25070 */
[----:B------:R-:W-:Y:S01]  /*2d70*/  ISETP.NE.U32.AND P3, PT, R114, RZ, PT ;  /* 0x000000ff7200720c */ /* 0x000fe20003f65070 */
[----:B------:R-:W-:Y:S01]  /*2d80*/  LDGSTS.E.LTC128B.64 [R134+0x1000], desc[UR20][R82.64], P2 ;  /* 0x0100000052867fae */ /* 0x000fe20009121b54 */
[----:B------:R-:W-:-:S03]  /*2d90*/  ISETP.NE.U32.AND P2, PT, R113, RZ, PT ;  /* 0x000000ff7100720c */ /* 0x000fc60003f45070 */
[----:B------:R-:W-:Y:S01]  /*2da0*/  LDGSTS.E.LTC128B.64 [R134+0x1080], desc[UR20][R82.64+0x80], P5 ;  /* 0x0108008052867fae */ /* 0x000fe2000a921b54 */
[----:B------:R-:W-:-:S03]  /*2db0*/  ISETP.NE.U32.AND P5, PT, R112, RZ, PT ;  /* 0x000000ff7000720c */ /* 0x000fc60003fa5070 */
[----:B------:R-:W-:Y:S01]  /*2dc0*/  LDGSTS.E.LTC128B.64 [R134+0x1100], desc[UR20][R82.64+0x100], P4 ;  /* 0x0110010052867fae */ /* 0x000fe2000a121b54 */
[----:B------:R-:W-:-:S03]  /*2dd0*/  LEA R80, P4, R86, UR4, 0x3 ;  /* 0x0000000456507c11 */ /* 0x000fc6000f8818ff */
[----:B------:R1:W-:Y:S01]  /*2de0*/  LDGSTS.E.LTC128B.64 [R134+0x1180], desc[UR20][R82.64+0x180], P6 ;  /* 0x0118018052867fae */ /* 0x0003e2000b121b54 */
[----:B------:R-:W-:Y:S01]  /*2df0*/  LEA.HI.X R81, R86, UR5, R74, 0x3, P4 ;  /* 0x0000000556517c11 */ /* 0x000fe2000a0f1c4a */
[----:B------:R-:W-:Y:S01]  /*2e00*/  ULDC.64 UR4, c[0x0][0x2a8] ;  /* 0x0000aa0000047ab9 */ /* 0x000fe20000000a00 */
[----:B------:R-:W-:Y:S01]  /*2e10*/  ISETP.NE.U32.AND P6, PT, R111, RZ, PT ;  /* 0x000000ff6f00720c */ /* 0x000fe20003fc5070 */
[----:B------:R-:W-:Y:S01]  /*2e20*/  UIADD3 UR17, UP0, UR6, -UR4, URZ ;  /* 0x8000000406117290 */ /* 0x000fe2000ff1e03f */
[----:B------:R-:W-:Y:S01]  /*2e30*/  ISETP.NE.U32.AND P4, PT, R110, RZ, PT ;  /* 0x000000ff6e00720c */ /* 0x000fe20003f85070 */
[----:B------:R-:W-:Y:S01]  /*2e40*/  LDGSTS.E.LTC128B.64 [R134+0x6000], desc[UR20][R80.64], P0 ;  /* 0x0600000050867fae */ /* 0x000fe20008121b54 */
[----:B---3--:R-:W-:Y:S02]  /*2e50*/  IADD3 R70, P0, -R70, UR8, RZ ;  /* 0x0000000846467c10 */ /* 0x008fe4000ff1e1ff */
[----:B------:R-:W-:Y:S01]  /*2e60*/  LOP3.LUT R74, R107, 0x100, RZ, 0xc0, !PT ;  /* 0x000001006b4a7812 */ /* 0x000fe200078ec0ff */
[----:B------:R-:W-:Y:S01]  /*2e70*/  LDGSTS.E.LTC128B.64 [R134+0x6080], desc[UR20][R80.64+0x80], P1 ;  /* 0x0608008050867fae */ /* 0x000fe20008921b54 */
[----:B------:R-:W-:Y:S01]  /*2e80*/  IADD3.X R72, ~R71, UR9, RZ, P0, !PT ;  /* 0x0000000947487c10 */ /* 0x000fe200087fe5ff */
[----:B------:R-:W-:Y:S01]  /*2e90*/  IMAD.SHL.U32 R71, R107, 0x4, RZ ;  /* 0x000000046b477824 */ /* 0x000fe200078e00ff */
[----:B------:R-:W-:Y:S01]  /*2ea0*/  SHF.R.U32.HI R74, RZ, 0x5, R74 ;  /* 0x00000005ff4a7819 */ /* 0x000fe2000001164a */
[----:B------:R-:W-:Y:S01]  /*2eb0*/  LDGSTS.E.LTC128B.64 [R134+0x6100], desc[UR20][R80.64+0x100], P3 ;  /* 0x0610010050867fae */ /* 0x000fe20009921b54 */
[----:B------:R-:W-:-:S03]  /*2ec0*/  IADD3 R70, P3, P0, R75, UR10, R70 ;  /* 0x0000000a4b467c10 */ /* 0x000fc6000f87e046 */
[----:B------:R-:W-:Y:S01]  /*2ed0*/  LDGSTS.E.LTC128B.64 [R134+0x6180], desc[UR20][R80.64+0x180], P2 ;  /* 0x0618018050867fae */ /* 0x000fe20009121b54 */
[----:B------:R-:W-:Y:S02]  /*2ee0*/  ISETP.NE.U32.AND P2, PT, R109, RZ, PT ;  /* 0x000000ff6d00720c */ /* 0x000fe40003f45070 */
[----:B------:R-:W-:Y:S02]  /*2ef0*/  IADD3.X R72, R89, UR11, R72, P3, P0 ;  /* 0x0000000b59487c10 */ /* 0x000fe40009fe0448 */
[----:B------:R-:W-:Y:S01]  /*2f00*/  IADD3 R84, P3, R70, R78, RZ ;  /* 0x0000004e46547210 */ /* 0x000fe20007f7e0ff */
[----:B------:R-:W-:Y:S01]  /*2f10*/  IMAD R70, R108, UR12, RZ ;  /* 0x0000000c6c467c24 */ /* 0x000fe2000f8e02ff */
[----:B------:R-:W-:Y:S02]  /*2f20*/  ISETP.NE.U32.AND P0, PT, R105, RZ, PT ;  /* 0x000000ff6900720c */ /* 0x000fe40003f05070 */
[----:B-1----:R-:W-:Y:S01]  /*2f30*/  IADD3 R82, P1, R80, R68, RZ ;  /* 0x0000004450527210 */ /* 0x002fe20007f3e0ff */
[----:B------:R-:W-:Y:S01]  /*2f40*/  IMAD.X R85, R72, 0x1, R79, P3 ;  /* 0x0000000148557824 */ /* 0x000fe200018e064f */
[----:B------:R-:W-:Y:S01]  /*2f50*/  ISETP.NE.U32.AND P3, PT, R102, RZ, PT ;  /* 0x000000ff6600720c */ /* 0x000fe20003f65070 */
[----:B------:R-:W-:-:S04]  /*2f60*/  IMAD.WIDE.U32 R78, R129, UR12, RZ ;  /* 0x0000000c814e7c25 */ /* 0x000fc8000f8e00ff */
[----:B------:R-:W-:Y:S01]  /*2f70*/  IMAD.X R83, R81, 0x1, R69, P1 ;  /* 0x0000000151537824 */ /* 0x000fe200008e0645 */
[----:B------:R-:W-:Y:S01]  /*2f80*/  ISETP.NE.U32.AND P1, PT, R106, RZ, PT ;  /* 0x000000ff6a00720c */ /* 0x000fe20003f25070 */
[----:B------:R-:W-:Y:S02]  /*2f90*/  IMAD R70, R129, UR13, R70 ;  /* 0x0000000d81467c24 */ /* 0x000fe4000f8e0246 */
[----:B------:R-:W-:Y:S01]  /*2fa0*/  IMAD.SHL.U32 R72, R107, 0x2, RZ ;  /* 0x000000026b487824 */ /* 0x000fe200078e00ff */
[----:B------:R-:W-:Y:S01]  /*2fb0*/  LDGSTS.E.LTC128B.64 [R134+0x7000], desc[UR20][R82.64], P5 ;  /* 0x0700000052867fae */ /* 0x000fe2000a921b54 */
[----:B------:R-:W-:Y:S01]  /*2fc0*/  ISETP.NE.U32.AND P5, PT, R104, RZ, PT ;  /* 0x000000ff6800720c */ /* 0x000fe20003fa5070 */
[----:B------:R-:W-:Y:S02]  /*2fd0*/  IMAD.IADD R70, R79, 0x1, R70 ;  /* 0x000000014f467824 */ /* 0x000fe400078e0246 */
[----:B------:R-:W-:Y:S01]  /*2fe0*/  LDGSTS.E.LTC128B.64 [R134+0x7080], desc[UR20][R82.64+0x80], P6 ;  /* 0x0708008052867fae */ /* 0x000fe2000b121b54 */
[----:B------:R-:W-:-:S02]  /*2ff0*/  ISETP.NE.U32.AND P6, PT, R103, RZ, PT ;  /* 0x000000ff6700720c */ /* 0x000fc40003fc5070 */
[----:B------:R-:W-:Y:S01]  /*3000*/  SHF.L.U64.HI R70, R78, 0x3, R70 ;  /* 0x000000034e467819 */ /* 0x000fe20000010246 */
[----:B------:R-:W-:Y:S01]  /*3010*/  LDGSTS.E.LTC128B.64 [R134+0x7100], desc[UR20][R82.64+0x100], P4 ;  /* 0x0710010052867fae */ /* 0x000fe2000a121b54 */
[----:B------:R-:W-:-:S03]  /*3020*/  ISETP.NE.U32.AND P4, PT, R101, RZ, PT ;  /* 0x000000ff6500720c */ /* 0x000fc60003f85070 */
[----:B------:R1:W-:Y:S01]  /*3030*/  LDGSTS.E.LTC128B.64 [R134+0x7180], desc[UR20][R82.64+0x180], P2 ;  /* 0x0718018052867fae */ /* 0x0003e20009121b54 */
[----:B------:R-:W-:-:S03]  /*3040*/  ISETP.NE.U32.AND P2, PT, R100, RZ, PT ;  /* 0x000000ff6400720c */ /* 0x000fc60003f45070 */
[----:B------:R-:W0:Y:S04]  /*3050*/  LDGDEPBAR ;  /* 0x00000000000079af */ /* 0x000e280000000000 */
[----:B------:R2:W-:Y:S01]  /*3060*/  LDGSTS.E.LTC128B.64 [R134+0x2000], desc[UR20][R84.64], P1 ;  /* 0x0200000054867fae */ /* 0x0005e20008921b54 */
[----:B------:R-:W-:Y:S01]  /*3070*/  ISETP.NE.U32.AND P1, PT, R3, RZ, PT ;  /* 0x000000ff0300720c */ /* 0x000fe20003f25070 */
[----:B------:R-:W-:Y:S02]  /*3080*/  IMAD.SHL.U32 R3, R107, 0x8, RZ ;  /* 0x000000086b037824 */ /* 0x000fe400078e00ff */
[----:B------:R2:W-:Y:S03]  /*3090*/  LDGSTS.E.LTC128B.64 [R134+0x2080], desc[UR20][R84.64+0x80], P0 ;  /* 0x0208008054867fae */ /* 0x0005e60008121b54 */
[----:B------:R-:W-:Y:S01]  /*30a0*/  LOP3.LUT P0, RZ, R3, 0x8, RZ, 0xc0, !PT ;  /* 0x0000000803ff7812 */ /* 0x000fe2000780c0ff */
[----:B------:R2:W-:Y:S01]  /*30b0*/  LDGSTS.E.LTC128B.64 [R134+0x2100], desc[UR20][R84.64+0x100], P5 ;  /* 0x0210010054867fae */ /* 0x0005e2000a921b54 */
[----:B------:R-:W-:-:S03]  /*30c0*/  IMAD.SHL.U32 R3, R78, 0x8, RZ ;  /* 0x000000084e037824 */ /* 0x000fc600078e00ff */
[----:B------:R2:W-:Y:S01]  /*30d0*/  LDGSTS.E.LTC128B.64 [R134+0x2180], desc[UR20][R84.64+0x180], P6 ;  /* 0x0218018054867fae */ /* 0x0005e2000b121b54 */
[----:B-1----:R-:W-:Y:S01]  /*30e0*/  IADD3 R82, P5, R84, UR10, RZ ;  /* 0x0000000a54527c10 */ /* 0x002fe2000ffbe0ff */
[----:B------:R-:W-:-:S03]  /*30f0*/  UIADD3.X UR10, UR7, ~UR5, URZ, UP0, !UPT ;  /* 0x80000005070a7290 */ /* 0x000fc600087fe43f */
[----:B------:R-:W-:Y:S02]  /*3100*/  IADD3.X R83, R85, UR11, RZ, P5, !PT ;  /* 0x0000000b55537c10 */ /* 0x000fe4000affe4ff */
[----:B------:R-:W-:-:S03]  /*3110*/  IADD3 R79, P6, P5, R3, UR17, R68 ;  /* 0x00000011034f7c10 */ /* 0x000fc6000fdde044 */
[----:B------:R2:W-:Y:S01]  /*3120*/  LDGSTS.E.LTC128B.64 [R134+0x3000], desc[UR20][R82.64], P3 ;  /* 0x0300000052867fae */ /* 0x0005e20009921b54 */
[----:B------:R-:W-:Y:S02]  /*3130*/  IADD3.X R78, R70, UR10, R69, P6, P5 ;  /* 0x0000000a464e7c10 */ /* 0x000fe4000b7ea445 */
[----:B------:R-:W-:Y:S01]  /*3140*/  LOP3.LUT P6, RZ, R71, 0x8, RZ, 0xc0, !PT ;  /* 0x0000000847ff7812 */ /* 0x000fe200078cc0ff */
[----:B------:R2:W-:Y:S01]  /*3150*/  LDGSTS.E.LTC128B.64 [R134+0x3080], desc[UR20][R82.64+0x80], P4 ;  /* 0x0308008052867fae */ /* 0x0005e2000a121b54 */
[----:B------:R-:W-:Y:S02]  /*3160*/  LOP3.LUT R71, R107, 0x200, RZ, 0xc0, !PT ;  /* 0x000002006b477812 */ /* 0x000fe400078ec0ff */
[----:B------:R-:W-:Y:S01]  /*3170*/  IADD3 R80, P4, R79, R80, RZ ;  /* 0x000000504f507210 */ /* 0x000fe20007f9e0ff */
[----:B------:R2:W-:Y:S01]  /*3180*/  LDGSTS.E.LTC128B.64 [R134+0x3100], desc[UR20][R82.64+0x100], P2 ;  /* 0x0310010052867fae */ /* 0x0005e20009121b54 */
[----:B------:R-:W-:Y:S02]  /*3190*/  SHF.R.U32.HI R71, RZ, 0x6, R71 ;  /* 0x00000006ff477819 */ /* 0x000fe40000011647 */
[----:B------:R-:W-:Y:S01]  /*31a0*/  LOP3.LUT P5, RZ, R72, 0x8, RZ, 0xc0, !PT ;  /* 0x0000000848ff7812 */ /* 0x000fe200078ac0ff */
[----:B------:R-:W-:Y:S01]  /*31b0*/  IMAD.X R81, R78, 0x1, R81, P4 ;  /* 0x000000014e517824 */ /* 0x000fe200020e0651 */
[----:B------:R-:W-:Y:S01]  /*31c0*/  LOP3.LUT R72, R107, 0x400, RZ, 0xc0, !PT ;  /* 0x000004006b487812 */ /* 0x000fe200078ec0ff */
[----:B------:R2:W-:Y:S01]  /*31d0*/  LDGSTS.E.LTC128B.64 [R134+0x3180], desc[UR20][R82.64+0x180], P1 ;  /* 0x0318018052867fae */ /* 0x0005e20008921b54 */
[----:B------:R-:W-:-:S02]  /*31e0*/  ISETP.NE.U32.AND P2, PT, R71, RZ, PT ;  /* 0x000000ff4700720c */ /* 0x000fc40003f45070 */
[C---:B------:R-:W-:Y:S01]  /*31f0*/  LOP3.LUT R71, R107.reuse, 0x800, RZ, 0xc0, !PT ;  /* 0x000008006b477812 */ /* 0x040fe200078ec0ff */
[----:B------:R2:W-:Y:S01]  /*3200*/  LDGSTS.E.LTC128B.64 [R134+0x8000], desc[UR20][R80.64], P0 ;  /* 0x0800000050867fae */ /* 0x0005e20008121b54 */
[----:B------:R-:W-:Y:S02]  /*3210*/  SHF.R.U32.HI R72, RZ, 0x7, R72 ;  /* 0x00000007ff487819 */ /* 0x000fe40000011648 */
[----:B------:R-:W-:Y:S01]  /*3220*/  SHF.R.U32.HI R71, RZ, 0x8, R71 ;  /* 0x00000008ff477819 */ /* 0x000fe20000011647 */
[----:B------:R2:W-:Y:S01]  /*3230*/  LDGSTS.E.LTC128B.64 [R134+0x8080], desc[UR20][R80.64+0x80], P6 ;  /* 0x0808008050867fae */ /* 0x0005e2000b121b54 */
[----:B------:R-:W-:Y:S02]  /*3240*/  LOP3.LUT P4, RZ, R107, 0x8, RZ, 0xc0, !PT ;  /* 0x000000086bff7812 */ /* 0x000fe4000788c0ff */
[----:B------:R-:W-:Y:S01]  /*3250*/  ISETP.NE.U32.AND P3, PT, R74, RZ, PT ;  /* 0x000000ff4a00720c */ /* 0x000fe20003f65070 */
[----:B------:R2:W-:Y:S01]  /*3260*/  LDGSTS.E.LTC128B.64 [R134+0x8100], desc[UR20][R80.64+0x100], P5 ;  /* 0x0810010050867fae */ /* 0x0005e2000a921b54 */
[----:B------:R-:W-:-:S02]  /*3270*/  ISETP.NE.U32.AND P1, PT, R72, RZ, PT ;  /* 0x000000ff4800720c */ /* 0x000fc40003f25070 */
[----:B------:R-:W-:Y:S02]  /*3280*/  ISETP.NE.U32.AND P0, PT, R71, RZ, PT ;  /* 0x000000ff4700720c */ /* 0x000fe40003f05070 */
[----:B------:R-:W-:-:S05]  /*3290*/  IADD3 R78, P6, R80, R68, RZ ;  /* 0x00000044504e7210 */ /* 0x000fca0007fde0ff */
[----:B------:R-:W-:Y:S01]  /*32a0*/  IMAD.X R79, R81, 0x1, R69, P6 ;  /* 0x00000001514f7824 */ /* 0x000fe200030e0645 */
[----:B------:R2:W-:Y:S04]  /*32b0*/  LDGSTS.E.LTC128B.64 [R134+0x8180], desc[UR20][R80.64+0x180], P4 ;  /* 0x0818018050867fae */ /* 0x0005e8000a121b54 */
[----:B------:R2:W-:Y:S04]  /*32c0*/  LDGSTS.E.LTC128B.64 [R134+0x9000], desc[UR20][R78.64], P3 ;  /* 0x090000004e867fae */ /* 0x0005e80009921b54 */
[----:B------:R2:W-:Y:S01]  /*32d0*/  LDGSTS.E.LTC128B.64 [R134+0x9080], desc[UR20][R78.64+0x80], P2 ;  /* 0x090800804e867fae */ /* 0x0005e20009121b54 */
[----:B------:R-:W-:-:S03]  /*32e0*/  IADD3 R90, P2, R82, UR8, RZ ;  /* 0x00000008525a7c10 */ /* 0x000fc6000ff5e0ff */
[----:B------:R2:W-:Y:S01]  /*32f0*/  LDGSTS.E.LTC128B.64 [R134+0x9100], desc[UR20][R78.64+0x100], P1 ;  /* 0x091001004e867fae */ /* 0x0005e20008921b54 */
[----:B------:R-:W-:Y:S02]  /*3300*/  IADD3 R92, P1, R78, UR6, RZ ;  /* 0x000000064e5c7c10 */ /* 0x000fe4000ff3e0ff */
[----:B------:R-:W-:Y:S01]  /*3310*/  IADD3.X R91, R83, UR9, RZ, P2, !PT ;  /* 0x00000009535b7c10 */ /* 0x000fe200097fe4ff */
[----:B------:R2:W-:Y:S01]  /*3320*/  LDGSTS.E.LTC128B.64 [R134+0x9180], desc[UR20][R78.64+0x180], P0 ;  /* 0x091801804e867fae */ /* 0x0005e20008121b54 */
[----:B------:R-:W-:Y:S02]  /*3330*/  ISETP.GE.AND P0, PT, R135, 0x10, PT ;  /* 0x000000108700780c */ /* 0x000fe40003f06270 */
[----:B------:R-:W-:Y:S01]  /*3340*/  IADD3.X R93, R79, UR7, RZ, P1, !PT ;  /* 0x000000074f5d7c10 */ /* 0x000fe20008ffe4ff */
[----:B------:R-:W0:Y:S01]  /*3350*/  LDGDEPBAR ;  /* 0x00000000000079af */ /* 0x000e220000000000 */
[----:B------:R-:W-:-:S04]  /*3360*/  DEPBAR.LE SB0, 0x1 ;  /* 0x000080400000791a */ /* 0x000fc80000000000 */
[----:B------:R-:W-:Y:S06]  /*3370*/  BAR.SYNC.DEFER_BLOCKING 0x0 ;  /* 0x0000000000007b1d */ /* 0x000fec0000010000 */
[----:B------:R-:W-:Y:S05]  /*3380*/  @!P0 BRA `(.L_x_3) ;  /* 0x00000014005c8947 */ /* 0x000fea0003800000 */
[----:B--2---:R-:W-:Y:S01]  /*3390*/  IMAD.MOV.U32 R80, RZ, RZ, R76 ;  /* 0x000000ffff507224 */ /* 0x004fe200078e004c */
[----:B------:R-:W1:Y:S01]  /*33a0*/  S2UR UR17, SR_CgaCtaId ;  /* 0x00000000001179c3 */ /* 0x000e620000008800 */
[----:B------:R-:W-:Y:S01]  /*33b0*/  IMAD.MOV.U32 R81, RZ, RZ, R77 ;  /* 0x000000ffff517224 */ /* 0x000fe200078e004d */
[----:B------:R-:W-:Y:S01]  /*33c0*/  IADD3 R129, P1, R129, R126, RZ ;  /* 0x0000007e81817210 */ /* 0x000fe20007f3e0ff */
[C---:B------:R-:W-:Y:S01]  /*33d0*/  IMAD R71, R127.reuse, UR12, RZ ;  /* 0x0000000c7f477c24 */ /* 0x040fe2000f8e02ff */
[----:B------:R-:W-:Y:S01]  /*33e0*/  SHF.R.S32.HI R79, RZ, R73, R130 ;  /* 0x00000049ff4f7219 */ /* 0x000fe20000011482 */
[C---:B------:R-:W-:Y:S01]  /*33f0*/  IMAD.WIDE.U32 R80, R126.reuse, UR12, R80 ;  /* 0x0000000c7e507c25 */ /* 0x040fe2000f8e0050 */
[----:B------:R-:W-:Y:S01]  /*3400*/  IADD3.X R108, R127, R108, RZ, P1, !PT ;  /* 0x0000006c7f6c7210 */ /* 0x000fe20000ffe4ff */
[----:B------:R-:W-:Y:S02]  /*3410*/  ULEA UR4, UP3, UR6, -UR4, 0x1 ;  /* 0x8000000406047291 */ /* 0x000fe4000f86083f */
[----:B------:R-:W-:Y:S01]  /*3420*/  IMAD R126, R126, UR13, R71 ;  /* 0x0000000d7e7e7c24 */ /* 0x000fe2000f8e0247 */
[----:B------:R-:W-:Y:S01]  /*3430*/  IADD3 R71, P0, R75, R0, RZ ;  /* 0x000000004b477210 */ /* 0x000fe20007f1e0ff */
[----:B------:R-:W-:Y:S01]  /*3440*/  IMAD.WIDE.U32 R82, R129, UR12, RZ ;  /* 0x0000000c81527c25 */ /* 0x000fe2000f8e00ff */
[----:B------:R-:W-:Y:S01]  /*3450*/  LOP3.LUT R0, R128, 0x1f, RZ, 0xc0, !PT ;  /* 0x0000001f80007812 */ /* 0x000fe200078ec0ff */
[----:B------:R-:W-:Y:S01]  /*3460*/  ULDC.64 UR10, c[0x0][0x270] ;  /* 0x00009c00000a7ab9 */ /* 0x000fe20000000a00 */
[----:B------:R-:W-:Y:S01]  /*3470*/  LEA R73, P1, R80, R3, 0x3 ;  /* 0x0000000350497211 */ /* 0x000fe200078218ff */
[----:B------:R-:W-:Y:S01]  /*3480*/  IMAD.IADD R75, R81, 0x1, R126 ;  /* 0x00000001514b7824 */ /* 0x000fe200078e027e */
[----:B------:R-:W-:Y:S01]  /*3490*/  IADD3.X R89, R89, R2, RZ, P0, !PT ;  /* 0x0000000259597210 */ /* 0x000fe200007fe4ff */
[----:B------:R-:W-:Y:S01]  /*34a0*/  IMAD R2, R108, UR12, RZ ;  /* 0x0000000c6c027c24 */ /* 0x000fe2000f8e02ff */
[----:B------:R-:W-:Y:S01]  /*34b0*/  SHF.R.U32.HI R3, RZ, 0x3, R0 ;  /* 0x00000003ff037819 */ /* 0x000fe20000011600 */
[----:B------:R-:W-:Y:S01]  /*34c0*/  USHF.L.U64.HI UR12, UR6, 0x1, UR7 ;  /* 0x00000001060c7899 */ /* 0x000fe20008010207 */
[----:B------:R-:W-:Y:S01]  /*34d0*/  LEA.HI.X R75, R80, R70, R75, 0x3, P1 ;  /* 0x00000046504b7211 */ /* 0x000fe200008f1c4b */
[----:B------:R-:W-:Y:S01]  /*34e0*/  IMAD R81, R129, UR13, R2 ;  /* 0x0000000d81517c24 */ /* 0x000fe2000f8e0202 */
[----:B------:R-:W-:Y:S01]  /*34f0*/  LOP3.LUT R0, R3, 0x7, R128, 0x78, !PT ;  /* 0x0000000703007812 */ /* 0x000fe200078e7880 */
[----:B------:R-:W-:Y:S01]  /*3500*/  ULDC.64 UR8, c[0x0][0x280] ;  /* 0x0000a00000087ab9 */ /* 0x000fe20000000a00 */
[----:B------:R-:W-:Y:S01]  /*3510*/  ULDC.64 UR6, c[0x0][0x288] ;  /* 0x0000a20000067ab9 */ /* 0x000fe20000000a00 */
[----:B------:R-:W-:Y:S01]  /*3520*/  IMAD R70, R108, UR10, RZ ;  /* 0x0000000a6c467c24 */ /* 0x000fe2000f8e02ff */
[----:B------:R-:W-:Y:S01]  /*3530*/  IADD3 R81, R83, R81, RZ ;  /* 0x0000005153517210 */ /* 0x000fe20007ffe0ff */
[----:B------:R-:W-:Y:S01]  /*3540*/  IMAD R0, R3, 0x20, R0 ;  /* 0x0000002003007824 */ /* 0x000fe200078e0200 */
[----:B------:R-:W-:Y:S01]  /*3550*/  ULEA UR18, UP1, UR8, -UR6, 0x1 ;  /* 0x8000000608127291 */ /* 0x000fe2000f82083f */
[----:B------:R-:W2:Y:S01]  /*3560*/  LDC.64 R2, c[0x0][0x278] ;  /* 0x00009e00ff027b82 */ /* 0x000ea20000000a00 */
[----:B------:R-:W-:Y:S01]  /*3570*/  USHF.L.U32 UR19, UR16, 0xa, URZ ;  /* 0x0000000a10137899 */ /* 0x000fe2000800063f */
[----:B------:R-:W-:Y:S01]  /*3580*/  IADD3 R72, P0, R76, R82, RZ ;  /* 0x000000524c487210 */ /* 0x000fe20007f1e0ff */
[----:B------:R-:W-:Y:S01]  /*3590*/  UMOV UR6, 0x400 ;  /* 0x0000040000067882 */ /* 0x000fe20000000000 */
[C---:B------:R-:W-:Y:S01]  /*35a0*/  IMAD.SHL.U32 R140, R82.reuse, 0x8, RZ ;  /* 0x00000008528c7824 */ /* 0x040fe200078e00ff */
[----:B------:R-:W-:Y:S01]  /*35b0*/  SHF.L.U64.HI R141, R82, 0x3, R81 ;  /* 0x00000003528d7819 */ /* 0x000fe20000010251 */
[C---:B------:R-:W-:Y:S01]  /*35c0*/  IMAD R70, R129.reuse, UR11, R70 ;  /* 0x0000000b81467c24 */ /* 0x040fe2000f8e0246 */
[----:B-1----:R-:W-:Y:S01]  /*35d0*/  ULEA UR17, UR17, UR6, 0x18 ;  /* 0x0000000611117291 */ /* 0x002fe2000f8ec03f */
[----:B------:R-:W-:Y:S01]  /*35e0*/  IMAD.WIDE.U32 R82, R129, UR10, RZ ;  /* 0x0000000a81527c25 */ /* 0x000fe2000f8e00ff */
[----:B------:R-:W-:Y:S01]  /*35f0*/  ULEA UR6, UR15, UR19, 0x5 ;  /* 0x000000130f067291 */ /* 0x000fe2000f8e283f */
[----:B------:R-:W-:Y:S01]  /*3600*/  IADD3.X R77, R77, R81, RZ, P0, !PT ;  /* 0x000000514d4d7210 */ /* 0x000fe200007fe4ff */
[----:B------:R-:W-:Y:S01]  /*3610*/  ULEA UR19, UR14, UR19, 0x5 ;  /* 0x000000130e137291 */ /* 0x000fe2000f8e283f */
[----:B------:R-:W-:Y:S01]  /*3620*/  IMAD.IADD R81, R83, 0x1, R70 ;  /* 0x0000000153517824 */ /* 0x000fe200078e0246 */
[----:B------:R-:W-:Y:S01]  /*3630*/  USHF.L.U32 UR6, UR6, 0x3, URZ ;  /* 0x0000000306067899 */ /* 0x000fe2000800063f */
[----:B------:R-:W-:Y:S01]  /*3640*/  IMAD R79, R79, 0x40, R136 ;  /* 0x000000404f4f7824 */ /* 0x000fe200078e0288 */
[----:B------:R-:W-:Y:S01]  /*3650*/  USHF.L.U32 UR19, UR19, 0x3, URZ ;  /* 0x0000000313137899 */ /* 0x000fe2000800063f */
[----:B------:R-:W-:Y:S01]  /*3660*/  IADD3 R70, P0, R142, R82, RZ ;  /* 0x000000528e467210 */ /* 0x000fe20007f1e0ff */
[----:B------:R-:W-:Y:S01]  /*3670*/  IMAD.WIDE R140, R76, 0x8, R140 ;  /* 0x000000084c8c7825 */ /* 0x000fe200078e028c */
[C---:B------:R-:W-:Y:S01]  /*3680*/  SHF.L.U32 R94, R82.reuse, 0x3, RZ ;  /* 0x00000003525e7819 */ /* 0x040fe200000006ff */
[----:B------:R-:W-:Y:S01]  /*3690*/  USHF.L.U64.HI UR13, UR8, 0x1, UR9 ;  /* 0x00000001080d7899 */ /* 0x000fe20008010209 */
[--C-:B------:R-:W-:Y:S01]  /*36a0*/  SHF.L.U64.HI R95, R82, 0x3, R81.reuse ;  /* 0x00000003525f7819 */ /* 0x100fe20000010251 */
[----:B------:R-:W-:Y:S01]  /*36b0*/  IMAD.X R143, R143, 0x1, R81, P0 ;  /* 0x000000018f8f7824 */ /* 0x000fe200000e0651 */
[----:B------:R-:W-:Y:S01]  /*36c0*/  LEA R0, R0, UR17, 0x4 ;  /* 0x0000001100007c11 */ /* 0x000fe2000f8e20ff */
[----:B------:R-:W-:Y:S01]  /*36d0*/  IMAD.SHL.U32 R130, R70, 0x8, RZ ;  /* 0x0000000846827824 */ /* 0x000fe200078e00ff */
[----:B------:R-:W-:Y:S01]  /*36e0*/  SHF.L.U64.HI R127, R72, 0x3, R77 ;  /* 0x00000003487f7819 */ /* 0x000fe2000001024d */
[----:B------:R-:W-:Y:S01]  /*36f0*/  IMAD.WIDE R94, R79, 0x8, R94 ;  /* 0x000000084f5e7825 */ /* 0x000fe200078e025e */
[----:B--2---:R-:W-:Y:S01]  /*3700*/  LEA R74, P0, R2, R71, 0x1 ;  /* 0x00000047024a7211 */ /* 0x004fe200078008ff */
[----:B------:R1:W2:Y:S01]  /*3710*/  LDS.128 R120, [R0+UR6] ;  /* 0x0000000600787984 */ /* 0x0002a20008000c00 */
[C---:B------:R-:W-:Y:S01]  /*3720*/  LEA R88, P1, R68.reuse, R73, 0x1 ;  /* 0x0000004944587211 */ /* 0x040fe200078208ff */
[----:B------:R-:W-:Y:S01]  /*3730*/  IMAD.WIDE.U32 R140, R68, 0x3, R140 ;  /* 0x00000003448c7825 */ /* 0x000fe200078e008c */
[----:B------:R-:W-:Y:S01]  /*3740*/  SHF.L.U32 R126, R72, 0x3, RZ ;  /* 0x00000003487e7819 */ /* 0x000fe200000006ff */
[----:B------:R1:W3:Y:S01]  /*3750*/  LDS.128 R84, [R0+UR6+0x80] ;  /* 0x0000800600547984 */ /* 0x0002e20008000c00 */
[----:B------:R-:W-:Y:S01]  /*3760*/  SHF.L.U64.HI R131, R70, 0x3, R143 ;  /* 0x0000000346837819 */ /* 0x000fe2000001028f */
[----:B------:R-:W-:Y:S01]  /*3770*/  IMAD.WIDE.U32 R142, R2, 0x3, R94 ;  /* 0x00000003028e7825 */ /* 0x000fe200078e005e */
[----:B------:R-:W-:Y:S01]  /*3780*/  LEA.HI.X R75, R68, R75, R69, 0x1, P1 ;  /* 0x0000004b444b7211 */ /* 0x000fe200008f0c45 */
[----:B------:R1:W1:Y:S01]  /*3790*/  LDS.128 R80, [R0+UR19+0x6000] ;  /* 0x0060001300507984 */ /* 0x0002620008000c00 */
[----:B------:R-:W-:Y:S01]  /*37a0*/  LEA.HI.X R89, R2, R89, R3, 0x1, P0 ;  /* 0x0000005902597211 */ /* 0x000fe200000f0c03 */
[----:B------:R-:W-:Y:S01]  /*37b0*/  IMAD R69, R69, 0x3, RZ ;  /* 0x0000000345457824 */ /* 0x000fe200078e02ff */
[----:B------:R-:W1:Y:S01]  /*37c0*/  LDC.64 R72, c[0x0][0x278] ;  /* 0x00009e00ff487b82 */ /* 0x000e620000000a00 */
[----:B------:R1:W1:Y:S01]  /*37d0*/  LDS.128 R76, [R0+UR19+0x6080] ;  /* 0x00608013004c7984 */ /* 0x0002620008000c00 */
[----:B------:R-:W-:Y:S01]  /*37e0*/  IMAD R3, R3, 0x3, RZ ;  /* 0x0000000303037824 */ /* 0x000fe200078e02ff */
[----:B------:R-:W-:Y:S01]  /*37f0*/  ULDC.64 UR10, c[0x0][0x370] ;  /* 0x0000dc00000a7ab9 */ /* 0x000fe20000000a00 */
[----:B------:R-:W-:Y:S01]  /*3800*/  IMAD.WIDE.U32 R126, R68, 0x3, R126 ;  /* 0x00000003447e7825 */ /* 0x000fe200078e007e */
[----:B------:R-:W-:Y:S01]  /*3810*/  IADD3 R97, R69, R141, RZ ;  /* 0x0000008d45617210 */ /* 0x000fe20007ffe0ff */
[----:B------:R-:W-:Y:S01]  /*3820*/  ULDC.64 UR8, c[0x0][0x378] ;  /* 0x0000de0000087ab9 */ /* 0x000fe20000000a00 */
[----:B------:R-:W-:Y:S01]  /*3830*/  IADD3 R95, R3, R143, RZ ;  /* 0x0000008f035f7210 */ /* 0x000fe20007ffe0ff */
[----:B------:R-:W-:Y:S01]  /*3840*/  IMAD.WIDE.U32 R130, R2, 0x3, R130 ;  /* 0x0000000302827825 */ /* 0x000fe200078e0082 */
[----:B------:R-:W1:Y:S01]  /*3850*/  LDC.64 R70, c[0x0][0x280] ;  /* 0x0000a000ff467b82 */ /* 0x000e620000000a00 */
[----:B------:R-:W-:Y:S01]  /*3860*/  UIADD3 UR4, UP2, UR4, UR10, URZ ;  /* 0x0000000a04047290 */ /* 0x000fe2000ff5e03f */
[----:B------:R-:W-:Y:S01]  /*3870*/  SHF.R.S32.HI R94, RZ, 0x4, R125 ;  /* 0x00000004ff5e7819 */ /* 0x000fe2000001147d */
[----:B------:R-:W-:Y:S01]  /*3880*/  IMAD.IADD R98, R127, 0x1, R69 ;  /* 0x000000017f627824 */ /* 0x000fe200078e0245 */
[----:B------:R-:W-:Y:S01]  /*3890*/  UIADD3 UR8, UP0, UR18, UR8, URZ ;  /* 0x0000000812087290 */ /* 0x000fe2000ff1e03f */
[----:B------:R-:W-:Y:S01]  /*38a0*/  IMAD.IADD R96, R131, 0x1, R3 ;  /* 0x0000000183607824 */ /* 0x000fe200078e0203 */
[----:B------:R-:W-:Y:S01]  /*38b0*/  UIADD3.X UR11, UR11, UR12, ~UR5, UP2, UP3 ;  /* 0x0000000c0b0b7290 */ /* 0x000fe200097e6c05 */
[C---:B------:R-:W-:Y:S01]  /*38c0*/  ISETP.NE.AND P0, PT, R94.reuse, 0x2, PT ;  /* 0x000000025e00780c */ /* 0x040fe20003f05270 */
[----:B------:R-:W1:Y:S01]  /*38d0*/  LDC.64 R68, c[0x0][0x298] ;  /* 0x0000a600ff447b82 */ /* 0x000e620000000a00 */
[----:B------:R-:W-:Y:S01]  /*38e0*/  UIADD3.X UR7, UR9, UR13, ~UR7, UP0, UP1 ;  /* 0x0000000d09077290 */ /* 0x000fe200087e2c07 */
[----:B------:R-:W-:Y:S01]  /*38f0*/  IADD3 R94, R94, -0x1, RZ ;  /* 0xffffffff5e5e7810 */ /* 0x000fe20007ffe0ff */
[----:B------:R-:W-:Y:S01]  /*3900*/  IMAD.U32 R99, RZ, RZ, UR4 ;  /* 0x00000004ff637e24 */ /* 0x000fe2000f8e00ff */
[----:B------:R-:W-:Y:S01]  /*3910*/  SEL R103, R107, RZ, P0 ;  /* 0x000000ff6b677207 */ /* 0x000fe20000000000 */
[----:B------:R-:W-:Y:S01]  /*3920*/  IMAD.U32 R101, RZ, RZ, UR8 ;  /* 0x00000008ff657e24 */ /* 0x000fe2000f8e00ff */
[----:B------:R-:W-:Y:S01]  /*3930*/  MOV R100, UR11 ;  /* 0x0000000b00647c02 */ /* 0x000fe20008000f00 */
[----:B------:R-:W-:Y:S01]  /*3940*/  UMOV UR10, URZ ;  /* 0x0000003f000a7c82 */ /* 0x000fe20008000000 */
[----:B------:R-:W1:Y:S01]  /*3950*/  LDC.64 R2, c[0x0][0x2a0] ;  /* 0x0000a800ff027b82 */ /* 0x000e620000000a00 */
[----:B------:R-:W-:Y:S01]  /*3960*/  MOV R102, UR7 ;  /* 0x0000000700667c02 */ /* 0x000fe20008000f00 */
[----:B------:R-:W-:Y:S01]  /*3970*/  UMOV UR9, 0x2 ;  /* 0x0000000200097882 */ /* 0x000fe20000000000 */
[----:B------:R-:W-:Y:S01]  /*3980*/  UMOV UR5, 0x4000 ;  /* 0x0000400000057882 */ /* 0x000fe20000000000 */
[----:B------:R-:W-:Y:S01]  /*3990*/  UMOV UR8, 0x4000 ;  /* 0x0000400000087882 */ /* 0x000fe20000000000 */
[----:B--2---:R-:W-:-:S05]  /*39a0*/  UMOV UR4, 0xffffc000 ;  /* 0xffffc00000047882 */ /* 0x004fca0000000000 */
.L_x_4:
[----:B------:R-:W-:Y:S01]  /*39b0*/  LDS.128 R112, [R0+UR6+0x800] ;  /* 0x0008000600707984 */ /* 0x000fe20008000c00 */
[----:B------:R-:W-:-:S04]  /*39c0*/  DEPBAR.LE SB5, 0xf ;  /* 0x0000d3c00000791a */ /* 0x000fc80000000000 */
[----:B-1----:R-:W-:Y:S01]  /*39d0*/  DMMA.8x8x4 R4, R120, R80, R4 ;  /* 0x000000507804723f */ /* 0x002fe20000000004 */
[----:B------:R-:W-:Y:S01]  /*39e0*/  LOP3.LUT P5, RZ, R133, 0x1, RZ, 0xc0, !PT ;  /* 0x0000000185ff7812 */ /* 0x000fe200078ac0ff */
[----:B------:R-:W-:Y:S01]  /*39f0*/  UIADD3 UR10, UR10, 0x1, URZ ;  /* 0x000000010a0a7890 */ /* 0x000fe2000fffe03f */
[----:B------:R-:W1:Y:S01]  /*3a00*/  LDS.128 R104, [R0+UR19+0x6800] ;  /* 0x0068001300687984 */ /* 0x000e620008000c00 */
[----:B------:R-:W-:Y:S01]  /*3a10*/  LOP3.LUT P4, RZ, R103, 0x1, RZ, 0xc0, !PT ;  /* 0x0000000167ff7812 */ /* 0x000fe2000788c0ff */
[----:B------:R-:W-:Y:S01]  /*3a20*/  UIADD3 UR9, UR9, 0x1, URZ ;  /* 0x0000000109097890 */ /* 0x000fe2000fffe03f */
[----:B------:R-:W-:Y:S01]  /*3a30*/  IADD3 R124, P0, R101, R74, RZ ;  /* 0x0000004a657c7210 */ /* 0x000fe20007f1e0ff */
[----:B------:R-:W2:Y:S01]  /*3a40*/  LDS.128 R108, [R0+UR6+0x880] ;  /* 0x00088006006c7984 */ /* 0x000ea20008000c00 */
[----:B------:R-:W-:Y:S02]  /*3a50*/  UISETP.NE.AND UP0, UPT, UR10, 0x3, UPT ;  /* 0x000000030a00788c */ /* 0x000fe4000bf05270 */
[----:B------:R-:W-:Y:S01]  /*3a60*/  UISETP.NE.AND UP1, UPT, UR9, 0x3, UPT ;  /* 0x000000030900788c */ /* 0x000fe2000bf25270 */
[----:B------:R-:W4:Y:S01]  /*3a70*/  LDS.128 R116, [R0+UR19+0x6880] ;  /* 0x0068801300747984 */ /* 0x000f220008000c00 */
[----:B------:R-:W-:Y:S01]  /*3a80*/  IMAD.X R125, R102, 0x1, R89, P0 ;  /* 0x00000001667d7824 */ /* 0x000fe200000e0659 */
[----:B------:R-:W-:-:S02]  /*3a90*/  USEL UR7, UR4, 0x2000, !UP0 ;  /* 0x0000200004077887 */ /* 0x000fc4000c000000 */
[----:B------:R-:W-:Y:S01]  /*3aa0*/  USEL UR9, UR9, URZ, UP1 ;  /* 0x0000003f09097287 */ /* 0x000fe20008800000 */
[----:B------:R-:W-:-:S04]  /*3ab0*/  DEPBAR.LE SB5, 0xe ;  /* 0x0000d3800000791a */ /* 0x000fc80000000000 */
[----:B------:R-:W5:Y:S01]  /*3ac0*/  DMMA.8x8x4 R8, R120, R82, R8 ;  /* 0x000000527808723f */ /* 0x000f620000000008 */
[----:B------:R-:W-:Y:S01]  /*3ad0*/  USEL UR10, UR10, URZ, UP0 ;  /* 0x0000003f0a0a7287 */ /* 0x000fe20008000000 */
[----:B------:R-:W-:-:S14]  /*3ae0*/  DEPBAR.LE SB5, 0x8 ;  /* 0x0000d2000000791a */ /* 0x000fdc0000000000 */
[----:B------:R-:W5:Y:S01]  /*3af0*/  DMMA.8x8x4 R28, R122, R82, R28 ;  /* 0x000000527a1c723f */ /* 0x000f62000000001c */
[----:B------:R-:W-:-:S15]  /*3b00*/  DEPBAR.LE SB5, 0x7 ;  /* 0x0000d1c00000791a */ /* 0x000fde0000000000 */
[----:B------:R-:W-:-:S15]  /*3b10*/  DMMA.8x8x4 R32, R122, R80, R32 ;  /* 0x000000507a20723f */ /* 0x000fde0000000020 */
[----:B------:R-:W-:-:S01]  /*3b20*/  NOP ;  /* 0x0000000000007918 */ /* 0x000fc20000000000 */
[----:B---3--:R-:W5:Y:S01]  /*3b30*/  DMMA.8x8x4 R40, R84, R82, R40 ;  /* 0x000000525428723f */ /* 0x008f620000000028 */
[----:B------:R-:W-:-:S15]  /*3b40*/  DEPBAR.LE SB5, 0x4 ;  /* 0x0000d1000000791a */ /* 0x000fde0000000000 */
[----:B------:R-:W5:-:S15]  /*3b50*/  DMMA.8x8x4 R60, R86, R82, R60 ;  /* 0x00000052563c723f */ /* 0x000f5e000000003c */
[----:B------:R-:W-:-:S01]  /*3b60*/  NOP ;  /* 0x0000000000007918 */ /* 0x000fc20000000000 */
[----:B------:R-:W5:Y:S01]  /*3b70*/  DMMA.8x8x4 R36, R84, R80, R36 ;  /* 0x000000505424723f */ /* 0x000f620000000024 */
[----:B------:R-:W-:-:S15]  /*3b80*/  DEPBAR.LE SB5, 0x5 ;  /* 0x0000d1400000791a */ /* 0x000fde0000000000 */
[----:B------:R3:W5:Y:S02]  /*3b90*/  DMMA.8x8x4 R64, R86, R80, R64 ;  /* 0x000000505640723f */ /* 0x0007640000000040 */
[----:B---3--:R-:W-:-:S04]  /*3ba0*/  LOP3.LUT R80, R133, 0x2, RZ, 0xc0, !PT ;  /* 0x0000000285507812 */ /* 0x008fc800078ec0ff */
[----:B------:R-:W-:-:S04]  /*3bb0*/  SHF.R.U32.HI R80, RZ, 0x1, R80 ;  /* 0x00000001ff507819 */ /* 0x000fc80000011650 */
[----:B------:R-:W-:-:S06]  /*3bc0*/  ISETP.NE.U32.AND P3, PT, R80, RZ, PT ;  /* 0x000000ff5000720c */ /* 0x000fcc0003f65070 */
[----:B------:R-:W5:-:S15]  /*3bd0*/  DMMA.8x8x4 R44, R84, R76, R44 ;  /* 0x0000004c542c723f */ /* 0x000f5e000000002c */
[----:B------:R-:W-:-:S01]  /*3be0*/  NOP ;  /* 0x0000000000007918 */ /* 0x000fc20000000000 */
[----:B------:R-:W5:-:S15]  /*3bf0*/  DMMA.8x8x4 R48, R84, R78, R48 ;  /* 0x0000004e5430723f */ /* 0x000f5e0000000030 */
[----:B------:R-:W-:-:S01]  /*3c00*/  NOP ;  /* 0x0000000000007918 */ /* 0x000fc20000000000 */
[----:B------:R-:W5:-:S15]  /*3c10*/  DMMA.8x8x4 R12, R120, R76, R12 ;  /* 0x0000004c780c723f */ /* 0x000f5e000000000c */
[----:B------:R-:W-:-:S01]  /*3c20*/  NOP ;  /* 0x0000000000007918 */ /* 0x000fc20000000000 */
[----:B------:R-:W-:-:S15]  /*3c30*/  DMMA.8x8x4 R24, R122, R76, R24 ;  /* 0x0000004c7a18723f */ /* 0x000fde0000000018 */
[----:B------:R-:W-:-:S01]  /*3c40*/  NOP ;  /* 0x0000000000007918 */ /* 0x000fc20000000000 */
[----:B------:R3:W-:Y:S02]  /*3c50*/  DMMA.8x8x4 R56, R86, R76, R56 ;  /* 0x0000004c5638723f */ /* 0x0007e40000000038 */
[----:B---3--:R-:W-:Y:S01]  /*3c60*/  LOP3.LUT R76, R103, 0x2, RZ, 0xc0, !PT ;  /* 0x00000002674c7812 */ /* 0x008fe200078ec0ff */
[----:B------:R-:W-:-:S03]  /*3c70*/  VIADD R77, R134, UR8 ;  /* 0x00000008864d7c36 */ /* 0x000fc60008000000 */
[----:B------:R-:W-:-:S04]  /*3c80*/  SHF.R.U32.HI R76, RZ, 0x1, R76 ;  /* 0x00000001ff4c7819 */ /* 0x000fc8000001164c */
[----:B------:R-:W-:Y:S01]  /*3c90*/  ISETP.NE.U32.AND P2, PT, R76, RZ, PT ;  /* 0x000000ff4c00720c */ /* 0x000fe20003f45070 */
[----:B------:R-:W-:-:S05]  /*3ca0*/  VIADD R76, R134, UR5 ;  /* 0x00000005864c7c36 */ /* 0x000fca0008000000 */
[-C--:B------:R-:W5:Y:S01]  /*3cb0*/  DMMA.8x8x4 R16, R120, R78.reuse, R16 ;  /* 0x0000004e7810723f */ /* 0x080f620000000010 */
[----:B------:R-:W-:Y:S01]  /*3cc0*/  @!PT LDS RZ, [RZ] ;  /* 0x00000000fffff984 */ /* 0x000fe20000000800 */
[----:B------:R-:W-:Y:S01]  /*3cd0*/  @!PT LDS RZ, [RZ] ;  /* 0x00000000fffff984 */ /* 0x000fe20000000800 */
[----:B------:R-:W-:Y:S01]  /*3ce0*/  @!PT LDS RZ, [RZ] ;  /* 0x00000000fffff984 */ /* 0x000fe20000000800 */
[----:B------:R-:W-:Y:S04]  /*3cf0*/  @P5 LDGSTS.E.LTC128B.64 [R76], desc[UR20][R124.64] ;  /* 0x000000007c4c5fae */ /* 0x000fe8000b921b54 */
[----:B------:R-:W-:Y:S11]  /*3d00*/  @P3 LDGSTS.E.LTC128B.64 [R76+0x80], desc[UR20][R90.64+0x80] ;  /* 0x000800805a4c3fae */ /* 0x000ff6000b921b54 */
[----:B------:R-:W5:-:S15]  /*3d10*/  DMMA.8x8x4 R20, R122, R78, R20 ;  /* 0x0000004e7a14723f */ /* 0x000f5e0000000014 */
[----:B------:R-:W-:-:S01]  /*3d20*/  NOP ;  /* 0x0000000000007918 */ /* 0x000fc20000000000 */
[----:B------:R3:W5:Y:S02]  /*3d30*/  DMMA.8x8x4 R52, R86, R78, R52 ;  /* 0x0000004e5634723f */ /* 0x0007640000000034 */
[----:B---3--:R-:W-:-:S05]  /*3d40*/  IADD3 R78, P1, R99, R88, RZ ;  /* 0x00000058634e7210 */ /* 0x008fca0007f3e0ff */
[----:B------:R-:W-:-:S05]  /*3d50*/  IMAD.X R79, R100, 0x1, R75, P1 ;  /* 0x00000001644f7824 */ /* 0x000fca00008e064b */
[----:B------:R3:W-:Y:S01]  /*3d60*/  @P4 LDGSTS.E.LTC128B.64 [R77+0x6000], desc[UR20][R78.64] ;  /* 0x060000004e4d4fae */ /* 0x0007e2000b921b54 */
[----:B------:R-:W-:-:S04]  /*3d70*/  DEPBAR.LE SB5, 0xb ;  /* 0x0000d2c00000791a */ /* 0x000fc80000000000 */
[----:B-1----:R-:W-:Y:S01]  /*3d80*/  DMMA.8x8x4 R8, R112, R106, R8 ;  /* 0x0000006a7008723f */ /* 0x002fe20000000008 */
[----:B------:R-:W-:Y:S04]  /*3d90*/  @P2 LDGSTS.E.LTC128B.64 [R77+0x6080], desc[UR20][R92.64+0x80] ;  /* 0x060800805c4d2fae */ /* 0x000fe8000b921b54 */
[----:B------:R-:W-:Y:S04]  /*3da0*/  LDS.128 R84, [R0+UR19+0x7000] ;  /* 0x0070001300547984 */ /* 0x000fe80008000c00 */
[----:B------:R-:W-:Y:S04]  /*3db0*/  LDS.128 R80, [R0+UR19+0x7080] ;  /* 0x0070801300507984 */ /* 0x000fe80008000c00 */
[----:B------:R-:W-:Y:S01]  /*3dc0*/  LDS.128 R120, [R0+UR6+0x1080] ;  /* 0x0010800600787984 */ /* 0x000fe20008000c00 */
[----:B------:R-:W-:-:S04]  /*3dd0*/  DEPBAR.LE SB5, 0xa ;  /* 0x0000d2800000791a */ /* 0x000fc80000000000 */
[----:B------:R-:W-:Y:S01]  /*3de0*/  DMMA.8x8x4 R28, R114, R106, R28 ;  /* 0x0000006a721c723f */ /* 0x000fe2000000001c */
[C---:B---3--:R-:W-:Y:S02]  /*3df0*/  LOP3.LUT R79, R103.reuse, 0x4, RZ, 0xc0, !PT ;  /* 0x00000004674f7812 */ /* 0x048fe400078ec0ff */
[----:B------:R-:W-:Y:S02]  /*3e00*/  LOP3.LUT R78, R103, 0x8, RZ, 0xc0, !PT ;  /* 0x00000008674e7812 */ /* 0x000fe400078ec0ff */
[----:B------:R-:W-:Y:S02]  /*3e10*/  SHF.R.U32.HI R79, RZ, 0x2, R79 ;  /* 0x00000002ff4f7819 */ /* 0x000fe4000001164f */
[----:B------:R-:W-:Y:S02]  /*3e20*/  SHF.R.U32.HI R78, RZ, 0x3, R78 ;  /* 0x00000003ff4e7819 */ /* 0x000fe4000001164e */
[----:B------:R-:W-:Y:S01]  /*3e30*/  ISETP.NE.U32.AND P1, PT, R79, RZ, PT ;  /* 0x000000ff4f00720c */ /* 0x000fe20003f25070 */
[----:B------:R-:W-:-:S06]  /*3e40*/  DEPBAR.LE SB5, 0x9 ;  /* 0x0000d2400000791a */ /* 0x000fcc0000000000 */
[----:B--2---:R-:W-:Y:S01]  /*3e50*/  DMMA.8x8x4 R40, R108, R106, R40 ;  /* 0x0000006a6c28723f */ /* 0x004fe20000000028 */
[----:B------:R-:W-:Y:S02]  /*3e60*/  ISETP.NE.U32.AND P0, PT, R78, RZ, PT ;  /* 0x000000ff4e00720c */ /* 0x000fe40003f05070 */
[----:B------:R-:W-:Y:S02]  /*3e70*/  LOP3.LUT R78, R133, 0x100, RZ, 0xc0, !PT ;  /* 0x00000100854e7812 */ /* 0x000fe400078ec0ff */
[----:B------:R-:W-:Y:S02]  /*3e80*/  LOP3.LUT R79, R103, 0x200, RZ, 0xc0, !PT ;  /* 0x00000200674f7812 */ /* 0x000fe400078ec0ff */
[----:B------:R-:W-:Y:S02]  /*3e90*/  SHF.R.U32.HI R78, RZ, 0x8, R78 ;  /* 0x00000008ff4e7819 */ /* 0x000fe4000001164e */
[----:B------:R-:W-:Y:S02]  /*3ea0*/  SHF.R.U32.HI R79, RZ, 0x9, R79 ;  /* 0x00000009ff4f7819 */ /* 0x000fe4000001164f */
[----:B------:R-:W-:-:S02]  /*3eb0*/  ISETP.NE.U32.AND P6, PT, R78, RZ, PT ;  /* 0x000000ff4e00720c */ /* 0x000fc40003fc5070 */
[----:B------:R-:W-:Y:S01]  /*3ec0*/  LOP3.LUT R78, R133, 0x400, RZ, 0xc0, !PT ;  /* 0x00000400854e7812 */ /* 0x000fe200078ec0ff */
[----:B------:R-:W-:-:S04]  /*3ed0*/  DEPBAR.LE SB5, 0x8 ;  /* 0x0000d2000000791a */ /* 0x000fc80000000000 */
[----:B------:R-:W-:Y:S01]  /*3ee0*/  DMMA.8x8x4 R60, R110, R106, R60 ;  /* 0x0000006a6e3c723f */ /* 0x000fe2000000003c */
[----:B------:R-:W-:-:S15]  /*3ef0*/  SHF.R.U32.HI R78, RZ, 0xa, R78 ;  /* 0x0000000aff4e7819 */ /* 0x000fde000001164e */
[----:B------:R-:W5:-:S15]  /*3f00*/  DMMA.8x8x4 R4, R112, R104, R4 ;  /* 0x000000687004723f */ /* 0x000f5e0000000004 */
[----:B------:R-:W-:-:S01]  /*3f10*/  NOP ;  /* 0x0000000000007918 */ /* 0x000fc20000000000 */
[----:B------:R-:W-:Y:S01]  /*3f20*/  DMMA.8x8x4 R32, R114, R104, R32 ;  /* 0x000000687220723f */ /* 0x000fe20000000020 */
[----:B------:R-:W-:-:S15]  /*3f30*/  DEPBAR.LE SB5, 0x8 ;  /* 0x0000d2000000791a */ /* 0x000fde0000000000 */
[----:B------:R-:W-:Y:S01]  /*3f40*/  DMMA.8x8x4 R36, R108, R104, R36 ;  /* 0x000000686c24723f */ /* 0x000fe20000000024 */
[----:B------:R-:W-:-:S15]  /*3f50*/  DEPBAR.LE SB5, 0x7 ;  /* 0x0000d1c00000791a */ /* 0x000fde0000000000 */
[----:B------:R1:W-:Y:S02]  /*3f60*/  DMMA.8x8x4 R64, R110, R104, R64 ;  /* 0x000000686e40723f */ /* 0x0003e40000000040 */
[----:B-1----:R-:W1:Y:S01]  /*3f70*/  LDS.128 R104, [R0+UR6+0x1000] ;  /* 0x0010000600687984 */ /* 0x002e620008000c00 */
[----:B------:R-:W-:-:S13]  /*3f80*/  DEPBAR.LE SB5, 0x6 ;  /* 0x0000d1800000791a */ /* 0x000fda0000000000 */
[----:B----4-:R-:W-:Y:S01]  /*3f90*/  DMMA.8x8x4 R44, R108, R116, R44 ;  /* 0x000000746c2c723f */ /* 0x010fe2000000002c */
[----:B------:R-:W-:-:S15]  /*3fa0*/  DEPBAR.LE SB5, 0x5 ;  /* 0x0000d1400000791a */ /* 0x000fde0000000000 */
[----:B------:R2:W-:Y:S02]  /*3fb0*/  DMMA.8x8x4 R48, R108, R118, R48 ;  /* 0x000000766c30723f */ /* 0x0005e40000000030 */
[C---:B--2---:R-:W-:Y:S02]  /*3fc0*/  LOP3.LUT R109, R133.reuse, 0x4, RZ, 0xc0, !PT ;  /* 0x00000004856d7812 */ /* 0x044fe400078ec0ff */
[----:B------:R-:W-:Y:S02]  /*3fd0*/  LOP3.LUT R108, R133, 0x8, RZ, 0xc0, !PT ;  /* 0x00000008856c7812 */ /* 0x000fe400078ec0ff */
[----:B------:R-:W-:Y:S02]  /*3fe0*/  SHF.R.U32.HI R109, RZ, 0x2, R109 ;  /* 0x00000002ff6d7819 */ /* 0x000fe4000001166d */
[----:B------:R-:W-:Y:S02]  /*3ff0*/  SHF.R.U32.HI R108, RZ, 0x3, R108 ;  /* 0x00000003ff6c7819 */ /* 0x000fe4000001166c */
[----:B------:R-:W-:-:S02]  /*4000*/  ISETP.NE.U32.AND P3, PT, R109, RZ, PT ;  /* 0x000000ff6d00720c */ /* 0x000fc40003f65070 */
[----:B------:R-:W-:Y:S01]  /*4010*/  ISETP.NE.U32.AND P2, PT, R108, RZ, PT ;  /* 0x000000ff6c00720c */ /* 0x000fe20003f45070 */
[----:B------:R-:W-:-:S04]  /*4020*/  DEPBAR.LE SB5, 0x4 ;  /* 0x0000d1000000791a */ /* 0x000fc80000000000 */
[----:B------:R-:W5:Y:S06]  /*4030*/  DMMA.8x8x4 R12, R112, R116, R12 ;  /* 0x00000074700c723f */ /* 0x000f6c000000000c */
[----:B------:R-:W-:Y:S01]  /*4040*/  @!PT LDS RZ, [RZ] ;  /* 0x00000000fffff984 */ /* 0x000fe20000000800 */
[----:B------:R-:W-:Y:S01]  /*4050*/  @!PT LDS RZ, [RZ] ;  /* 0x00000000fffff984 */ /* 0x000fe20000000800 */
[----:B------:R-:W-:Y:S01]  /*4060*/  @!PT LDS RZ, [RZ] ;  /* 0x00000000fffff984 */ /* 0x000fe20000000800 */
[----:B------:R-:W-:Y:S01]  /*4070*/  @P3 LDGSTS.E.LTC128B.64 [R76+0x100], desc[UR20][R90.64+0x100] ;  /* 0x001001005a4c3fae */ /* 0x000fe2000b921b54 */
[----:B------:R-:W-:Y:S02]  /*4080*/  ISETP.NE.U32.AND P3, PT, R79, RZ, PT ;  /* 0x000000ff4f00720c */ /* 0x000fe40003f65070 */
[----:B------:R-:W-:Y:S01]  /*4090*/  LOP3.LUT R79, R103, 0x400, RZ, 0xc0, !PT ;  /* 0x00000400674f7812 */ /* 0x000fe200078ec0ff */
[----:B------:R-:W-:Y:S01]  /*40a0*/  @P2 LDGSTS.E.LTC128B.64 [R76+0x180], desc[UR20][R90.64+0x180] ;  /* 0x001801805a4c2fae */ /* 0x000fe2000b921b54 */
[----:B------:R-:W-:-:S02]  /*40b0*/  ISETP.NE.U32.AND P2, PT, R78, RZ, PT ;  /* 0x000000ff4e00720c */ /* 0x000fc40003f45070 */
[----:B------:R-:W-:Y:S01]  /*40c0*/  LOP3.LUT R78, R103, 0x800, RZ, 0xc0, !PT ;  /* 0x00000800674e7812 */ /* 0x000fe200078ec0ff */
[----:B------:R-:W-:Y:S01]  /*40d0*/  @P1 LDGSTS.E.LTC128B.64 [R77+0x6100], desc[UR20][R92.64+0x100] ;  /* 0x061001005c4d1fae */ /* 0x000fe2000b921b54 */
[----:B------:R-:W-:-:S04]  /*40e0*/  DEPBAR.LE SB5, 0x4 ;  /* 0x0000d1000000791a */ /* 0x000fc80000000000 */
[----:B------:R-:W5:Y:S01]  /*40f0*/  DMMA.8x8x4 R16, R112, R118, R16 ;  /* 0x000000767010723f */ /* 0x000f620000000010 */
[----:B------:R-:W-:Y:S01]  /*4100*/  SHF.R.U32.HI R79, RZ, 0xa, R79 ;  /* 0x0000000aff4f7819 */ /* 0x000fe2000001164f */
[----:B------:R-:W-:Y:S01]  /*4110*/  @P0 LDGSTS.E.LTC128B.64 [R77+0x6180], desc[UR20][R92.64+0x180] ;  /* 0x061801805c4d0fae */ /* 0x000fe2000b921b54 */
[----:B------:R-:W-:Y:S01]  /*4120*/  SHF.R.U32.HI R78, RZ, 0xb, R78 ;  /* 0x0000000bff4e7819 */ /* 0x000fe2000001164e */
[----:B------:R-:W-:-:S12]  /*4130*/  DEPBAR.LE SB5, 0x4 ;  /* 0x0000d1000000791a */ /* 0x000fd80000000000 */
[----:B------:R-:W-:-:S15]  /*4140*/  DMMA.8x8x4 R20, R114, R118, R20 ;  /* 0x000000767214723f */ /* 0x000fde0000000014 */
[----:B------:R-:W-:-:S01]  /*4150*/  NOP ;  /* 0x0000000000007918 */ /* 0x000fc20000000000 */
[----:B------:R2:W5:Y:S02]  /*4160*/  DMMA.8x8x4 R24, R114, R116, R24 ;  /* 0x000000747218723f */ /* 0x0005640000000018 */
[----:B--2---:R-:W-:Y:S01]  /*4170*/  LDS.128 R112, [R0+UR6+0x1800] ;  /* 0x0018000600707984 */ /* 0x004fe20008000c00 */
[----:B------:R-:W-:-:S13]  /*4180*/  DEPBAR.LE SB5, 0x4 ;  /* 0x0000d1000000791a */ /* 0x000fda0000000000 */
[----:B------:R-:W-:-:S15]  /*4190*/  DMMA.8x8x4 R52, R110, R118, R52 ;  /* 0x000000766e34723f */ /* 0x000fde0000000034 */
[----:B------:R-:W-:-:S01]  /*41a0*/  NOP ;  /* 0x0000000000007918 */ /* 0x000fc20000000000 */
[----:B------:R2:W5:Y:S02]  /*41b0*/  DMMA.8x8x4 R56, R110, R116, R56 ;  /* 0x000000746e38723f */ /* 0x0005640000000038 */
[----:B--2---:R-:W2:Y:S04]  /*41c0*/  LDS.128 R116, [R0+UR19+0x7800] ;  /* 0x0078001300747984 */ /* 0x004ea80008000c00 */
[----:B------:R-:W3:Y:S01]  /*41d0*/  LDS.128 R108, [R0+UR19+0x7880] ;  /* 0x00788013006c7984 */ /* 0x000ee20008000c00 */
[----:B------:R-:W-:Y:S01]  /*41e0*/  UIADD3 UR19, UR7, UR19, URZ ;  /* 0x0000001307137290 */ /* 0x000fe2000fffe03f */
[----:B------:R-:W-:-:S08]  /*41f0*/  DEPBAR.LE SB5, 0x4 ;  /* 0x0000d1000000791a */ /* 0x000fd00000000000 */
[----:B-1----:R-:W-:-:S15]  /*4200*/  DMMA.8x8x4 R4, R104, R84, R4 ;  /* 0x000000546804723f */ /* 0x002fde0000000004 */
[----:B------:R-:W-:-:S01]  /*4210*/  NOP ;  /* 0x0000000000007918 */ /* 0x000fc20000000000 */
[----:B------:R-:W5:Y:S01]  /*4220*/  DMMA.8x8x4 R8, R104, R86, R8 ;  /* 0x000000566808723f */ /* 0x000f620000000008 */
[----:B------:R-:W-:-:S15]  /*4230*/  DEPBAR.LE SB5, 0x4 ;  /* 0x0000d1000000791a */ /* 0x000fde0000000000 */
[----:B------:R-:W5:Y:S01]  /*4240*/  DMMA.8x8x4 R12, R104, R80, R12 ;  /* 0x00000050680c723f */ /* 0x000f62000000000c */
[----:B------:R-:W-:-:S15]  /*4250*/  DEPBAR.LE SB5, 0x4 ;  /* 0x0000d1000000791a */ /* 0x000fde0000000000 */
[----:B------:R-:W5:Y:S01]  /*4260*/  DMMA.8x8x4 R16, R104, R82, R16 ;  /* 0x000000526810723f */ /* 0x000f620000000010 */
[----:B------:R-:W-:-:S15]  /*4270*/  DEPBAR.LE SB5, 0x4 ;  /* 0x0000d1000000791a */ /* 0x000fde0000000000 */
[----:B------:R-:W-:-:S15]  /*4280*/  DMMA.8x8x4 R24, R106, R80, R24 ;  /* 0x000000506a18723f */ /* 0x000fde0000000018 */
[----:B------:R-:W-:-:S01]  /*4290*/  NOP ;  /* 0x0000000000007918 */ /* 0x000fc20000000000 */
[----:B------:R-:W-:Y:S01]  /*42a0*/  DMMA.8x8x4 R44, R120, R80, R44 ;  /* 0x00000050782c723f */ /* 0x000fe2000000002c */
[----:B------:R-:W-:-:S15]  /*42b0*/  DEPBAR.LE SB5, 0x3 ;  /* 0x0000d0c00000791a */ /* 0x000fde0000000000 */
[----:B------:R1:W-:Y:S02]  /*42c0*/  DMMA.8x8x4 R56, R122, R80, R56 ;  /* 0x000000507a38723f */ /* 0x0003e40000000038 */
[----:B-1----:R-:W-:Y:S02]  /*42d0*/  LOP3.LUT R80, R103, 0x100, RZ, 0xc0, !PT ;  /* 0x0000010067507812 */ /* 0x002fe400078ec0ff */
[----:B------:R-:W-:Y:S02]  /*42e0*/  LOP3.LUT R81, R133, 0x200, RZ, 0xc0, !PT ;  /* 0x0000020085517812 */ /* 0x000fe400078ec0ff */
[----:B------:R-:W-:Y:S02]  /*42f0*/  SHF.R.U32.HI R80, RZ, 0x8, R80 ;  /* 0x00000008ff507819 */ /* 0x000fe40000011650 */
[----:B------:R-:W-:Y:S02]  /*4300*/  SHF.R.U32.HI R81, RZ, 0x9, R81 ;  /* 0x00000009ff517819 */ /* 0x000fe40000011651 */
[----:B------:R-:W-:-:S02]  /*4310*/  ISETP.NE.U32.AND P4, PT, R80, RZ, PT ;  /* 0x000000ff5000720c */ /* 0x000fc40003f85070 */
[----:B------:R-:W-:Y:S02]  /*4320*/  LOP3.LUT R80, R133, 0x800, RZ, 0xc0, !PT ;  /* 0x0000080085507812 */ /* 0x000fe400078ec0ff */
[----:B------:R-:W-:Y:S02]  /*4330*/  ISETP.NE.U32.AND P5, PT, R81, RZ, PT ;  /* 0x000000ff5100720c */ /* 0x000fe40003fa5070 */
[----:B------:R-:W-:Y:S01]  /*4340*/  DMMA.8x8x4 R20, R106, R82, R20 ;  /* 0x000000526a14723f */ /* 0x000fe20000000014 */
[----:B------:R-:W-:-:S15]  /*4350*/  SHF.R.U32.HI R80, RZ, 0xb, R80 ;  /* 0x0000000bff507819 */ /* 0x000fde0000011650 */
[----:B------:R-:W-:-:S15]  /*4360*/  DMMA.8x8x4 R48, R120, R82, R48 ;  /* 0x000000527830723f */ /* 0x000fde0000000030 */
[----:B------:R-:W-:-:S01]  /*4370*/  NOP ;  /* 0x0000000000007918 */ /* 0x000fc20000000000 */
[----:B------:R1:W-:Y:S02]  /*4380*/  DMMA.8x8x4 R52, R122, R82, R52 ;  /* 0x000000527a34723f */ /* 0x0003e40000000034 */
[----:B-1----:R-:W-:-:S05]  /*4390*/  IADD3 R82, P1, R101, R142, RZ ;  /* 0x0000008e65527210 */ /* 0x002fca0007f3e0ff */
[----:B------:R-:W-:-:S09]  /*43a0*/  IMAD.X R83, R102, 0x1, R95, P1 ;  /* 0x0000000166537824 */ /* 0x000fd200008e065f */
[----:B------:R-:W-:-:S15]  /*43b0*/  DMMA.8x8x4 R28, R106, R86, R28 ;  /* 0x000000566a1c723f */ /* 0x000fde000000001c */
[----:B------:R-:W-:-:S01]  /*43c0*/  NOP ;  /* 0x0000000000007918 */ /* 0x000fc20000000000 */
[----:B------:R-:W5:-:S15]  /*43d0*/  DMMA.8x8x4 R40, R120, R86, R40 ;  /* 0x000000567828723f */ /* 0x000f5e0000000028 */
[----:B------:R-:W-:-:S01]  /*43e0*/  NOP ;  /* 0x0000000000007918 */ /* 0x000fc20000000000 */
[----:B------:R1:W-:Y:S02]  /*43f0*/  DMMA.8x8x4 R60, R122, R86, R60 ;  /* 0x000000567a3c723f */ /* 0x0003e4000000003c */
[----:B-1----:R-:W-:-:S05]  /*4400*/  IADD3 R86, P0, R101, R130, RZ ;  /* 0x0000008265567210 */ /* 0x002fca0007f1e0ff */
[----:B------:R-:W-:Y:S01]  /*4410*/  IMAD.X R87, R102, 0x1, R96, P0 ;  /* 0x0000000166577824 */ /* 0x000fe200000e0660 */
[----:B------:R-:W-:-:S08]  /*4420*/  DEPBAR.LE SB5, 0x3 ;  /* 0x0000d0c00000791a */ /* 0x000fd00000000000 */
[----:B--2---:R-:W-:-:S15]  /*4430*/  DMMA.8x8x4 R8, R112, R118, R8 ;  /* 0x000000767008723f */ /* 0x004fde0000000008 */
[----:B------:R-:W-:-:S01]  /*4440*/  NOP ;  /* 0x0000000000007918 */ /* 0x000fc20000000000 */
[----:B------:R-:W-:Y:S01]  /*4450*/  DMMA.8x8x4 R4, R112, R116, R4 ;  /* 0x000000747004723f */ /* 0x000fe20000000004 */
[----:B------:R-:W-:-:S15]  /*4460*/  DEPBAR.LE SB5, 0x2 ;  /* 0x0000d0800000791a */ /* 0x000fde0000000000 */
[----:B---3--:R-:W-:Y:S01]  /*4470*/  DMMA.8x8x4 R12, R112, R108, R12 ;  /* 0x0000006c700c723f */ /* 0x008fe2000000000c */
[----:B------:R-:W-:-:S15]  /*4480*/  DEPBAR.LE SB5, 0x1 ;  /* 0x0000d0400000791a */ /* 0x000fde0000000000 */
[----:B------:R1:W-:Y:S02]  /*4490*/  DMMA.8x8x4 R16, R112, R110, R16 ;  /* 0x0000006e7010723f */ /* 0x0003e40000000010 */
[----:B-1----:R-:W-:-:S05]  /*44a0*/  IADD3 R112, P1, R99, R140, RZ ;  /* 0x0000008c63707210 */ /* 0x002fca0007f3e0ff */
[----:B------:R-:W-:Y:S01]  /*44b0*/  IMAD.X R113, R100, 0x1, R97, P1 ;  /* 0x0000000164717824 */ /* 0x000fe200008e0661 */
[----:B------:R-:W-:-:S08]  /*44c0*/  ISETP.NE.U32.AND P1, PT, R80, RZ, PT ;  /* 0x000000ff5000720c */ /* 0x000fd00003f25070 */
[-C--:B------:R1:W-:Y:S02]  /*44d0*/  DMMA.8x8x4 R32, R106, R84.reuse, R32 ;  /* 0x000000546a20723f */ /* 0x0803e40000000020 */
[----:B-1----:R-:W1:Y:S01]  /*44e0*/  LDS.128 R104, [R0+UR6+0x1880] ;  /* 0x0018800600687984 */ /* 0x002e620008000c00 */
[----:B------:R-:W-:Y:S02]  /*44f0*/  UIADD3 UR6, UR7, UR6, URZ ;  /* 0x0000000607067290 */ /* 0x000fe4000fffe03f */
[----:B------:R-:W-:Y:S01]  /*4500*/  USEL UR7, UR4, 0x2000, !UP1 ;  /* 0x0000200004077887 */ /* 0x000fe2000c800000 */
[----:B------:R-:W-:Y:S01]  /*4510*/  @!PT LDS RZ, [RZ] ;  /* 0x00000000fffff984 */ /* 0x000fe20000000800 */
[----:B------:R-:W-:Y:S01]  /*4520*/  @!PT LDS RZ, [RZ] ;  /* 0x00000000fffff984 */ /* 0x000fe20000000800 */
[----:B------:R-:W-:Y:S01]  /*4530*/  @!PT LDS RZ, [RZ] ;  /* 0x00000000fffff984 */ /* 0x000fe20000000800 */
[----:B------:R-:W-:Y:S01]  /*4540*/  @P6 LDGSTS.E.LTC128B.64 [R76+0x1000], desc[UR20][R82.64] ;  /* 0x01000000524c6fae */ /* 0x000fe2000b921b54 */
[----:B------:R-:W-:Y:S02]  /*4550*/  ISETP.NE.U32.AND P6, PT, R78, RZ, PT ;  /* 0x000000ff4e00720c */ /* 0x000fe40003fc5070 */
[----:B------:R-:W-:Y:S01]  /*4560*/  UIADD3 UR8, UR7, UR8, URZ ;  /* 0x0000000807087290 */ /* 0x000fe2000fffe03f */
[----:B------:R-:W-:Y:S01]  /*4570*/  @P5 LDGSTS.E.LTC128B.64 [R76+0x1080], desc[UR20][R86.64+0x80] ;  /* 0x01080080564c5fae */ /* 0x000fe2000b921b54 */
[C---:B------:R-:W-:Y:S01]  /*4580*/  ISETP.NE.AND P5, PT, R94.reuse, 0x2, PT ;  /* 0x000000025e00780c */ /* 0x040fe20003fa5270 */
[----:B------:R-:W-:Y:S01]  /*4590*/  VIADD R94, R94, 0xffffffff ;  /* 0xffffffff5e5e7836 */ /* 0x000fe20000000000 */
[----:B------:R-:W-:Y:S01]  /*45a0*/  UIADD3 UR5, UR7, UR5, URZ ;  /* 0x0000000507057290 */ /* 0x000fe2000fffe03f */
[----:B------:R2:W-:Y:S01]  /*45b0*/  @P4 LDGSTS.E.LTC128B.64 [R77+0x7000], desc[UR20][R112.64] ;  /* 0x07000000704d4fae */ /* 0x0005e2000b921b54 */
[----:B------:R-:W-:Y:S01]  /*45c0*/  SEL R133, R133, RZ, P5 ;  /* 0x000000ff85857207 */ /* 0x000fe20002800000 */
[----:B------:R-:W5:Y:S01]  /*45d0*/  DMMA.8x8x4 R36, R120, R84, R36 ;  /* 0x000000547824723f */ /* 0x000f620000000024 */
[----:B------:R-:W-:-:S02]  /*45e0*/  ISETP.GT.AND P4, PT, R94, -0x1, PT ;  /* 0xffffffff5e00780c */ /* 0x000fc40003f84270 */
[----:B------:R-:W-:-:S13]  /*45f0*/  SEL R103, R103, RZ, P5 ;  /* 0x000000ff67677207 */ /* 0x000fda0002800000 */
[----:B------:R3:W5:Y:S02]  /*4600*/  DMMA.8x8x4 R64, R122, R84, R64 ;  /* 0x000000547a40723f */ /* 0x0007640000000040 */
[----:B---3--:R-:W-:-:S05]  /*4610*/  IADD3 R84, P0, R99, R126, RZ ;  /* 0x0000007e63547210 */ /* 0x008fca0007f1e0ff */
[----:B------:R-:W-:Y:S01]  /*4620*/  IMAD.X R85, R100, 0x1, R98, P0 ;  /* 0x0000000164557824 */ /* 0x000fe200000e0662 */
[----:B------:R-:W-:-:S04]  /*4630*/  ISETP.NE.U32.AND P0, PT, R79, RZ, PT ;  /* 0x000000ff4f00720c */ /* 0x000fc80003f05070 */
[----:B------:R-:W-:Y:S01]  /*4640*/  @P3 LDGSTS.E.LTC128B.64 [R77+0x7080], desc[UR20][R84.64+0x80] ;  /* 0x07080080544d3fae */ /* 0x000fe2000b921b54 */
[----:B--2---:R-:W-:-:S03]  /*4650*/  IADD3 R113, P3, R90, R72, RZ ;  /* 0x000000485a717210 */ /* 0x004fc60007f7e0ff */
[----:B------:R-:W-:Y:S01]  /*4660*/  @P2 LDGSTS.E.LTC128B.64 [R76+0x1100], desc[UR20][R86.64+0x100] ;  /* 0x01100100564c2fae */ /* 0x000fe2000b921b54 */
[----:B------:R-:W-:-:S04]  /*4670*/  DEPBAR.LE SB5, 0x2 ;  /* 0x0000d0800000791a */ /* 0x000fc80000000000 */
[----:B-1----:R-:W5:Y:S01]  /*4680*/  DMMA.8x8x4 R40, R104, R118, R40 ;  /* 0x000000766828723f */ /* 0x002f620000000028 */
[----:B------:R-:W-:Y:S01]  /*4690*/  IADD3 R90, P2, R113, R70, RZ ;  /* 0x00000046715a7210 */ /* 0x000fe20007f5e0ff */
[----:B------:R-:W-:Y:S03]  /*46a0*/  @P1 LDGSTS.E.LTC128B.64 [R76+0x1180], desc[UR20][R86.64+0x180] ;  /* 0x01180180564c1fae */ /* 0x000fe6000b921b54 */
[----:B------:R-:W-:Y:S01]  /*46b0*/  IADD3.X R91, R71, R91, R73, P2, P3 ;  /* 0x0000005b475b7210 */ /* 0x000fe200017e6449 */
[----:B------:R-:W-:Y:S01]  /*46c0*/  @P0 LDGSTS.E.LTC128B.64 [R77+0x7100], desc[UR20][R84.64+0x100] ;  /* 0x07100100544d0fae */ /* 0x000fe2000b921b54 */
[----:B------:R-:W-:-:S03]  /*46d0*/  IADD3 R99, P3, P2, R99, R68, R2 ;  /* 0x0000004463637210 */ /* 0x000fc60007a7e002 */
[----:B------:R1:W-:Y:S01]  /*46e0*/  @P6 LDGSTS.E.LTC128B.64 [R77+0x7180], desc[UR20][R84.64+0x180] ;  /* 0x07180180544d6fae */ /* 0x0003e2000b921b54 */
[----:B------:R-:W-:-:S03]  /*46f0*/  IADD3.X R100, R100, R69, R3, P3, P2 ;  /* 0x0000004564647210 */ /* 0x000fc60001fe4403 */
[----:B------:R-:W0:Y:S01]  /*4700*/  LDGDEPBAR ;  /* 0x00000000000079af */ /* 0x000e220000000000 */
[----:B------:R-:W-:-:S04]  /*4710*/  DEPBAR.LE SB5, 0x2 ;  /* 0x0000d0800000791a */ /* 0x000fc80000000000 */
[----:B------:R-:W5:-:S15]  /*4720*/  DMMA.8x8x4 R36, R104, R116, R36 ;  /* 0x000000746824723f */ /* 0x000f5e0000000024 */
[----:B------:R-:W-:-:S01]  /*4730*/  NOP ;  /* 0x0000000000007918 */ /* 0x000fc20000000000 */
[----:B------:R-:W5:Y:S01]  /*4740*/  DMMA.8x8x4 R44, R104, R108, R44 ;  /* 0x0000006c682c723f */ /* 0x000f62000000002c */
[----:B------:R-:W-:-:S04]  /*4750*/  DEPBAR.LE SB0, 0x1 ;  /* 0x000080400000791a */ /* 0x000fc80000000000 */
[----:B------:R-:W-:Y:S11]  /*4760*/  BAR.SYNC.DEFER_BLOCKING 0x0 ;  /* 0x0000000000007b1d */ /* 0x000ff60000010000 */
[----:B------:R2:W5:Y:S02]  /*4770*/  DMMA.8x8x4 R48, R104, R110, R48 ;  /* 0x0000006e6830723f */ /* 0x0005640000000030 */
[----:B--2---:R-:W-:-:S04]  /*4780*/  IADD3 R105, P1, R92, R68, RZ ;  /* 0x000000445c697210 */ /* 0x004fc80007f3e0ff */
[----:B------:R-:W-:-:S04]  /*4790*/  IADD3 R92, P0, R105, R2, RZ ;  /* 0x00000002695c7210 */ /* 0x000fc80007f1e0ff */
[----:B------:R-:W-:Y:S02]  /*47a0*/  IADD3.X R93, R3, R93, R69, P0, P1 ;  /* 0x0000005d035d7210 */ /* 0x000fe400007e2445 */
[----:B------:R-:W-:-:S04]  /*47b0*/  IADD3 R101, P1, P0, R101, R72, R70 ;  /* 0x0000004865657210 */ /* 0x000fc8000783e046 */
[-C--:B------:R2:W5:Y:S01]  /*47c0*/  DMMA.8x8x4 R28, R114, R118.reuse, R28 ;  /* 0x00000076721c723f */ /* 0x080562000000001c */
[----:B------:R-:W-:Y:S01]  /*47d0*/  IADD3.X R102, R102, R73, R71, P1, P0 ;  /* 0x0000004966667210 */ /* 0x000fe20000fe0447 */
[----:B------:R2:W3:Y:S04]  /*47e0*/  LDS.128 R120, [R0+UR6] ;  /* 0x0000000600787984 */ /* 0x0004e80008000c00 */
[----:B-1----:R2:W1:Y:S04]  /*47f0*/  LDS.128 R84, [R0+UR6+0x80] ;  /* 0x0000800600547984 */ /* 0x0024680008000c00 */
[----:B------:R2:W1:Y:S04]  /*4800*/  LDS.128 R80, [R0+UR19+0x6000] ;  /* 0x0060001300507984 */ /* 0x0004680008000c00 */
[----:B------:R2:W1:Y:S02]  /*4810*/  LDS.128 R76, [R0+UR19+0x6080] ;  /* 0x00608013004c7984 */ /* 0x0004640008000c00 */
[----:B------:R2:W5:-:S15]  /*4820*/  DMMA.8x8x4 R60, R106, R118, R60 ;  /* 0x000000766a3c723f */ /* 0x00055e000000003c */
[----:B------:R-:W-:-:S01]  /*4830*/  NOP ;  /* 0x0000000000007918 */ /* 0x000fc20000000000 */
[----:B------:R2:W5:Y:S01]  /*4840*/  DMMA.8x8x4 R32, R114, R116, R32 ;  /* 0x000000747220723f */ /* 0x0005620000000020 */
[----:B------:R-:W-:-:S15]  /*4850*/  DEPBAR.LE SB5, 0x7 ;  /* 0x0000d1c00000791a */ /* 0x000fde0000000000 */
[----:B------:R2:W5:-:S15]  /*4860*/  DMMA.8x8x4 R64, R106, R116, R64 ;  /* 0x000000746a40723f */ /* 0x00055e0000000040 */
[----:B------:R-:W-:-:S01]  /*4870*/  NOP ;  /* 0x0000000000007918 */ /* 0x000fc20000000000 */
[----:B------:R2:W5:-:S15]  /*4880*/  DMMA.8x8x4 R20, R114, R110, R20 ;  /* 0x0000006e7214723f */ /* 0x00055e0000000014 */
[----:B------:R-:W-:-:S01]  /*4890*/  NOP ;  /* 0x0000000000007918 */ /* 0x000fc20000000000 */
[----:B------:R2:W5:-:S15]  /*48a0*/  DMMA.8x8x4 R24, R114, R108, R24 ;  /* 0x0000006c7218723f */ /* 0x00055e0000000018 */
[----:B------:R-:W-:-:S01]  /*48b0*/  NOP ;  /* 0x0000000000007918 */ /* 0x000fc20000000000 */
[----:B------:R2:W5:-:S15]  /*48c0*/  DMMA.8x8x4 R52, R106, R110, R52 ;  /* 0x0000006e6a34723f */ /* 0x00055e0000000034 */
[----:B------:R-:W-:-:S01]  /*48d0*/  NOP ;  /* 0x0000000000007918 */ /* 0x000fc20000000000 */
[----:B------:R2:W5:Y:S02]  /*48e0*/  DMMA.8x8x4 R56, R106, R108, R56 ;  /* 0x0000006c6a38723f */ /* 0x0005640000000038 */
[----:B-123--:R-:W-:Y:S05]  /*48f0*/  @P4 BRA `(.L_x_4) ;  /* 0xfffffff0002c4947 */ /* 0x00efea000383ffff */
.L_x_3:
[----:B------:R-:W0:Y:S01]  /*4900*/  LDGDEPBAR ;  /* 0x00000000000079af */ /* 0x000e220000000000 */
[----:B------:R-:W-:Y:S02]  /*4910*/  ULDC.64 UR4, c[0x0][0x350] ;  /* 0x0000d40000047ab9 */ /* 0x000fe40000000a00 */
[----:B------:R-:W-:Y:S01]  /*4920*/  ISETP.NE.U32.AND P0, PT, RZ, UR4, PT ;  /* 0x00000004ff007c0c */ /* 0x000fe2000bf05070 */
[----:B------:R-:W0:Y:S03]  /*4930*/  LDGDEPBAR ;  /* 0x00000000000079af */ /* 0x000e260000000000 */
[----:B------:R-:W-:Y:S01]  /*4940*/  ISETP.NE.AND.EX P0, PT, RZ, UR5, PT, P0 ;  /* 0x00000005ff007c0c */ /* 0x000fe2000bf05300 */
[----:B------:R-:W-:-:S04]  /*4950*/  DEPBAR.LE SB0, 0x0 ;  /* 0x000080000000791a */ /* 0x000fc80000000000 */
[----:B------:R-:W-:Y:S08]  /*4960*/  BAR.SYNC.DEFER_BLOCKING 0x0 ;  /* 0x0000000000007b1d */ /* 0x000ff00000010000 */
[----:B------:R-:W-:Y:S05]  /*4970*/  @!P0 BRA `(.L_x_5) ;  /* 0x00000000001c8947 */ /* 0x000fea0003800000 */
[----:B------:R-:W1:Y:S02]  /*4980*/  LDC.64 R114, c[0x0][0x350] ;  /* 0x0000d400ff727b82 */ /* 0x000e640000000a00 */
[----:B-1----:R-:W3:Y:S02]  /*4990*/  LDG.E.64 R114, desc[UR20][R114.64] ;  /* 0x0000001472727981 */ /* 0x002ee4000c1e1b00 */
[----:B---3--:R-:W-:-:S04]  /*49a0*/  ISETP.NE.U32.AND P0, PT, R114, RZ, PT ;  /* 0x000000ff7200720c */ /* 0x008fc80003f05070 */
[----:B------:R-:W-:-:S13]  /*49b0*/  ISETP.NE.AND.EX P0, PT, R115, RZ, PT, P0 ;  /* 0x000000ff7300720c */ /* 0x000fda0003f05300 */
[----:B------:R-:W-:Y:S05]  /*49c0*/  @!P0 BRA `(.L_x_5) ;  /* 0x0000000000088947 */ /* 0x000fea0003800000 */
[----:B------:R-:W4:Y:S01]  /*49d0*/  LD.E.64 R114, desc[UR20][R114.64] ;  /* 0x0000001472727980 */ /* 0x000f22000c101b00 */
[----:B------:R-:W-:Y:S05]  /*49e0*/  BRA `(.L_x_6) ;  /* 0x00000000001c7947 */ /* 0x000fea0003800000 */
.L_x_5:
[----:B------:R-:W-:Y:S01]  /*49f0*/  ULDC.64 UR4, c[0x0][0x340] ;  /* 0x0000d00000047ab9 */ /* 0x000fe20000000a00 */
[----:B------:R-:W1:Y:S01]  /*4a00*/  LDC.64 R114, c[0x0][0x330] ;  /* 0x0000cc00ff727b82 */ /* 0x000e620000000a00 */
[----:B------:R-:W-:-:S04]  /*4a10*/  ISETP.NE.U32.AND P0, PT, RZ, UR4, PT ;  /* 0x00000004ff007c0c */ /* 0x000fc8000bf05070 */
[----:B------:R-:W-:-:S13]  /*4a20*/  ISETP.NE.AND.EX P0, PT, RZ, UR5, PT, P0 ;  /* 0x00000005ff007c0c */ /* 0x000fda000bf05300 */
[----:B------:R-:W-:Y:S05]  /*4a30*/  @!P0 BRA `(.L_x_6) ;  /* 0x0000000000088947 */ /* 0x000fea0003800000 */
[----:B-1----:R-:W1:Y:S02]  /*4a40*/  LDC.64 R114, c[0x0][0x340] ;  /* 0x0000d000ff727b82 */ /* 0x002e640000000a00 */
[----:B-1----:R-:W4:Y:S02]  /*4a50*/  LDG.E.64 R114, desc[UR20][R114.64] ;  /* 0x0000001472727981 */ /* 0x002f24000c1e1b00 */
.L_x_6:
[----:B------:R-:W-:Y:S02]  /*4a60*/  ULDC.64 UR4, c[0x0][0x358] ;  /* 0x0000d60000047ab9 */ /* 0x000fe40000000a00 */
[----:B------:R-:W-:-:S04]  /*4a70*/  ISETP.NE.U32.AND P0, PT, RZ, UR4, PT ;  /* 0x00000004ff007c0c */ /* 0x000fc8000bf05070 */
[----:B------:R-:W-:-:S13]  /*4a80*/  ISETP.NE.AND.EX P0, PT, RZ, UR5, PT, P0 ;  /* 0x00000005ff007c0c */ /* 0x000fda000bf05300 */
[----:B------:R-:W-:Y:S05]  /*4a90*/  @!P0 BRA `(.L_x_7) ;  /* 0x00000000001c8947 */ /* 0x000fea0003800000 */
[----:B------:R-:W3:Y:S02]  /*4aa0*/  LDC.64 R112, c[0x0][0x358] ;  /* 0x0000d600ff707b82 */ /* 0x000ee40000000a00 */
[----:B---3--:R-:W3:Y:S02]  /*4ab0*/  LDG.E.64 R112, desc[UR20][R112.64] ;  /* 0x0000001470707981 */ /* 0x008ee4000c1e1b00 */
[----:B---3--:R-:W-:-:S04]  /*4ac0*/  ISETP.NE.U32.AND P0, PT, R112, RZ, PT ;  /* 0x000000ff7000720c */ /* 0x008fc80003f05070 */
[----:B------:R-:W-:-:S13]  /*4ad0*/  ISETP.NE.AND.EX P0, PT, R113, RZ, PT, P0 ;  /* 0x000000ff7100720c */ /* 0x000fda0003f05300 */
[----:B------:R-:W-:Y:S05]  /*4ae0*/  @!P0 BRA `(.L_x_7) ;  /* 0x0000000000088947 */ /* 0x000fea0003800000 */
[----:B------:R-:W4:Y:S01]  /*4af0*/  LD.E.64 R112, desc[UR20][R112.64] ;  /* 0x0000001470707980 */ /* 0x000f22000c101b00 */
[----:B------:R-:W-:Y:S05]  /*4b00*/  BRA `(.L_x_8) ;  /* 0x00000000001c7947 */ /* 0x000fea0003800000 */
.L_x_7:
[----:B------:R-:W-:Y:S01]  /*4b10*/  ULDC.64 UR4, c[0x0][0x348] ;  /* 0x0000d20000047ab9 */ /* 0x000fe20000000a00 */
[----:B------:R-:W3:Y:S01]  /*4b20*/  LDC.64 R112, c[0x0][0x338] ;  /* 0x0000ce00ff707b82 */ /* 0x000ee20000000a00 */
[----:B------:R-:W-:-:S04]  /*4b30*/  ISETP.NE.U32.AND P0, PT, RZ, UR4, PT ;  /* 0x00000004ff007c0c */ /* 0x000fc8000bf05070 */
[----:B------:R-:W-:-:S13]  /*4b40*/  ISETP.NE.AND.EX P0, PT, RZ, UR5, PT, P0 ;  /* 0x00000005ff007c0c */ /* 0x000fda000bf05300 */
[----:B------:R-:W-:Y:S05]  /*4b50*/  @!P0 BRA `(.L_x_8) ;  /* 0x0000000000088947 */ /* 0x000fea0003800000 */
[----:B---3--:R-:W3:Y:S02]  /*4b60*/  LDC.64 R112, c[0x0][0x348] ;  /* 0x0000d200ff707b82 */ /* 0x008ee40000000a00 */
[----:B---3--:R-:W4:Y:S02]  /*4b70*/  LDG.E.64 R112, desc[UR20][R112.64] ;  /* 0x0000001470707981 */ /* 0x008f24000c1e1b00 */
.L_x_8:
[----:B------:R-:W1:Y:S01]  /*4b80*/  S2UR UR6, SR_CTAID.X ;  /* 0x00000000000679c3 */ /* 0x000e620000002500 */
[----:B------:R-:W-:Y:S01]  /*4b90*/  IMAD.MOV.U32 R71, RZ, RZ, -0x1 ;  /* 0xffffffffff477424 */ /* 0x000fe200078e00ff */
[----:B------:R-:W-:Y:S01]  /*4ba0*/  ULDC UR4, c[0x0][0x228] ;  /* 0x00008a0000047ab9 */ /* 0x000fe20000000800 */
[----:B--2---:R-:W-:-:S03]  /*4bb0*/  MOV R78, 0xffffffff ;  /* 0xffffffff004e7802 */ /* 0x004fc60000000f00 */
[----:B------:R-:W-:Y:S02]  /*4bc0*/  SHF.L.U32 R75, R71, UR4, RZ ;  /* 0x00000004474b7c19 */ /* 0x000fe400080006ff */
[----:B------:R-:W2:Y:S08]  /*4bd0*/  LDC R0, c[0x0][0x360] ;  /* 0x0000d800ff007b82 */ /* 0x000eb00000000800 */
[----:B------:R-:W3:Y:S08]  /*4be0*/  LDC R73, c[0x0][0x21c] ;  /* 0x00008700ff497b82 */ /* 0x000ef00000000800 */
[----:B------:R-:W3:Y:S01]  /*4bf0*/  LDC.64 R110, c[0x0][0x3b0] ;  /* 0x0000ec00ff6e7b82 */ /* 0x000ee20000000a00 */
[----:B-1----:R-:W-:Y:S01]  /*4c00*/  LOP3.LUT R75, R75, UR6, RZ, 0xc, !PT ;  /* 0x000000064b4b7c12 */ /* 0x002fe2000f8e0cff */
[----:B------:R-:W-:-:S04]  /*4c10*/  USHF.R.S32.HI UR4, URZ, UR4, UR6 ;  /* 0x000000043f047299 */ /* 0x000fc80008011406 */
[----:B------:R-:W-:Y:S02]  /*4c20*/  IMAD.IADD R94, R138, 0x1, R75 ;  /* 0x000000018a5e7824 */ /* 0x000fe400078e024b */
[----:B------:R-:W1:Y:S01]  /*4c30*/  LDC R3, c[0x0][0x384] ;  /* 0x0000e100ff037b82 */ /* 0x000e620000000800 */
[----:B--2---:R-:W-:-:S07]  /*4c40*/  ISETP.NE.AND P0, PT, R0, RZ, PT ;  /* 0x000000ff0000720c */ /* 0x004fce0003f05270 */
[----:B------:R-:W2:Y:S01]  /*4c50*/  LDC R68, c[0x0][0x388] ;  /* 0x0000e200ff447b82 */ /* 0x000ea20000000800 */
[----:B---3--:R-:W-:Y:S01]  /*4c60*/  IMAD R73, R94, R73, UR4 ;  /* 0x000000045e497e24 */ /* 0x008fe2000f8e0249 */
[----:B------:R-:W-:Y:S02]  /*4c70*/  ULDC UR4, c[0x0][0x380] ;  /* 0x0000e00000047ab9 */ /* 0x000fe40000000800 */
[----:B------:R-:W-:-:S04]  /*4c80*/  MOV R2, UR4 ;  /* 0x0000000400027c02 */ /* 0x000fc80008000f00 */
[----:B------:R-:W3:Y:S01]  /*4c90*/  LDC R69, c[0x0][0x38c] ;  /* 0x0000e300ff457b82 */ /* 0x000ee20000000800 */
[----:B------:R-:W-:Y:S01]  /*4ca0*/  IMAD.WIDE R110, R73, 0x4, R110 ;  /* 0x00000004496e7825 */ /* 0x000fe200078e026e */
[----:B------:R-:W-:Y:S06]  /*4cb0*/  @!P0 BRA `(.L_x_9) ;  /* 0x0000000000b48947 */ /* 0x000fec0003800000 */
[----:B------:R-:W-:-:S05]  /*4cc0*/  VIADDMNMX.U32 R70, R0, R71, 0x2, PT ;  /* 0x0000000200467446 */ /* 0x000fca0003800047 */
[----:B------:R-:W-:-:S04]  /*4cd0*/  IMAD.SHL.U32 R70, R70, 0x4, RZ ;  /* 0x0000000446467824 */ /* 0x000fc800078e00ff */
[----:B------:R-:W1:Y:S02]  /*4ce0*/  LDC R72, c[0x2][R70] ;  /* 0x0080000046487b82 */ /* 0x000e640000000800 */
[----:B-1----:R-:W-:-:S04]  /*4cf0*/  SHF.R.S32.HI R73, RZ, 0x1f, R72 ;  /* 0x0000001fff497819 */ /* 0x002fc80000011448 */
.L_x_339:
[----:B------:R-:W-:Y:S05]  /*4d00*/  BRX R72 -0x4d10                                                                                                                                                                                                                                                                                                                                                                                                                                                                                                                                                                                                                                                                                                                                                                                                                                                                                                                                                                                                                                                                                                                                                                                                                                                                                                                                                                                                                                                                                                                                                              (*"BRANCH_TARGETS .L_x_340,.L_x_341,.L_x_342"*) ;  /* 0xffffffb048bc7949 */ /* 0x000fea000383ffff */
.L_x_342:
[----:B------:R-:W-:-:S13]  /*4d10*/  ISETP.NE.AND P0, PT, R0, 0x3, PT ;  /* 0x000000030000780c */ /* 0x000fda0003f05270 */
[----:B------:R-:W-:Y:S05]  /*4d20*/  @P0 BRA `(.L_x_10) ;  /* 0x0000000000c40947 */ /* 0x000fea0003800000 */
[----:B------:R-:W1:Y:S01]  /*4d30*/  S2R R2, SR_CTAID.Z ;  /* 0x0000000000027919 */ /* 0x000e620000002700 */
[----:B--23--:R-:W1:Y:S08]  /*4d40*/  LDC.64 R68, c[0x0][0x388] ;  /* 0x0000e200ff447b82 */ /* 0x00ce700000000a00 */
[----:B------:R-:W2:Y:S01]  /*4d50*/  LDC.64 R70, c[0x0][0x380] ;  /* 0x0000e000ff467b82 */ /* 0x000ea20000000a00 */
[----:B-1----:R-:W-:-:S04]  /*4d60*/  IMAD.WIDE R68, R2, 0x8, R68 ;  /* 0x0000000802447825 */ /* 0x002fc800078e0244 */
[----:B--2---:R-:W-:Y:S02]  /*4d70*/  IMAD.WIDE R70, R2, 0x8, R70 ;  /* 0x0000000802467825 */ /* 0x004fe400078e0246 */
[----:B------:R-:W4:Y:S04]  /*4d80*/  LDG.E.64 R68, desc[UR20][R68.64] ;  /* 0x0000001444447981 */ /* 0x000f28000c1e1b00 */
[----:B------:R1:W4:Y:S01]  /*4d90*/  LDG.E.64 R2, desc[UR20][R70.64] ;  /* 0x0000001446027981 */ /* 0x000322000c1e1b00 */
[----:B------:R-:W-:Y:S05]  /*4da0*/  BRA `(.L_x_10) ;  /* 0x0000000000a47947 */ /* 0x000fea0003800000 */
.L_x_340:
[----:B------:R-:W1:Y:S01]  /*4db0*/  S2R R72, SR_CTAID.Z ;  /* 0x0000000000487919 */ /* 0x000e620000002700 */
[----:B------:R-:W1:Y:S08]  /*4dc0*/  LDC.64 R70, c[0x0][0x3a8] ;  /* 0x0000ea00ff467b82 */ /* 0x000e700000000a00 */
[----:B--23--:R-:W2:Y:S01]  /*4dd0*/  LDC.64 R68, c[0x0][0x388] ;  /* 0x0000e200ff447b82 */ /* 0x00cea20000000a00 */
[----:B-1----:R-:W-:Y:S01]  /*4de0*/  SHF.R.S32.HI R73, RZ, 0x1f, R72 ;  /* 0x0000001fff497819 */ /* 0x002fe20000011448 */
[----:B------:R-:W-:-:S04]  /*4df0*/  IMAD.WIDE.U32 R74, R72, R70, RZ ;  /* 0x00000046484a7225 */ /* 0x000fc800078e00ff */
[----:B------:R-:W-:Y:S01]  /*4e00*/  IMAD R73, R73, R70, RZ ;  /* 0x0000004649497224 */ /* 0x000fe200078e02ff */
[----:B--2---:R-:W-:-:S03]  /*4e10*/  LEA R68, P0, R74, R68, 0x3 ;  /* 0x000000444a447211 */ /* 0x004fc600078018ff */
[----:B------:R-:W-:-:S05]  /*4e20*/  IMAD R71, R72, R71, R73 ;  /* 0x0000004748477224 */ /* 0x000fca00078e0249 */
[----:B------:R-:W-:-:S04]  /*4e30*/  IADD3 R70, R75, R71, RZ ;  /* 0x000000474b467210 */ /* 0x000fc80007ffe0ff */
[----:B------:R-:W-:Y:S01]  /*4e40*/  LEA.HI.X R69, R74, R69, R70, 0x3, P0 ;  /* 0x000000454a457211 */ /* 0x000fe200000f1c46 */
[----:B------:R-:W-:Y:S06]  /*4e50*/  BRA `(.L_x_10) ;  /* 0x0000000000787947 */ /* 0x000fec0003800000 */
.L_x_341:
[----:B------:R-:W1:Y:S01]  /*4e60*/  S2R R75, SR_CTAID.Z ;  /* 0x00000000004b7919 */ /* 0x000e620000002700 */
[----:B------:R-:W1:Y:S08]  /*4e70*/  LDC.64 R72, c[0x0][0x3a0] ;  /* 0x0000e800ff487b82 */ /* 0x000e700000000a00 */
[----:B------:R-:W1:Y:S08]  /*4e80*/  LDC.64 R70, c[0x0][0x3a8] ;  /* 0x0000ea00ff467b82 */ /* 0x000e700000000a00 */
[----:B------:R-:W1:Y:S08]  /*4e90*/  LDC.64 R2, c[0x0][0x380] ;  /* 0x0000e000ff027b82 */ /* 0x000e700000000a00 */
[----:B--23--:R-:W2:Y:S01]  /*4ea0*/  LDC.64 R68, c[0x0][0x388] ;  /* 0x0000e200ff447b82 */ /* 0x00cea20000000a00 */
[----:B-1----:R-:W-:Y:S01]  /*4eb0*/  SHF.R.S32.HI R77, RZ, 0x1f, R75 ;  /* 0x0000001fff4d7819 */ /* 0x002fe2000001144b */
[----:B------:R-:W-:-:S04]  /*4ec0*/  IMAD.WIDE.U32 R82, R75, R72, RZ ;  /* 0x000000484b527225 */ /* 0x000fc800078e00ff */
[C---:B------:R-:W-:Y:S02]  /*4ed0*/  IMAD R76, R77.reuse, R72, RZ ;  /* 0x000000484d4c7224 */ /* 0x040fe400078e02ff */
[-C--:B------:R-:W-:Y:S02]  /*4ee0*/  IMAD R74, R77, R70.reuse, RZ ;  /* 0x000000464d4a7224 */ /* 0x080fe400078e02ff */
[----:B------:R-:W-:Y:S01]  /*4ef0*/  IMAD.WIDE.U32 R80, R75, R70, RZ ;  /* 0x000000464b507225 */ /* 0x000fe200078e00ff */
[----:B------:R-:W-:-:S03]  /*4f00*/  LEA R2, P1, R82, R2, 0x3 ;  /* 0x0000000252027211 */ /* 0x000fc600078218ff */
[C---:B------:R-:W-:Y:S02]  /*4f10*/  IMAD R73, R75.reuse, R73, R76 ;  /* 0x000000494b497224 */ /* 0x040fe400078e024c */
[----:B------:R-:W-:Y:S01]  /*4f20*/  IMAD R71, R75, R71, R74 ;  /* 0x000000474b477224 */ /* 0x000fe200078e024a */
[----:B--2---:R-:W-:Y:S02]  /*4f30*/  LEA R68, P0, R80, R68, 0x3 ;  /* 0x0000004450447211 */ /* 0x004fe400078018ff */
[----:B------:R-:W-:Y:S02]  /*4f40*/  IADD3 R72, R83, R73, RZ ;  /* 0x0000004953487210 */ /* 0x000fe40007ffe0ff */
[----:B------:R-:W-:Y:S02]  /*4f50*/  IADD3 R70, R81, R71, RZ ;  /* 0x0000004751467210 */ /* 0x000fe40007ffe0ff */
[----:B------:R-:W-:Y:S02]  /*4f60*/  LEA.HI.X R3, R82, R3, R72, 0x3, P1 ;  /* 0x0000000352037211 */ /* 0x000fe400008f1c48 */
[----:B------:R-:W-:Y:S01]  /*4f70*/  LEA.HI.X R69, R80, R69, R70, 0x3, P0 ;  /* 0x0000004550457211 */ /* 0x000fe200000f1c46 */
[----:B------:R-:W-:Y:S06]  /*4f80*/  BRA `(.L_x_10) ;  /* 0x00000000002c7947 */ /* 0x000fec0003800000 */
.L_x_9:
[----:B------:R-:W1:Y:S02]  /*4f90*/  LDC R70, c[0x0][0x224] ;  /* 0x00008900ff467b82 */ /* 0x000e640000000800 */
[----:B-1----:R-:W-:-:S13]  /*4fa0*/  ISETP.GE.AND P0, PT, R70, 0x2, PT ;  /* 0x000000024600780c */ /* 0x002fda0003f06270 */
[----:B------:R-:W-:Y:S05]  /*4fb0*/  @!P0 BRA `(.L_x_10) ;  /* 0x0000000000208947 */ /* 0x000fea0003800000 */
[----:B------:R-:W1:Y:S01]  /*4fc0*/  S2UR UR4, SR_CTAID.Z ;  /* 0x00000000000479c3 */ /* 0x000e620000002700 */
[----:B------:R-:W-:Y:S01]  /*4fd0*/  ISETP.GT.AND P0, PT, R128, RZ, PT ;  /* 0x000000ff8000720c */ /* 0x000fe20003f04270 */
[----:B------:R-:W-:-:S12]  /*4fe0*/  IMAD.MOV.U32 R78, RZ, RZ, -0x1 ;  /* 0xffffffffff4e7424 */ /* 0x000fd800078e00ff */
[----:B------:R2:W3:Y:S04]  /*4ff0*/  @!P0 LDG.E.STRONG.GPU R78, desc[UR20][R110.64] ;  /* 0x000000146e4e8981 */ /* 0x0004e8000c1ef900 */
[----:B---3--:R-:W-:Y:S01]  /*5000*/  @!P0 CCTL.IVALL ;  /* 0x00000000ff00898f */ /* 0x008fe20002000000 */
[----:B-1----:R-:W-:-:S04]  /*5010*/  ISETP.NE.AND P0, PT, RZ, UR4, PT ;  /* 0x00000004ff007c0c */ /* 0x002fc8000bf05270 */
[----:B----4-:R-:W-:Y:S02]  /*5020*/  FSEL R112, R112, RZ, !P0 ;  /* 0x000000ff70707208 */ /* 0x010fe40004000000 */
[----:B------:R-:W-:-:S07]  /*5030*/  FSEL R113, R113, 1.875, !P0 ;  /* 0x3ff0000071717808 */ /* 0x000fce0004000000 */
.L_x_10:
[----:B------:R-:W-:Y:S01]  /*5040*/  SHF.R.S32.HI R73, RZ, 0x1f, R128 ;  /* 0x0000001fff497819 */ /* 0x000fe20000011480 */
[----:B------:R-:W3:Y:S01]  /*5050*/  LDC.64 R76, c[0x0][0x2b0] ;  /* 0x0000ac00ff4c7b82 */ /* 0x000ee20000000a00 */
[----:B------:R-:W-:Y:S01]  /*5060*/  ULEA UR15, UR16, UR15, 0x1 ;  /* 0x0000000f100f7291 */ /* 0x000fe2000f8e083f */
[C---:B------:R-:W-:Y:S01]  /*5070*/  LOP3.LUT R80, R128.reuse, 0x1f, RZ, 0xc0, !PT ;  /* 0x0000001f80507812 */ /* 0x040fe200078ec0ff */
[----:B------:R-:W-:Y:S01]  /*5080*/  USHF.L.U32 UR10, UR14, 0x4, URZ ;  /* 0x000000040e0a7899 */ /* 0x000fe2000800063f */
[CC--:B------:R-:W-:Y:S01]  /*5090*/  LEA.HI R93, R73.reuse, R128.reuse, RZ, 0x5 ;  /* 0x00000080495d7211 */ /* 0x0c0fe200078f28ff */
[----:B------:R-:W-:Y:S01]  /*50a0*/  USHF.L.U32 UR15, UR15, 0x3, URZ ;  /* 0x000000030f0f7899 */ /* 0x000fe2000800063f */
[----:B------:R-:W-:Y:S01]  /*50b0*/  LEA.HI R73, R73, R128, RZ, 0x7 ;  /* 0x0000008049497211 */ /* 0x000fe200078f38ff */
[----:B------:R-:W-:Y:S01]  /*50c0*/  UMOV UR8, 0x400 ;  /* 0x0000040000087882 */ /* 0x000fe20000000000 */
[----:B------:R-:W-:Y:S01]  /*50d0*/  SHF.R.S32.HI R74, RZ, 0x5, R93 ;  /* 0x00000005ff4a7819 */ /* 0x000fe2000001145d */
[----:B-1----:R-:W1:Y:S01]  /*50e0*/  LDC R70, c[0x0][0x224] ;  /* 0x00008900ff467b82 */ /* 0x002e620000000800 */
[----:B------:R-:W-:Y:S01]  /*50f0*/  SHF.R.S32.HI R73, RZ, 0x7, R73 ;  /* 0x00000007ff497819 */ /* 0x000fe20000011449 */
[----:B------:R-:W-:Y:S01]  /*5100*/  UIMAD UR10, UR15, 0x22, UR10 ;  /* 0x000000220f0a78a4 */ /* 0x000fe2000f8e020a */
[----:B------:R-:W-:Y:S01]  /*5110*/  SHF.R.S32.HI R71, RZ, 0x1f, R74 ;  /* 0x0000001fff477819 */ /* 0x000fe2000001144a */
[----:B------:R-:W-:Y:S01]  /*5120*/  ULDC.64 UR4, c[0x0][0x2b0] ;  /* 0x0000ac0000047ab9 */ /* 0x000fe20000000a00 */
[----:B------:R-:W-:Y:S01]  /*5130*/  LOP3.LUT R93, R93, 0xffffffe0, RZ, 0xc0, !PT ;  /* 0xffffffe05d5d7812 */ /* 0x000fe200078ec0ff */
[----:B------:R-:W-:Y:S01]  /*5140*/  IMAD.U32 R90, RZ, RZ, UR4 ;  /* 0x00000004ff5a7e24 */ /* 0x000fe2000f8e00ff */
[----:B------:R-:W-:Y:S01]  /*5150*/  LEA.HI R71, R71, R74, RZ, 0x2 ;  /* 0x0000004a47477211 */ /* 0x000fe200078f10ff */
[----:B------:R-:W2:Y:S01]  /*5160*/  S2UR UR7, SR_CgaCtaId ;  /* 0x00000000000779c3 */ /* 0x000ea20000008800 */
[C---:B------:R-:W-:Y:S01]  /*5170*/  LOP3.LUT R95, R128.reuse, 0x3, RZ, 0xc0, !PT ;  /* 0x00000003805f7812 */ /* 0x040fe200078ec0ff */
[----:B------:R-:W-:Y:S01]  /*5180*/  IMAD.IADD R93, R128, 0x1, -R93 ;  /* 0x00000001805d7824 */ /* 0x000fe200078e0a5d */
[----:B------:R-:W-:Y:S01]  /*5190*/  LOP3.LUT R71, R71, 0xfffffffc, RZ, 0xc0, !PT ;  /* 0xfffffffc47477812 */ /* 0x000fe200078ec0ff */
[----:B------:R-:W-:Y:S01]  /*51a0*/  ULDC UR9, c[0x0][0x2b8] ;  /* 0x0000ae0000097ab9 */ /* 0x000fe20000000800 */
[----:B------:R-:W-:Y:S01]  /*51b0*/  SHF.R.U32.HI R80, RZ, 0x2, R80 ;  /* 0x00000002ff507819 */ /* 0x000fe20000011650 */
[----:B------:R-:W-:-:S02]  /*51c0*/  IMAD R94, R94, 0x40, R93 ;  /* 0x000000405e5e7824 */ /* 0x000fc400078e025d */
[----:B------:R-:W-:Y:S02]  /*51d0*/  IMAD.IADD R74, R74, 0x1, -R71 ;  /* 0x000000014a4a7824 */ /* 0x000fe400078e0a47 */
[----:B------:R-:W-:-:S03]  /*51e0*/  IMAD.WIDE R120, R94, 0x8, RZ ;  /* 0x000000085e787825 */ /* 0x000fc600078e02ff */
[----:B------:R-:W-:Y:S01]  /*51f0*/  LEA.HI R72, R74, R74, RZ, 0x1 ;  /* 0x0000004a4a487211 */ /* 0x000fe200078f08ff */
[----:B------:R-:W-:Y:S01]  /*5200*/  IMAD R95, R80, 0x22, R95 ;  /* 0x00000022505f7824 */ /* 0x000fe200078e025f */
[----:B-1----:R-:W-:Y:S02]  /*5210*/  ISETP.GT.AND P5, PT, R70, 0x1, PT ;  /* 0x000000014600780c */ /* 0x002fe40003fa4270 */
[----:B------:R-:W-:Y:S01]  /*5220*/  LOP3.LUT R71, R72, 0x3ffffffe, RZ, 0xc0, !PT ;  /* 0x3ffffffe48477812 */ /* 0x000fe200078ec0ff */
[----:B------:R-:W-:Y:S01]  /*5230*/  VIADD R95, R95, UR10 ;  /* 0x0000000a5f5f7c36 */ /* 0x000fe20008000000 */
[----:B------:R-:W-:Y:S02]  /*5240*/  SHF.R.S32.HI R72, RZ, 0x1, R72 ;  /* 0x00000001ff487819 */ /* 0x000fe40000011448 */
[----:B------:R-:W-:Y:S01]  /*5250*/  ISETP.EQ.AND P5, PT, R0, RZ, P5 ;  /* 0x000000ff0000720c */ /* 0x000fe20002fa2270 */
[----:B------:R-:W-:Y:S01]  /*5260*/  IMAD.IADD R71, R74, 0x1, -R71 ;  /* 0x000000014a477824 */ /* 0x000fe200078e0a47 */
[----:B--2---:R-:W-:Y:S01]  /*5270*/  ULEA UR7, UR7, UR8, 0x18 ;  /* 0x0000000807077291 */ /* 0x004fe2000f8ec03f */
[----:B------:R-:W-:Y:S01]  /*5280*/  IMAD R72, R73, 0x2, R72 ;  /* 0x0000000249487824 */ /* 0x000fe200078e0248 */
[----:B------:R-:W1:Y:S01]  /*5290*/  LDC.64 R74, c[0x0][0x2f0] ;  /* 0x0000bc00ff4a7b82 */ /* 0x000e620000000a00 */
[----:B------:R-:W-:Y:S01]  /*52a0*/  IMAD.U32 R0, RZ, RZ, UR5 ;  /* 0x00000005ff007e24 */ /* 0x000fe2000f8e00ff */
[----:B------:R-:W-:-:S02]  /*52b0*/  ULDC.64 UR4, c[0x0][0x2d0] ;  /* 0x0000b40000047ab9 */ /* 0x000fc40000000a00 */
[C---:B------:R-:W-:Y:S01]  /*52c0*/  LEA R96, R72.reuse, R71, 0x3 ;  /* 0x0000004748607211 */ /* 0x040fe200078e18ff */
[----:B------:R-:W-:Y:S01]  /*52d0*/  IMAD R72, R72, 0x2, R71 ;  /* 0x0000000248487824 */ /* 0x000fe200078e0247 */
[----:B------:R-:W-:Y:S02]  /*52e0*/  MOV R73, UR5 ;  /* 0x0000000500497c02 */ /* 0x000fe40008000f00 */
[----:B------:R-:W-:Y:S01]  /*52f0*/  LEA R95, R95, UR7, 0x4 ;  /* 0x000000075f5f7c11 */ /* 0x000fe2000f8e20ff */
[----:B------:R-:W-:Y:S01]  /*5300*/  IMAD.U32 R96, R96, 0x4, R137 ;  /* 0x0000000460607824 */ /* 0x000fe200078e0089 */
[----:B------:R-:W-:-:S03]  /*5310*/  SHF.L.U32 R72, R72, 0x2, RZ ;  /* 0x0000000248487819 */ /* 0x000fc600000006ff */
[----:B---3--:R-:W-:Y:S01]  /*5320*/  IMAD.WIDE.U32 R82, R96, R76, R120 ;  /* 0x0000004c60527225 */ /* 0x008fe200078e0078 */
[----:B------:R-:W-:-:S03]  /*5330*/  SHF.R.S32.HI R119, RZ, 0x1f, R96 ;  /* 0x0000001fff777819 */ /* 0x000fc60000011460 */
[----:B------:R-:W-:Y:S01]  /*5340*/  IMAD R72, R72, 0x220, RZ ;  /* 0x0000022048487824 */ /* 0x000fe200078e02ff */
[----:B----4-:R-:W-:Y:S01]  /*5350*/  IADD3 R92, P0, R2, R82, RZ ;  /* 0x00000052025c7210 */ /* 0x010fe20007f1e0ff */
[----:B------:R-:W-:Y:S02]  /*5360*/  IMAD R71, R119, R76, RZ ;  /* 0x0000004c77477224 */ /* 0x000fe400078e02ff */
[----:B------:R-:W-:Y:S02]  /*5370*/  IMAD R93, R93, 0x8, R72 ;  /* 0x000000085d5d7824 */ /* 0x000fe400078e0248 */
[C---:B------:R-:W-:Y:S02]  /*5380*/  IMAD R70, R96.reuse, R77, R71 ;  /* 0x0000004d60467224 */ /* 0x040fe400078e0247 */
[----:B------:R-:W2:Y:S01]  /*5390*/  LDC R71, c[0x0][0x2bc] ;  /* 0x0000af00ff477b82 */ /* 0x000ea20000000800 */
[-C--:B-1----:R-:W-:Y:S02]  /*53a0*/  IMAD R119, R119, R74.reuse, RZ ;  /* 0x0000004a77777224 */ /* 0x082fe400078e02ff */
[----:B------:R-:W-:Y:S01]  /*53b0*/  IMAD.WIDE.U32 R120, R96, R74, R120 ;  /* 0x0000004a60787225 */ /* 0x000fe200078e0078 */
[----:B------:R-:W-:-:S02]  /*53c0*/  IADD3.X R91, R3, R83, R70, P0, !PT ;  /* 0x00000053035b7210 */ /* 0x000fc400007fe446 */
[----:B------:R-:W-:Y:S01]  /*53d0*/  MOV R70, UR9 ;  /* 0x0000000900467c02 */ /* 0x000fe20008000f00 */
[----:B------:R-:W-:Y:S01]  /*53e0*/  IMAD R119, R96, R75, R119 ;  /* 0x0000004b60777224 */ /* 0x000fe200078e0277 */
[----:B------:R-:W-:Y:S01]  /*53f0*/  IADD3 R116, P0, R68, R120, RZ ;  /* 0x0000007844747210 */ /* 0x000fe20007f1e0ff */
[----:B------:R-:W-:Y:S02]  /*5400*/  IMAD.U32 R72, RZ, RZ, UR4 ;  /* 0x00000004ff487e24 */ /* 0x000fe4000f8e00ff */
[----:B------:R-:W-:-:S04]  /*5410*/  IMAD.IADD R119, R121, 0x1, R119 ;  /* 0x0000000179777824 */ /* 0x000fc800078e0277 */
[----:B------:R-:W-:Y:S01]  /*5420*/  IMAD.X R117, R69, 0x1, R119, P0 ;  /* 0x0000000145757824 */ /* 0x000fe200000e0677 */
[----:B------:R-:W-:Y:S06]  /*5430*/  @!P5 BRA `(.L_x_11) ;  /* 0x000000000098d947 */ /* 0x000fec0003800000 */
[----:B------:R-:W1:Y:S01]  /*5440*/  S2R R79, SR_CTAID.Z ;  /* 0x00000000004f7919 */ /* 0x000e620000002700 */
[----:B------:R-:W3:Y:S08]  /*5450*/  LDC.64 R72, c[0x0][0x2d0] ;  /* 0x0000b400ff487b82 */ /* 0x000ef00000000a00 */
[----:B--2---:R-:W2:Y:S01]  /*5460*/  LDC.64 R70, c[0x0][0x2b8] ;  /* 0x0000ae00ff467b82 */ /* 0x004ea20000000a00 */
[----:B-1----:R-:W-:-:S13]  /*5470*/  ISETP.NE.AND P1, PT, R78, R79, PT ;  /* 0x0000004f4e00720c */ /* 0x002fda0003f25270 */
[----:B------:R-:W-:Y:S06]  /*5480*/  BAR.RED.AND.DEFER_BLOCKING 0x0, P1 ;  /* 0x0000000000007b1d */ /* 0x000fec0000814400 */
[----:B------:R-:W1:Y:S01]  /*5490*/  B2R.RESULT RZ, P1 ;  /* 0x0000000000ff731c */ /* 0x000e620000024000 */
[----:B------:R-:W-:-:S04]  /*54a0*/  ISETP.NE.AND P0, PT, R79, RZ, PT ;  /* 0x000000ff4f00720c */ /* 0x000fc80003f05270 */
[----:B------:R-:W-:Y:S02]  /*54b0*/  SEL R90, R76, R74, !P0 ;  /* 0x0000004a4c5a7207 */ /* 0x000fe40004000000 */
[----:B------:R-:W-:Y:S02]  /*54c0*/  SEL R0, R77, R75, !P0 ;  /* 0x0000004b4d007207 */ /* 0x000fe40004000000 */
[----:B------:R-:W-:Y:S02]  /*54d0*/  SEL R92, R92, R116, !P0 ;  /* 0x000000745c5c7207 */ /* 0x000fe40004000000 */
[----:B------:R-:W-:Y:S02]  /*54e0*/  SEL R91, R91, R117, !P0 ;  /* 0x000000755b5b7207 */ /* 0x000fe40004000000 */
[----:B------:R-:W-:Y:S01]  /*54f0*/  SEL R2, R2, R68, !P0 ;  /* 0x0000004402027207 */ /* 0x000fe20004000000 */
[----:B---3--:R-:W3:Y:S01]  /*5500*/  @P0 LDC R72, c[0x0][0x310] ;  /* 0x0000c400ff480b82 */ /* 0x008ee20000000800 */
[----:B------:R-:W-:-:S07]  /*5510*/  SEL R3, R3, R69, !P0 ;  /* 0x0000004503037207 */ /* 0x000fce0004000000 */
[----:B------:R-:W3:Y:S08]  /*5520*/  @P0 LDC R73, c[0x0][0x314] ;  /* 0x0000c500ff490b82 */ /* 0x000ef00000000800 */
[----:B--2---:R-:W2:Y:S08]  /*5530*/  @P0 LDC R70, c[0x0][0x2f8] ;  /* 0x0000be00ff460b82 */ /* 0x004eb00000000800 */
[----:B------:R-:W2:Y:S01]  /*5540*/  @P0 LDC R71, c[0x0][0x2fc] ;  /* 0x0000bf00ff470b82 */ /* 0x000ea20000000800 */
[----:B-1----:R-:W-:Y:S05]  /*5550*/  @!P1 BRA `(.L_x_12) ;  /* 0x0000000000289947 */ /* 0x002fea0003800000 */
[----:B------:R-:W-:-:S13]  /*5560*/  ISETP.GT.AND P1, PT, R128, RZ, PT ;  /* 0x000000ff8000720c */ /* 0x000fda0003f24270 */
.L_x_14:
[----:B------:R-:W-:Y:S05]  /*5570*/  YIELD ;  /* 0x0000000000007946 */ /* 0x000fea0003800000 */
[----:B-1---5:R-:W-:Y:S05]  /*5580*/  @P1 BRA `(.L_x_13) ;  /* 0x0000000000081947 */ /* 0x022fea0003800000 */
[----:B------:R1:W4:Y:S04]  /*5590*/  LDG.E.STRONG.GPU R78, desc[UR20][R110.64] ;  /* 0x000000146e4e7981 */ /* 0x000328000c1ef900 */
[----:B----4-:R-:W-:Y:S01]  /*55a0*/  CCTL.IVALL ;  /* 0x00000000ff00798f */ /* 0x010fe20002000000 */
.L_x_13:
[----:B------:R-:W-:Y:S01]  /*55b0*/  ISETP.NE.AND P0, PT, R78, R79, PT ;  /* 0x0000004f4e00720c */ /* 0x000fe20003f05270 */
[----:B------:R-:W-:-:S12]  /*55c0*/  WARPSYNC.ALL ;  /* 0x0000000000007948 */ /* 0x000fd80003800000 */
[----:B------:R-:W-:Y:S06]  /*55d0*/  BAR.RED.AND.DEFER_BLOCKING 0x0, P0 ;  /* 0x0000000000007b1d */ /* 0x000fec0000014400 */
[----:B------:R-:W4:Y:S02]  /*55e0*/  B2R.RESULT RZ, P0 ;  /* 0x0000000000ff731c */ /* 0x000f240000004000 */
[----:B----4-:R-:W-:Y:S05]  /*55f0*/  @P0 BRA `(.L_x_14) ;  /* 0xfffffffc00dc0947 */ /* 0x010fea000383ffff */
.L_x_12:
[----:B------:R-:W-:Y:S05]  /*5600*/  WARPSYNC.ALL ;  /* 0x0000000000007948 */ /* 0x000fea0003800000 */
[----:B------:R-:W-:Y:S06]  /*5610*/  BAR.SYNC.DEFER_BLOCKING 0x0 ;  /* 0x0000000000007b1d */ /* 0x000fec0000010000 */
[----:B------:R-:W-:Y:S01]  /*5620*/  @!PT LDS RZ, [RZ] ;  /* 0x00000000fffff984 */ /* 0x000fe20000000800 */
[----:B------:R-:W-:Y:S01]  /*5630*/  @!PT LDS RZ, [RZ] ;  /* 0x00000000fffff984 */ /* 0x000fe20000000800 */
[----:B------:R-:W-:Y:S01]  /*5640*/  @!PT LDS RZ, [RZ] ;  /* 0x00000000fffff984 */ /* 0x000fe20000000800 */
[----:B------:R-:W-:Y:S01]  /*5650*/  @!PT LDS RZ, [RZ] ;  /* 0x00000000fffff984 */ /* 0x000fe20000000800 */
[----:B------:R-:W-:Y:S06]  /*5660*/  MEMBAR.SC.GPU ;  /* 0x0000000000007992 */ /* 0x000fec0000002000 */
[----:B------:R-:W-:-:S00]  /*5670*/  ERRBAR ;  /* 0x00000000000079ab */ /* 0x000fc00000000000 */
[----:B------:R-:W-:Y:S06]  /*5680*/  CGAERRBAR ;  /* 0x00000000000075ab */ /* 0x000fec0000000000 */
[----:B------:R-:W-:Y:S01]  /*5690*/  CCTL.IVALL ;  /* 0x00000000ff00798f */ /* 0x000fe20002000000 */
.L_x_11:
[----:B------:R-:W4:Y:S01]  /*56a0*/  S2UR UR7, SR_CgaCtaId ;  /* 0x00000000000779c3 */ /* 0x000f220000008800 */
[----:B------:R-:W-:Y:S01]  /*56b0*/  DSETP.NEU.AND P0, PT, R112, RZ, PT ;  /* 0x000000ff7000722a */ /* 0x000fe20003f0d000 */
[----:B------:R-:W-:Y:S01]  /*56c0*/  UMOV UR4, 0x400 ;  /* 0x0000040000047882 */ /* 0x000fe20000000000 */
[----:B------:R-:W-:Y:S01]  /*56d0*/  BSSY B2, `(.L_x_15) ;  /* 0x0001614000027945 */ /* 0x000fe20003800000 */
[----:B----4-:R-:W-:-:S11]  /*56e0*/  ULEA UR7, UR7, UR4, 0x18 ;  /* 0x0000000407077291 */ /* 0x010fd6000f8ec03f */
[----:B------:R-:W-:Y:S05]  /*56f0*/  @!P0 BRA `(.L_x_16) ;  /* 0x000000e400dc8947 */ /* 0x000fea0003800000 */
[----:B------:R-:W-:Y:S01]  /*5700*/  ULDC UR5, c[0x0][0x228] ;  /* 0x00008a0000057ab9 */ /* 0x000fe20000000800 */
[----:B------:R-:W-:Y:S01]  /*5710*/  UMOV UR4, 0xffffffff ;  /* 0xffffffff00047882 */ /* 0x000fe20000000000 */
[----:B------:R-:W-:Y:S01]  /*5720*/  IADD3 R137, R137, 0x40, RZ ;  /* 0x0000004089897810 */ /* 0x000fe20007ffe0ff */
[----:B------:R-:W-:Y:S01]  /*5730*/  USHF.L.U32 UR4, UR4, UR5, URZ ;  /* 0x0000000504047299 */ /* 0x000fe2000800063f */
[----:B------:R-:W-:Y:S03]  /*5740*/  BSSY B1, `(.L_x_17) ;  /* 0x00001be000017945 */ /* 0x000fe60003800000 */
[----:B------:R-:W-:-:S06]  /*5750*/  ULOP3.LUT UR4, UR6, UR4, URZ, 0x30, !UPT ;  /* 0x0000000406047292 */ /* 0x000fcc000f8e303f */
[----:B------:R-:W-:-:S04]  /*5760*/  VIADD R74, R138, UR4 ;  /* 0x000000048a4a7c36 */ /* 0x000fc80008000000 */
[----:B------:R-:W-:-:S05]  /*5770*/  IMAD.SHL.U32 R74, R74, 0x40, RZ ;  /* 0x000000404a4a7824 */ /* 0x000fca00078e00ff */
[----:B------:R-:W-:-:S13]  /*5780*/  ISETP.GT.AND P0, PT, R137, R74, PT ;  /* 0x0000004a8900720c */ /* 0x000fda0003f04270 */
[----:B------:R-:W-:Y:S05]  /*5790*/  @!P0 BRA `(.L_x_18) ;  /* 0x00000018001c8947 */ /* 0x000fea0003800000 */
[----:B------:R-:W-:Y:S01]  /*57a0*/  IADD3 R76, P0, -R2, R92, RZ ;  /* 0x0000005c024c7210 */ /* 0x000fe20007f1e1ff */
[----:B------:R-:W-:Y:S04]  /*57b0*/  BSSY B0, `(.L_x_19) ;  /* 0x0000028000007945 */ /* 0x000fe80003800000 */
[----:B------:R-:W-:-:S05]  /*57c0*/  IMAD.X R77, R91, 0x1, ~R3, P0 ;  /* 0x000000015b4d7824 */ /* 0x000fca00000e0e03 */
[----:B------:R-:W-:-:S04]  /*57d0*/  LOP3.LUT R74, R77, R0, RZ, 0xfc, !PT ;  /* 0x000000004d4a7212 */ /* 0x000fc800078efcff */
[----:B------:R-:W-:-:S13]  /*57e0*/  ISETP.NE.U32.AND P0, PT, R74, RZ, PT ;  /* 0x000000ff4a00720c */ /* 0x000fda0003f05070 */
[----:B------:R-:W-:Y:S05]  /*57f0*/  @!P0 BRA `(.L_x_20) ;  /* 0x0000000000388947 */ /* 0x000fea0003800000 */
[----:B------:R-:W-:Y:S01]  /*5800*/  IMAD.MOV.U32 R98, RZ, RZ, R76 ;  /* 0x000000ffff627224 */ /* 0x000fe200078e004c */
[----:B------:R-:W-:Y:S01]  /*5810*/  MOV R103, R90 ;  /* 0x0000005a00677202 */ /* 0x000fe20000000f00 */
[----:B------:R-:W-:Y:S01]  /*5820*/  IMAD.MOV.U32 R97, RZ, RZ, R77 ;  /* 0x000000ffff617224 */ /* 0x000fe200078e004d */
[----:B------:R-:W-:Y:S02]  /*5830*/  MOV R106, R0 ;  /* 0x00000000006a7202 */ /* 0x000fe40000000f00 */
[----:B------:R-:W-:Y:S02]  /*5840*/  MOV R104, 0x5860 ;  /* 0x0000586000687802 */ /* 0x000fe40000000f00 */
[----:B-123-5:R-:W-:Y:S05]  /*5850*/  CALL.REL.NOINC `($__internal_0_$__cuda_sm20_div_u64) ;  /* 0x0000016000387944 */ /* 0x02efea0003c00000 */
[----:B------:R-:W-:-:S04]  /*5860*/  IADD3 R75, P0, RZ, -R99, RZ ;  /* 0x80000063ff4b7210 */ /* 0x000fc80007f1e0ff */
[----:B------:R-:W-:-:S05]  /*5870*/  IADD3.X R79, RZ, ~R98, RZ, P0, !PT ;  /* 0x80000062ff4f7210 */ /* 0x000fca00007fe4ff */
[----:B------:R-:W-:Y:S02]  /*5880*/  IMAD R74, R79, R90, RZ ;  /* 0x0000005a4f4a7224 */ /* 0x000fe400078e02ff */
[----:B------:R-:W-:-:S04]  /*5890*/  IMAD.WIDE.U32 R78, R90, R75, R76 ;  /* 0x0000004b5a4e7225 */ /* 0x000fc800078e004c */
[----:B------:R-:W-:Y:S01]  /*58a0*/  IMAD R74, R0, R75, R74 ;  /* 0x0000004b004a7224 */ /* 0x000fe200078e024a */
[----:B------:R-:W-:-:S04]  /*58b0*/  MOV R75, R99 ;  /* 0x00000063004b7202 */ /* 0x000fc80000000f00 */
[----:B------:R-:W-:Y:S01]  /*58c0*/  IADD3 R79, R79, R74, RZ ;  /* 0x0000004a4f4f7210 */ /* 0x000fe20007ffe0ff */
[----:B------:R-:W-:Y:S05]  /*58d0*/  BRA `(.L_x_21) ;  /* 0x0000000000547947 */ /* 0x000fea0003800000 */
.L_x_20:
[----:B------:R-:W4:Y:S01]  /*58e0*/  I2F.U32.RP R80, R90 ;  /* 0x0000005a00507306 */ /* 0x000f220000209000 */
[----:B------:R-:W-:-:S07]  /*58f0*/  ISETP.NE.U32.AND P0, PT, R90, RZ, PT ;  /* 0x000000ff5a00720c */ /* 0x000fce0003f05070 */
[----:B----4-:R-:W4:Y:S02]  /*5900*/  MUFU.RCP R78, R80 ;  /* 0x00000050004e7308 */ /* 0x010f240000001000 */
[----:B----4-:R-:W-:-:S06]  /*5910*/  IADD3 R78, R78, 0xffffffe, RZ ;  /* 0x0ffffffe4e4e7810 */ /* 0x010fcc0007ffe0ff */
[----:B------:R-:W4:Y:S02]  /*5920*/  F2I.FTZ.U32.TRUNC.NTZ R79, R78 ;  /* 0x0000004e004f7305 */ /* 0x000f24000021f000 */
[----:B----4-:R-:W-:Y:S01]  /*5930*/  IADD3 R74, RZ, -R79, RZ ;  /* 0x8000004fff4a7210 */ /* 0x010fe20007ffe0ff */
[----:B------:R-:W-:-:S04]  /*5940*/  IMAD.MOV.U32 R78, RZ, RZ, RZ ;  /* 0x000000ffff4e7224 */ /* 0x000fc800078e00ff */
[----:B------:R-:W-:-:S04]  /*5950*/  IMAD R74, R74, R90, RZ ;  /* 0x0000005a4a4a7224 */ /* 0x000fc800078e02ff */
[----:B------:R-:W-:-:S06]  /*5960*/  IMAD.HI.U32 R75, R79, R74, R78 ;  /* 0x0000004a4f4b7227 */ /* 0x000fcc00078e004e */
[----:B------:R-:W-:-:S05]  /*5970*/  IMAD.HI.U32 R75, R75, R76, RZ ;  /* 0x0000004c4b4b7227 */ /* 0x000fca00078e00ff */
[----:B------:R-:W-:-:S05]  /*5980*/  IADD3 R79, -R75, RZ, RZ ;  /* 0x000000ff4b4f7210 */ /* 0x000fca0007ffe1ff */
[----:B------:R-:W-:-:S05]  /*5990*/  IMAD R79, R90, R79, R76 ;  /* 0x0000004f5a4f7224 */ /* 0x000fca00078e024c */
[----:B------:R-:W-:-:S13]  /*59a0*/  ISETP.GE.U32.AND P2, PT, R79, R90, PT ;  /* 0x0000005a4f00720c */ /* 0x000fda0003f46070 */
[----:B------:R-:W-:Y:S01]  /*59b0*/  @P2 IMAD.IADD R79, R79, 0x1, -R90 ;  /* 0x000000014f4f2824 */ /* 0x000fe200078e0a5a */
[----:B------:R-:W-:-:S04]  /*59c0*/  @P2 IADD3 R75, R75, 0x1, RZ ;  /* 0x000000014b4b2810 */ /* 0x000fc80007ffe0ff */
[----:B------:R-:W-:Y:S01]  /*59d0*/  ISETP.GE.U32.AND P1, PT, R79, R90, PT ;  /* 0x0000005a4f00720c */ /* 0x000fe20003f26070 */
[----:B------:R-:W-:-:S12]  /*59e0*/  IMAD.MOV.U32 R79, RZ, RZ, RZ ;  /* 0x000000ffff4f7224 */ /* 0x000fd800078e00ff */
[----:B------:R-:W-:Y:S01]  /*59f0*/  @P1 VIADD R75, R75, 0x1 ;  /* 0x000000014b4b1836 */ /* 0x000fe20000000000 */
[----:B------:R-:W-:-:S04]  /*5a00*/  @!P0 LOP3.LUT R75, RZ, R90, RZ, 0x33, !PT ;  /* 0x0000005aff4b8212 */ /* 0x000fc800078e33ff */
[----:B------:R-:W-:-:S05]  /*5a10*/  IADD3 R81, -R75, RZ, RZ ;  /* 0x000000ff4b517210 */ /* 0x000fca0007ffe1ff */
[----:B------:R-:W-:Y:S02]  /*5a20*/  IMAD R78, R90, R81, R76 ;  /* 0x000000515a4e7224 */ /* 0x000fe400078e024c */
.L_x_21:
[----:B------:R-:W-:Y:S05]  /*5a30*/  BSYNC B0 ;  /* 0x0000000000007941 */ /* 0x000fea0003800000 */
.L_x_19:
[----:B------:R-:W-:Y:S01]  /*5a40*/  ULDC.64 UR4, c[0x0][0x210] ;  /* 0x0000840000047ab9 */ /* 0x000fe20000000a00 */
[--C-:B------:R-:W-:Y:S02]  /*5a50*/  SHF.R.U64 R78, R78, 0x3, R79.reuse ;  /* 0x000000034e4e7819 */ /* 0x100fe4000000124f */
[----:B------:R-:W-:Y:S02]  /*5a60*/  CS2R R88, SRZ ;  /* 0x0000000000587805 */ /* 0x000fe4000001ff00 */
[----:B------:R-:W-:Y:S02]  /*5a70*/  ISETP.GE.AND P1, PT, R94, UR5, PT ;  /* 0x000000055e007c0c */ /* 0x000fe4000bf26270 */
[----:B------:R-:W-:Y:S02]  /*5a80*/  SHF.R.U32.HI R79, RZ, 0x3, R79 ;  /* 0x00000003ff4f7819 */ /* 0x000fe4000001164f */
[----:B------:R-:W-:Y:S02]  /*5a90*/  ISETP.LE.U32.AND P0, PT, R75, R78, PT ;  /* 0x0000004e4b00720c */ /* 0x000fe40003f03070 */
[----:B------:R-:W-:-:S02]  /*5aa0*/  ISETP.LT.AND P2, PT, R96, UR4, !P1 ;  /* 0x0000000460007c0c */ /* 0x000fc4000cf41270 */
[----:B------:R-:W-:-:S04]  /*5ab0*/  SHF.R.S32.HI R74, RZ, 0x1f, R75 ;  /* 0x0000001fff4a7819 */ /* 0x000fc8000001144b */
[----:B------:R-:W-:-:S13]  /*5ac0*/  ISETP.LE.U32.AND.EX P0, PT, R74, R79, P2, P0 ;  /* 0x0000004f4a00720c */ /* 0x000fda0001703100 */
[----:B------:R-:W-:Y:S02]  /*5ad0*/  @P0 IMAD.MOV.U32 R78, RZ, RZ, R92 ;  /* 0x000000ffff4e0224 */ /* 0x000fe400078e005c */
[----:B------:R-:W-:-:S05]  /*5ae0*/  @P0 IMAD.MOV.U32 R79, RZ, RZ, R91 ;  /* 0x000000ffff4f0224 */ /* 0x000fca00078e005b */
[----:B------:R1:W4:Y:S01]  /*5af0*/  @P0 LDG.E.LTC128B.64 R88, desc[UR20][R78.64] ;  /* 0x000000144e580981 */ /* 0x000322000c1e1b20 */
[----:B------:R-:W-:Y:S01]  /*5b00*/  IADD3 R103, P0, R76, 0x100, RZ ;  /* 0x000001004c677810 */ /* 0x000fe20007f1e0ff */
[----:B------:R-:W-:Y:S04]  /*5b10*/  BSSY B0, `(.L_x_22) ;  /* 0x000001d000007945 */ /* 0x000fe80003800000 */
[----:B------:R-:W-:-:S05]  /*5b20*/  IMAD.X R101, RZ, RZ, R77, P0 ;  /* 0x000000ffff657224 */ /* 0x000fca00000e064d */
[----:B------:R-:W-:-:S04]  /*5b30*/  LOP3.LUT R76, R101, R0, RZ, 0xfc, !PT ;  /* 0x00000000654c7212 */ /* 0x000fc800078efcff */
[----:B------:R-:W-:-:S13]  /*5b40*/  ISETP.NE.U32.AND P0, PT, R76, RZ, PT ;  /* 0x000000ff4c00720c */ /* 0x000fda0003f05070 */
[----:B-1----:R-:W-:Y:S05]  /*5b50*/  @!P0 BRA `(.L_x_23) ;  /* 0x0000000000148947 */ /* 0x002fea0003800000 */
[----:B------:R-:W-:Y:S01]  /*5b60*/  IMAD.MOV.U32 R102, RZ, RZ, R90 ;  /* 0x000000ffff667224 */ /* 0x000fe200078e005a */
[----:B------:R-:W-:Y:S02]  /*5b70*/  MOV R99, R0 ;  /* 0x0000000000637202 */ /* 0x000fe40000000f00 */
[----:B------:R-:W-:Y:S02]  /*5b80*/  MOV R100, 0x5ba0 ;  /* 0x00005ba000647802 */ /* 0x000fe40000000f00 */
[----:B--2345:R-:W-:Y:S05]  /*5b90*/  CALL.REL.NOINC `($__internal_1_$__cuda_sm20_rem_u64) ;  /* 0x00000160007c7944 */ /* 0x03cfea0003c00000 */
[----:B------:R-:W-:Y:S05]  /*5ba0*/  BRA `(.L_x_24) ;  /* 0x00000000004c7947 */ /* 0x000fea0003800000 */
.L_x_23:
[----:B------:R-:W1:Y:S01]  /*5bb0*/  I2F.U32.RP R78, R90 ;  /* 0x0000005a004e7306 */ /* 0x000e620000209000 */
[----:B------:R-:W-:Y:S02]  /*5bc0*/  MOV R80, RZ ;  /* 0x000000ff00507202 */ /* 0x000fe40000000f00 */
[----:B------:R-:W-:-:S05]  /*5bd0*/  MOV R105, RZ ;  /* 0x000000ff00697202 */ /* 0x000fca0000000f00 */
[----:B-1----:R-:W1:Y:S02]  /*5be0*/  MUFU.RCP R77, R78 ;  /* 0x0000004e004d7308 */ /* 0x002e640000001000 */
[----:B-1----:R-:W-:-:S06]  /*5bf0*/  VIADD R77, R77, 0xffffffe ;  /* 0x0ffffffe4d4d7836 */ /* 0x002fcc0000000000 */
[----:B------:R-:W1:Y:S02]  /*5c00*/  F2I.FTZ.U32.TRUNC.NTZ R81, R77 ;  /* 0x0000004d00517305 */ /* 0x000e64000021f000 */
[----:B-1----:R-:W-:-:S04]  /*5c10*/  IMAD.MOV R76, RZ, RZ, -R81 ;  /* 0x000000ffff4c7224 */ /* 0x002fc800078e0a51 */
[----:B------:R-:W-:-:S04]  /*5c20*/  IMAD R76, R76, R90, RZ ;  /* 0x0000005a4c4c7224 */ /* 0x000fc800078e02ff */
[----:B------:R-:W-:-:S06]  /*5c30*/  IMAD.HI.U32 R76, R81, R76, R80 ;  /* 0x0000004c514c7227 */ /* 0x000fcc00078e0050 */
[----:B------:R-:W-:-:S04]  /*5c40*/  IMAD.HI.U32 R76, R76, R103, RZ ;  /* 0x000000674c4c7227 */ /* 0x000fc800078e00ff */
[----:B------:R-:W-:-:S04]  /*5c50*/  IMAD.MOV R76, RZ, RZ, -R76 ;  /* 0x000000ffff4c7224 */ /* 0x000fc800078e0a4c */
[----:B------:R-:W-:-:S05]  /*5c60*/  IMAD R103, R90, R76, R103 ;  /* 0x0000004c5a677224 */ /* 0x000fca00078e0267 */
[----:B------:R-:W-:-:S13]  /*5c70*/  ISETP.GE.U32.AND P0, PT, R103, R90, PT ;  /* 0x0000005a6700720c */ /* 0x000fda0003f06070 */
[-C--:B------:R-:W-:Y:S02]  /*5c80*/  @P0 IADD3 R103, R103, -R90.reuse, RZ ;  /* 0x8000005a67670210 */ /* 0x080fe40007ffe0ff */
[----:B------:R-:W-:Y:S02]  /*5c90*/  ISETP.NE.U32.AND P0, PT, R90, RZ, PT ;  /* 0x000000ff5a00720c */ /* 0x000fe40003f05070 */
[----:B------:R-:W-:-:S13]  /*5ca0*/  ISETP.GE.U32.AND P2, PT, R103, R90, PT ;  /* 0x0000005a6700720c */ /* 0x000fda0003f46070 */
[----:B------:R-:W-:Y:S01]  /*5cb0*/  @P2 IMAD.IADD R103, R103, 0x1, -R90 ;  /* 0x0000000167672824 */ /* 0x000fe200078e0a5a */
[----:B------:R-:W-:-:S04]  /*5cc0*/  @!P0 LOP3.LUT R103, RZ, R90, RZ, 0x33, !PT ;  /* 0x0000005aff678212 */ /* 0x000fc800078e33ff */
[----:B------:R-:W-:Y:S02]  /*5cd0*/  MOV R104, R103 ;  /* 0x0000006700687202 */ /* 0x000fe40000000f00 */
.L_x_24:
[----:B------:R-:W-:Y:S05]  /*5ce0*/  BSYNC B0 ;  /* 0x0000000000007941 */ /* 0x000fea0003800000 */
.L_x_22:
[----:B------:R-:W-:Y:S01]  /*5cf0*/  VIADD R77, R94, 0x20 ;  /* 0x000000205e4d7836 */ /* 0x000fe20000000000 */
[----:B------:R-:W-:Y:S01]  /*5d00*/  ULDC.64 UR4, c[0x0][0x210] ;  /* 0x0000840000047ab9 */ /* 0x000fe20000000a00 */
[--C-:B------:R-:W-:Y:S02]  /*5d10*/  SHF.R.U64 R76, R104, 0x3, R105.reuse ;  /* 0x00000003684c7819 */ /* 0x100fe40000001269 */
[----:B------:R-:W-:Y:S02]  /*5d20*/  CS2R R86, SRZ ;  /* 0x0000000000567805 */ /* 0x000fe4000001ff00 */
[----:B------:R-:W-:Y:S02]  /*5d30*/  ISETP.GE.AND P0, PT, R77, UR5, PT ;  /* 0x000000054d007c0c */ /* 0x000fe4000bf06270 */
[----:B------:R-:W-:Y:S02]  /*5d40*/  SHF.R.U32.HI R77, RZ, 0x3, R105 ;  /* 0x00000003ff4d7819 */ /* 0x000fe40000011669 */
[----:B------:R-:W-:-:S02]  /*5d50*/  ISETP.LE.U32.AND P2, PT, R75, R76, PT ;  /* 0x0000004c4b00720c */ /* 0x000fc40003f43070 */
[----:B------:R-:W-:-:S04]  /*5d60*/  ISETP.LT.AND P3, PT, R96, UR4, !P0 ;  /* 0x0000000460007c0c */ /* 0x000fc8000c761270 */
[----:B------:R-:W-:-:S13]  /*5d70*/  ISETP.LE.U32.AND.EX P2, PT, R74, R77, P3, P2 ;  /* 0x0000004d4a00720c */ /* 0x000fda0001f43120 */
[----:B------:R-:W-:Y:S02]  /*5d80*/  @P2 IMAD.MOV.U32 R78, RZ, RZ, R92 ;  /* 0x000000ffff4e2224 */ /* 0x000fe400078e005c */
[----:B------:R-:W-:-:S05]  /*5d90*/  @P2 IMAD.MOV.U32 R79, RZ, RZ, R91 ;  /* 0x000000ffff4f2224 */ /* 0x000fca00078e005b */
[----:B------:R1:W4:Y:S01]  /*5da0*/  @P2 LDG.E.LTC128B.64 R86, desc[UR20][R78.64+0x100] ;  /* 0x000100144e562981 */ /* 0x000322000c1e1b20 */
[----:B--2---:R-:W-:Y:S01]  /*5db0*/  IADD3 R74, P2, R70, R92, RZ ;  /* 0x0000005c464a7210 */ /* 0x004fe20007f5e0ff */
[----:B------:R-:W-:Y:S04]  /*5dc0*/  BSSY B0, `(.L_x_25) ;  /* 0x000002b000007945 */ /* 0x000fe80003800000 */
[----:B------:R-:W-:Y:S01]  /*5dd0*/  IMAD.X R75, R71, 0x1, R91, P2 ;  /* 0x00000001474b7824 */ /* 0x000fe200010e065b */
[----:B------:R-:W-:-:S05]  /*5de0*/  IADD3 R80, P2, -R2, R74, RZ ;  /* 0x0000004a02507210 */ /* 0x000fca0007f5e1ff */
[----:B------:R-:W-:-:S05]  /*5df0*/  IMAD.X R81, R75, 0x1, ~R3, P2 ;  /* 0x000000014b517824 */ /* 0x000fca00010e0e03 */
[----:B------:R-:W-:-:S04]  /*5e00*/  LOP3.LUT R76, R81, R0, RZ, 0xfc, !PT ;  /* 0x00000000514c7212 */ /* 0x000fc800078efcff */
[----:B------:R-:W-:-:S13]  /*5e10*/  ISETP.NE.U32.AND P2, PT, R76, RZ, PT ;  /* 0x000000ff4c00720c */ /* 0x000fda0003f45070 */
[----:B-1----:R-:W-:Y:S05]  /*5e20*/  @!P2 BRA `(.L_x_26) ;  /* 0x00000000003ca947 */ /* 0x002fea0003800000 */
[----:B------:R-:W-:Y:S01]  /*5e30*/  IMAD.MOV.U32 R98, RZ, RZ, R80 ;  /* 0x000000ffff627224 */ /* 0x000fe200078e0050 */
[----:B------:R-:W-:Y:S01]  /*5e40*/  MOV R103, R90 ;  /* 0x0000005a00677202 */ /* 0x000fe20000000f00 */
[----:B------:R-:W-:Y:S01]  /*5e50*/  IMAD.MOV.U32 R97, RZ, RZ, R81 ;  /* 0x000000ffff617224 */ /* 0x000fe200078e0051 */
[----:B------:R-:W-:Y:S02]  /*5e60*/  MOV R106, R0 ;  /* 0x00000000006a7202 */ /* 0x000fe40000000f00 */
[----:B------:R-:W-:Y:S02]  /*5e70*/  MOV R104, 0x5e90 ;  /* 0x00005e9000687802 */ /* 0x000fe40000000f00 */
[----:B---345:R-:W-:Y:S05]  /*5e80*/  CALL.REL.NOINC `($__internal_0_$__cuda_sm20_div_u64) ;  /* 0x0000015800ac7944 */ /* 0x038fea0003c00000 */
[-C--:B------:R-:W-:Y:S02]  /*5e90*/  IADD3 R77, P2, RZ, -R99.reuse, RZ ;  /* 0x80000063ff4d7210 */ /* 0x080fe40007f5e0ff */
[----:B------:R-:W-:Y:S02]  /*5ea0*/  MOV R78, R99 ;  /* 0x00000063004e7202 */ /* 0x000fe40000000f00 */
[----:B------:R-:W-:Y:S01]  /*5eb0*/  IADD3.X R79, RZ, ~R98, RZ, P2, !PT ;  /* 0x80000062ff4f7210 */ /* 0x000fe200017fe4ff */
[----:B------:R-:W-:-:S04]  /*5ec0*/  IMAD.WIDE.U32 R82, R90, R77, R80 ;  /* 0x0000004d5a527225 */ /* 0x000fc800078e0050 */
[----:B------:R-:W-:-:S04]  /*5ed0*/  IMAD R76, R79, R90, RZ ;  /* 0x0000005a4f4c7224 */ /* 0x000fc800078e02ff */
[----:B------:R-:W-:Y:S01]  /*5ee0*/  IMAD R76, R0, R77, R76 ;  /* 0x0000004d004c7224 */ /* 0x000fe200078e024c */
[----:B------:R-:W-:-:S04]  /*5ef0*/  MOV R77, R82 ;  /* 0x00000052004d7202 */ /* 0x000fc80000000f00 */
[----:B------:R-:W-:Y:S01]  /*5f00*/  IADD3 R76, R76, R83, RZ ;  /* 0x000000534c4c7210 */ /* 0x000fe20007ffe0ff */
[----:B------:R-:W-:Y:S05]  /*5f10*/  BRA `(.L_x_27) ;  /* 0x0000000000547947 */ /* 0x000fea0003800000 */
.L_x_26:
[----:B------:R-:W1:Y:S01]  /*5f20*/  I2F.U32.RP R82, R90 ;  /* 0x0000005a00527306 */ /* 0x000e620000209000 */
[----:B------:R-:W-:Y:S01]  /*5f30*/  IMAD.MOV.U32 R78, RZ, RZ, RZ ;  /* 0x000000ffff4e7224 */ /* 0x000fe200078e00ff */
[----:B------:R-:W-:-:S06]  /*5f40*/  ISETP.NE.U32.AND P2, PT, R90, RZ, PT ;  /* 0x000000ff5a00720c */ /* 0x000fcc0003f45070 */
[----:B-1----:R-:W1:Y:S02]  /*5f50*/  MUFU.RCP R79, R82 ;  /* 0x00000052004f7308 */ /* 0x002e640000001000 */
[----:B-1----:R-:W-:-:S06]  /*5f60*/  IADD3 R79, R79, 0xffffffe, RZ ;  /* 0x0ffffffe4f4f7810 */ /* 0x002fcc0007ffe0ff */
[----:B------:R-:W1:Y:S02]  /*5f70*/  F2I.FTZ.U32.TRUNC.NTZ R79, R79 ;  /* 0x0000004f004f7305 */ /* 0x000e64000021f000 */
[----:B-1----:R-:W-:-:S05]  /*5f80*/  IADD3 R76, RZ, -R79, RZ ;  /* 0x8000004fff4c7210 */ /* 0x002fca0007ffe0ff */
[----:B------:R-:W-:-:S04]  /*5f90*/  IMAD R76, R76, R90, RZ ;  /* 0x0000005a4c4c7224 */ /* 0x000fc800078e02ff */
[----:B------:R-:W-:-:S04]  /*5fa0*/  IMAD.HI.U32 R77, R79, R76, R78 ;  /* 0x0000004c4f4d7227 */ /* 0x000fc800078e004e */
[----:B------:R-:W-:Y:S02]  /*5fb0*/  IMAD.MOV.U32 R76, RZ, RZ, RZ ;  /* 0x000000ffff4c7224 */ /* 0x000fe400078e00ff */
[----:B------:R-:W-:-:S05]  /*5fc0*/  IMAD.HI.U32 R78, R77, R80, RZ ;  /* 0x000000504d4e7227 */ /* 0x000fca00078e00ff */
[----:B------:R-:W-:-:S05]  /*5fd0*/  IADD3 R77, -R78, RZ, RZ ;  /* 0x000000ff4e4d7210 */ /* 0x000fca0007ffe1ff */
[----:B------:R-:W-:-:S05]  /*5fe0*/  IMAD R77, R90, R77, R80 ;  /* 0x0000004d5a4d7224 */ /* 0x000fca00078e0250 */
[----:B------:R-:W-:-:S13]  /*5ff0*/  ISETP.GE.U32.AND P4, PT, R77, R90, PT ;  /* 0x0000005a4d00720c */ /* 0x000fda0003f86070 */
[----:B------:R-:W-:Y:S01]  /*6000*/  @P4 IMAD.IADD R77, R77, 0x1, -R90 ;  /* 0x000000014d4d4824 */ /* 0x000fe200078e0a5a */
[----:B------:R-:W-:-:S04]  /*6010*/  @P4 IADD3 R78, R78, 0x1, RZ ;  /* 0x000000014e4e4810 */ /* 0x000fc80007ffe0ff */
[----:B------:R-:W-:-:S13]  /*6020*/  ISETP.GE.U32.AND P3, PT, R77, R90, PT ;  /* 0x0000005a4d00720c */ /* 0x000fda0003f66070 */
[----:B------:R-:W-:Y:S01]  /*6030*/  @P3 VIADD R78, R78, 0x1 ;  /* 0x000000014e4e3836 */ /* 0x000fe20000000000 */
[----:B------:R-:W-:-:S04]  /*6040*/  @!P2 LOP3.LUT R78, RZ, R90, RZ, 0x33, !PT ;  /* 0x0000005aff4ea212 */ /* 0x000fc800078e33ff */
[----:B------:R-:W-:-:S05]  /*6050*/  IADD3 R77, -R78, RZ, RZ ;  /* 0x000000ff4e4d7210 */ /* 0x000fca0007ffe1ff */
[----:B------:R-:W-:Y:S02]  /*6060*/  IMAD R77, R90, R77, R80 ;  /* 0x0000004d5a4d7224 */ /* 0x000fe400078e0250 */
.L_x_27:
[----:B------:R-:W-:Y:S05]  /*6070*/  BSYNC B0 ;  /* 0x0000000000007941 */ /* 0x000fea0003800000 */
.L_x_25:
[--C-:B------:R-:W-:Y:S01]  /*6080*/  SHF.R.U64 R79, R77, 0x3, R76.reuse ;  /* 0x000000034d4f7819 */ /* 0x100fe2000000124c */
[----:B------:R-:W-:Y:S01]  /*6090*/  VIADD R77, R96, 0x1 ;  /* 0x00000001604d7836 */ /* 0x000fe20000000000 */
[----:B------:R-:W-:Y:S01]  /*60a0*/  ULDC UR4, c[0x0][0x210] ;  /* 0x0000840000047ab9 */ /* 0x000fe20000000800 */
[----:B------:R-:W-:Y:S02]  /*60b0*/  CS2R R84, SRZ ;  /* 0x0000000000547805 */ /* 0x000fe4000001ff00 */
[----:B------:R-:W-:Y:S02]  /*60c0*/  ISETP.LE.U32.AND P2, PT, R78, R79, PT ;  /* 0x0000004f4e00720c */ /* 0x000fe40003f43070 */
[----:B------:R-:W-:Y:S02]  /*60d0*/  SHF.R.U32.HI R79, RZ, 0x3, R76 ;  /* 0x00000003ff4f7819 */ /* 0x000fe4000001164c */
[----:B------:R-:W-:Y:S02]  /*60e0*/  SHF.R.S32.HI R76, RZ, 0x1f, R78 ;  /* 0x0000001fff4c7819 */ /* 0x000fe4000001144e */
[----:B------:R-:W-:-:S04]  /*60f0*/  ISETP.LT.AND P3, PT, R77, UR4, !P1 ;  /* 0x000000044d007c0c */ /* 0x000fc8000cf61270 */
[----:B------:R-:W-:-:S13]  /*6100*/  ISETP.LE.U32.AND.EX P2, PT, R76, R79, P3, P2 ;  /* 0x0000004f4c00720c */ /* 0x000fda0001f43120 */
        /* <DEDUP_REMOVED lines=10> */
[----:B---345:R-:W-:Y:S05]  /*61b0*/  CALL.REL.NOINC `($__internal_1_$__cuda_sm20_rem_u64) ;  /* 0x0000015800f47944 */ /* 0x038fea0003c00000 */
[----:B------:R-:W-:Y:S05]  /*61c0*/  BRA `(.L_x_30) ;  /* 0x00000000004c7947 */ /* 0x000fea0003800000 */
.L_x_29:
        /* <DEDUP_REMOVED lines=19> */
.L_x_30:
[----:B------:R-:W-:Y:S05]  /*6300*/  BSYNC B0 ;  /* 0x0000000000007941 */ /* 0x000fea0003800000 */
.L_x_28:
[--C-:B------:R-:W-:Y:S01]  /*6310*/  SHF.R.U64 R81, R104, 0x3, R105.reuse ;  /* 0x0000000368517819 */ /* 0x100fe20000001269 */
[----:B------:R-:W-:Y:S01]  /*6320*/  ULDC UR4, c[0x0][0x210] ;  /* 0x0000840000047ab9 */ /* 0x000fe20000000800 */
[----:B------:R-:W-:Y:S02]  /*6330*/  SHF.R.U32.HI R79, RZ, 0x3, R105 ;  /* 0x00000003ff4f7819 */ /* 0x000fe40000011669 */
[----:B------:R-:W-:Y:S02]  /*6340*/  CS2R R82, SRZ ;  /* 0x0000000000527805 */ /* 0x000fe4000001ff00 */
[----:B------:R-:W-:Y:S02]  /*6350*/  ISETP.LE.U32.AND P2, PT, R78, R81, PT ;  /* 0x000000514e00720c */ /* 0x000fe40003f43070 */
[----:B------:R-:W-:-:S04]  /*6360*/  ISETP.LT.AND P3, PT, R77, UR4, !P0 ;  /* 0x000000044d007c0c */ /* 0x000fc8000c761270 */
[----:B------:R-:W-:-:S13]  /*6370*/  ISETP.LE.U32.AND.EX P2, PT, R76, R79, P3, P2 ;  /* 0x0000004f4c00720c */ /* 0x000fda0001f43120 */
[----:B------:R-:W-:Y:S02]  /*6380*/  @P2 IMAD.MOV.U32 R76, RZ, RZ, R74 ;  /* 0x000000ffff4c2224 */ /* 0x000fe400078e004a */
[----:B------:R-:W-:-:S05]  /*6390*/  @P2 IMAD.MOV.U32 R77, RZ, RZ, R75 ;  /* 0x000000ffff4d2224 */ /* 0x000fca00078e004b */
[----:B------:R1:W4:Y:S01]  /*63a0*/  @P2 LDG.E.LTC128B.64 R82, desc[UR20][R76.64+0x100] ;  /* 0x000100144c522981 */ /* 0x000322000c1e1b20 */
[C---:B------:R-:W-:Y:S01]  /*63b0*/  LEA R78, P2, R70.reuse, R92, 0x1 ;  /* 0x0000005c464e7211 */ /* 0x040fe200078408ff */
[----:B------:R-:W-:Y:S03]  /*63c0*/  BSSY B0, `(.L_x_31) ;  /* 0x000002b000007945 */ /* 0x000fe60003800000 */
[----:B------:R-:W-:Y:S02]  /*63d0*/  LEA.HI.X R79, R70, R91, R71, 0x1, P2 ;  /* 0x0000005b464f7211 */ /* 0x000fe400010f0c47 */
        /* <DEDUP_REMOVED lines=20> */
.L_x_32:
        /* <DEDUP_REMOVED lines=21> */
.L_x_33:
[----:B------:R-:W-:Y:S05]  /*6670*/  BSYNC B0 ;  /* 0x0000000000007941 */ /* 0x000fea0003800000 */
.L_x_31:
        /* <DEDUP_REMOVED lines=21> */
.L_x_35:
        /* <DEDUP_REMOVED lines=19> */
.L_x_36:
[----:B------:R-:W-:Y:S05]  /*6900*/  BSYNC B0 ;  /* 0x0000000000007941 */ /* 0x000fea0003800000 */
.L_x_34:
[--C-:B------:R-:W-:Y:S01]  /*6910*/  SHF.R.U64 R79, R104, 0x3, R105.reuse ;  /* 0x00000003684f7819 */ /* 0x100fe20000001269 */
[----:B------:R-:W-:Y:S01]  /*6920*/  ULDC UR4, c[0x0][0x210] ;  /* 0x0000840000047ab9 */ /* 0x000fe20000000800 */
[----:B------:R-:W-:Y:S02]  /*6930*/  SHF.R.U32.HI R77, RZ, 0x3, R105 ;  /* 0x00000003ff4d7819 */ /* 0x000fe40000011669 */
[----:B------:R-:W-:Y:S02]  /*6940*/  ISETP.LE.U32.AND P4, PT, R76, R79, PT ;  /* 0x0000004f4c00720c */ /* 0x000fe40003f83070 */
[----:B------:R-:W-:Y:S02]  /*6950*/  CS2R R78, SRZ ;  /* 0x00000000004e7805 */ /* 0x000fe4000001ff00 */
[----:B------:R-:W-:-:S04]  /*6960*/  ISETP.LT.AND P2, PT, R75, UR4, !P0 ;  /* 0x000000044b007c0c */ /* 0x000fc8000c741270 */
[----:B------:R-:W-:Y:S02]  /*6970*/  ISETP.LE.U32.AND.EX P4, PT, R74, R77, P2, P4 ;  /* 0x0000004d4a00720c */ /* 0x000fe40001783140 */
[----:B------:R-:W-:-:S04]  /*6980*/  IADD3 R122, P3, P2, R70, R92, R70 ;  /* 0x0000005c467a7210 */ /* 0x000fc80007a7e046 */
[----:B------:R-:W-:-:S07]  /*6990*/  IADD3.X R123, R71, R91, R71, P3, P2 ;  /* 0x0000005b477b7210 */ /* 0x000fce0001fe4447 */
[----:B------:R1:W4:Y:S01]  /*69a0*/  @P4 LDG.E.LTC128B.64 R78, desc[UR20][R122.64+0x100] ;  /* 0x000100147a4e4981 */ /* 0x000322000c1e1b20 */
[----:B------:R-:W-:Y:S01]  /*69b0*/  IMAD.MOV.U32 R74, RZ, RZ, R92 ;  /* 0x000000ffff4a7224 */ /* 0x000fe200078e005c */
[----:B------:R-:W-:Y:S01]  /*69c0*/  BSSY B0, `(.L_x_37) ;  /* 0x000002e000007945 */ /* 0x000fe20003800000 */
[----:B------:R-:W-:Y:S02]  /*69d0*/  IMAD.MOV.U32 R75, RZ, RZ, R91 ;  /* 0x000000ffff4b7224 */ /* 0x000fe400078e005b */
[----:B------:R-:W-:Y:S02]  /*69e0*/  IMAD R133, R71, 0x3, RZ ;  /* 0x0000000347857824 */ /* 0x000fe400078e02ff */
[----:B------:R-:W-:-:S04]  /*69f0*/  IMAD.WIDE.U32 R130, R70, 0x3, R74 ;  /* 0x0000000346827825 */ /* 0x000fc800078e004a */
[----:B------:R-:W-:Y:S01]  /*6a00*/  IMAD.IADD R133, R131, 0x1, R133 ;  /* 0x0000000183857824 */ /* 0x000fe200078e0285 */
        /* <DEDUP_REMOVED lines=13> */
[----:B------:R-:W-:-:S05]  /*6ae0*/  IADD3.X R77, RZ, ~R98, RZ, P2, !PT ;  /* 0x80000062ff4d7210 */ /* 0x000fca00017fe4ff */
[----:B------:R-:W-:Y:S02]  /*6af0*/  IMAD R74, R77, R90, RZ ;  /* 0x0000005a4d4a7224 */ /* 0x000fe400078e02ff */
[----:B------:R-:W-:-:S04]  /*6b00*/  IMAD.WIDE.U32 R76, R90, R75, R134 ;  /* 0x0000004b5a4c7225 */ /* 0x000fc800078e0086 */
[----:B------:R-:W-:Y:S01]  /*6b10*/  IMAD R74, R0, R75, R74 ;  /* 0x0000004b004a7224 */ /* 0x000fe200078e024a */
[----:B------:R-:W-:-:S04]  /*6b20*/  MOV R75, R76 ;  /* 0x0000004c004b7202 */ /* 0x000fc80000000f00 */
[----:B------:R-:W-:Y:S01]  /*6b30*/  IADD3 R74, R74, R77, RZ ;  /* 0x0000004d4a4a7210 */ /* 0x000fe20007ffe0ff */
[----:B------:R-:W-:Y:S05]  /*6b40*/  BRA `(.L_x_39) ;  /* 0x0000000000547947 */ /* 0x000fea0003800000 */
.L_x_38:
        /* <DEDUP_REMOVED lines=21> */
.L_x_39:
[----:B------:R-:W-:Y:S05]  /*6ca0*/  BSYNC B0 ;  /* 0x0000000000007941 */ /* 0x000fea0003800000 */
.L_x_37:
[--C-:B------:R-:W-:Y:S01]  /*6cb0*/  SHF.R.U64 R76, R75, 0x3, R74.reuse ;  /* 0x000000034b4c7819 */ /* 0x100fe2000000124a */
[----:B------:R-:W-:Y:S01]  /*6cc0*/  VIADD R75, R96, 0x3 ;  /* 0x00000003604b7836 */ /* 0x000fe20000000000 */
[----:B------:R-:W-:Y:S01]  /*6cd0*/  ULDC UR4, c[0x0][0x210] ;  /* 0x0000840000047ab9 */ /* 0x000fe20000000800 */
[----:B------:R-:W-:Y:S02]  /*6ce0*/  SHF.R.U32.HI R77, RZ, 0x3, R74 ;  /* 0x00000003ff4d7819 */ /* 0x000fe4000001164a */
[----:B------:R-:W-:Y:S02]  /*6cf0*/  ISETP.LE.U32.AND P2, PT, R107, R76, PT ;  /* 0x0000004c6b00720c */ /* 0x000fe40003f43070 */
[----:B------:R-:W-:Y:S02]  /*6d00*/  SHF.R.S32.HI R74, RZ, 0x1f, R107 ;  /* 0x0000001fff4a7819 */ /* 0x000fe4000001146b */
[----:B------:R-:W-:-:S04]  /*6d10*/  ISETP.LT.AND P1, PT, R75, UR4, !P1 ;  /* 0x000000044b007c0c */ /* 0x000fc8000cf21270 */
[----:B------:R-:W-:Y:S02]  /*6d20*/  ISETP.LE.U32.AND.EX P1, PT, R74, R77, P1, P2 ;  /* 0x0000004d4a00720c */ /* 0x000fe40000f23120 */
[----:B------:R-:W-:-:S11]  /*6d30*/  CS2R R76, SRZ ;  /* 0x00000000004c7805 */ /* 0x000fd6000001ff00 */
        /* <DEDUP_REMOVED lines=13> */
.L_x_41:
        /* <DEDUP_REMOVED lines=19> */
.L_x_42:
[----:B------:R-:W-:Y:S05]  /*6f40*/  BSYNC B0 ;  /* 0x0000000000007941 */ /* 0x000fea0003800000 */
.L_x_40:
[--C-:B------:R-:W-:Y:S01]  /*6f50*/  SHF.R.U64 R98, R104, 0x3, R105.reuse ;  /* 0x0000000368627819 */ /* 0x100fe20000001269 */
[----:B------:R-:W-:Y:S01]  /*6f60*/  ULDC UR8, c[0x0][0x210] ;  /* 0x0000840000087ab9 */ /* 0x000fe20000000800 */
[----:B------:R-:W-:Y:S02]  /*6f70*/  SHF.R.U32.HI R97, RZ, 0x3, R105 ;  /* 0x00000003ff617819 */ /* 0x000fe40000011669 */
[----:B------:R-:W-:Y:S02]  /*6f80*/  ISETP.LE.U32.AND P1, PT, R107, R98, PT ;  /* 0x000000626b00720c */ /* 0x000fe40003f23070 */
[----:B------:R-:W-:Y:S02]  /*6f90*/  ISETP.LT.AND P6, PT, R75, UR8, !P0 ;  /* 0x000000084b007c0c */ /* 0x000fe4000c7c1270 */
[----:B------:R-:W-:Y:S02]  /*6fa0*/  IADD3 R98, P0, R122, R70, RZ ;  /* 0x000000467a627210 */ /* 0x000fe40007f1e0ff */
[----:B------:R-:W-:-:S02]  /*6fb0*/  ISETP.LE.U32.AND.EX P1, PT, R74, R97, P6, P1 ;  /* 0x000000614a00720c */ /* 0x000fc40003723110 */
[----:B------:R-:W-:Y:S01]  /*6fc0*/  CS2R R74, SRZ ;  /* 0x00000000004a7805 */ /* 0x000fe2000001ff00 */
[----:B------:R-:W-:-:S10]  /*6fd0*/  IMAD.X R99, R123, 0x1, R71, P0 ;  /* 0x000000017b637824 */ /* 0x000fd400000e0647 */
[----:B------:R-:W-:Y:S05]  /*6fe0*/  @!P1 BRA `(.L_x_43) ;  /* 0x0000000000cc9947 */ /* 0x000fea0003800000 */
[----:B------:R1:W4:Y:S01]  /*6ff0*/  LDG.E.LTC128B.64 R74, desc[UR20][R98.64+0x100] ;  /* 0x00010014624a7981 */ /* 0x000322000c1e1b20 */
[----:B------:R-:W-:Y:S05]  /*7000*/  BRA `(.L_x_43) ;  /* 0x0000000000c47947 */ /* 0x000fea0003800000 */
.L_x_18:
[----:B------:R-:W-:Y:S01]  /*7010*/  ULDC.64 UR8, c[0x0][0x210] ;  /* 0x0000840000087ab9 */ /* 0x000fe20000000a00 */
[----:B------:R-:W-:Y:S01]  /*7020*/  VIADD R74, R96, 0x1 ;  /* 0x00000001604a7836 */ /* 0x000fe20000000000 */
[C---:B------:R-:W-:Y:S01]  /*7030*/  ISETP.GE.AND P3, PT, R94.reuse, UR9, PT ;  /* 0x000000095e007c0c */ /* 0x040fe2000bf66270 */
[----:B------:R-:W-:Y:S01]  /*7040*/  VIADD R75, R94, 0x20 ;  /* 0x000000205e4b7836 */ /* 0x000fe20000000000 */
[----:B--2---:R-:W-:Y:S02]  /*7050*/  IADD3 R76, P1, R70, R92, RZ ;  /* 0x0000005c464c7210 */ /* 0x004fe40007f3e0ff */
[----:B------:R-:W-:Y:S02]  /*7060*/  CS2R R84, SRZ ;  /* 0x0000000000547805 */ /* 0x000fe4000001ff00 */
[----:B------:R-:W-:Y:S02]  /*7070*/  ISETP.LT.AND P4, PT, R74, UR8, !P3 ;  /* 0x000000084a007c0c */ /* 0x000fe4000df81270 */
[----:B------:R-:W-:Y:S01]  /*7080*/  ISETP.GE.AND P2, PT, R75, UR9, PT ;  /* 0x000000094b007c0c */ /* 0x000fe2000bf46270 */
[----:B------:R-:W-:-:S03]  /*7090*/  IMAD.X R77, R71, 0x1, R91, P1 ;  /* 0x00000001474d7824 */ /* 0x000fc600008e065b */
[----:B------:R-:W-:Y:S01]  /*70a0*/  ISETP.LT.AND P0, PT, R74, UR8, !P2 ;  /* 0x000000084a007c0c */ /* 0x000fe2000d701270 */
[----:B------:R-:W-:-:S05]  /*70b0*/  VIADD R74, R96, 0x2 ;  /* 0x00000002604a7836 */ /* 0x000fca0000000000 */
[----:B------:R-:W-:Y:S01]  /*70c0*/  ISETP.LT.AND P1, PT, R74, UR8, !P3 ;  /* 0x000000084a007c0c */ /* 0x000fe2000df21270 */
[----:B------:R2:W4:Y:S01]  /*70d0*/  @P4 LDG.E.LTC128B.64 R84, desc[UR20][R76.64] ;  /* 0x000000144c544981 */ /* 0x000522000c1e1b20 */
[C---:B------:R-:W-:Y:S02]  /*70e0*/  IADD3 R98, P4, R70.reuse, R76, RZ ;  /* 0x0000004c46627210 */ /* 0x040fe40007f9e0ff */
[----:B------:R-:W-:Y:S02]  /*70f0*/  CS2R R82, SRZ ;  /* 0x0000000000527805 */ /* 0x000fe4000001ff00 */
[----:B------:R-:W-:Y:S01]  /*7100*/  CS2R R80, SRZ ;  /* 0x0000000000507805 */ /* 0x000fe2000001ff00 */
[----:B------:R-:W-:Y:S02]  /*7110*/  @P0 IMAD.MOV.U32 R86, RZ, RZ, R76 ;  /* 0x000000ffff560224 */ /* 0x000fe400078e004c */
[--C-:B------:R-:W-:Y:S02]  /*7120*/  @P0 IMAD.MOV.U32 R87, RZ, RZ, R77.reuse ;  /* 0x000000ffff570224 */ /* 0x100fe400078e004d */
[----:B------:R-:W-:Y:S01]  /*7130*/  IMAD.X R99, R71, 0x1, R77, P4 ;  /* 0x0000000147637824 */ /* 0x000fe200020e064d */
[----:B------:R-:W-:-:S02]  /*7140*/  IADD3 R75, P6, R70, 0x100, RZ ;  /* 0x00000100464b7810 */ /* 0x000fc40007fde0ff */
[----:B------:R1:W4:Y:S01]  /*7150*/  @P0 LDG.E.LTC128B.64 R82, desc[UR20][R86.64+0x100] ;  /* 0x0001001456520981 */ /* 0x000322000c1e1b20 */
[----:B------:R-:W-:-:S03]  /*7160*/  ISETP.LT.AND P0, PT, R74, UR8, !P2 ;  /* 0x000000084a007c0c */ /* 0x000fc6000d701270 */
[----:B------:R-:W4:Y:S01]  /*7170*/  @P1 LDG.E.LTC128B.64 R80, desc[UR20][R98.64] ;  /* 0x0000001462501981 */ /* 0x000f22000c1e1b20 */
[C---:B------:R-:W-:Y:S01]  /*7180*/  ISETP.LT.AND P1, PT, R96.reuse, UR8, !P3 ;  /* 0x0000000860007c0c */ /* 0x040fe2000df21270 */
[----:B------:R-:W-:Y:S01]  /*7190*/  IMAD.X R74, RZ, RZ, R71, P6 ;  /* 0x000000ffff4a7224 */ /* 0x000fe200030e0647 */
[----:B------:R-:W-:Y:S02]  /*71a0*/  IADD3 R102, P4, R75, R76, RZ ;  /* 0x0000004c4b667210 */ /* 0x000fe40007f9e0ff */
[----:B------:R-:W-:Y:S02]  /*71b0*/  CS2R R78, SRZ ;  /* 0x00000000004e7805 */ /* 0x000fe4000001ff00 */
[----:B------:R-:W-:Y:S01]  /*71c0*/  CS2R R88, SRZ ;  /* 0x0000000000587805 */ /* 0x000fe2000001ff00 */
[----:B--2---:R-:W-:Y:S02]  /*71d0*/  VIADD R76, R96, 0x3 ;  /* 0x00000003604c7836 */ /* 0x004fe40000000000 */
[----:B------:R-:W-:-:S03]  /*71e0*/  IMAD.X R103, R74, 0x1, R77, P4 ;  /* 0x000000014a677824 */ /* 0x000fc600020e064d */
[----:B------:R-:W-:Y:S02]  /*71f0*/  ISETP.LT.AND P6, PT, R76, UR8, !P2 ;  /* 0x000000084c007c0c */ /* 0x000fe4000d7c1270 */
[----:B------:R-:W-:Y:S01]  /*7200*/  ISETP.LT.AND P2, PT, R96, UR8, !P2 ;  /* 0x0000000860007c0c */ /* 0x000fe2000d741270 */
[----:B------:R2:W4:Y:S01]  /*7210*/  @P0 LDG.E.LTC128B.64 R78, desc[UR20][R102.64] ;  /* 0x00000014664e0981 */ /* 0x000522000c1e1b20 */
[----:B------:R-:W-:Y:S02]  /*7220*/  ISETP.LT.AND P3, PT, R76, UR8, !P3 ;  /* 0x000000084c007c0c */ /* 0x000fe4000df61270 */
[----:B------:R-:W-:Y:S02]  /*7230*/  IADD3 R100, P0, R75, R98, RZ ;  /* 0x000000624b647210 */ /* 0x000fe40007f1e0ff */
[----:B------:R-:W-:Y:S02]  /*7240*/  CS2R R76, SRZ ;  /* 0x00000000004c7805 */ /* 0x000fe4000001ff00 */
[----:B-1----:R-:W-:Y:S01]  /*7250*/  CS2R R86, SRZ ;  /* 0x0000000000567805 */ /* 0x002fe2000001ff00 */
[----:B------:R-:W-:Y:S01]  /*7260*/  IMAD.X R101, R74, 0x1, R99, P0 ;  /* 0x000000014a657824 */ /* 0x000fe200000e0663 */
[----:B------:R-:W-:-:S06]  /*7270*/  CS2R R74, SRZ ;  /* 0x00000000004a7805 */ /* 0x000fcc000001ff00 */
[----:B------:R-:W4:Y:S01]  /*7280*/  @P6 LDG.E.LTC128B.64 R74, desc[UR20][R100.64] ;  /* 0x00000014644a6981 */ /* 0x000f22000c1e1b20 */
[----:B--2---:R-:W-:Y:S02]  /*7290*/  @P1 IMAD.MOV.U32 R102, RZ, RZ, R92 ;  /* 0x000000ffff661224 */ /* 0x004fe400078e005c */
[----:B------:R-:W-:-:S05]  /*72a0*/  @P1 IMAD.MOV.U32 R103, RZ, RZ, R91 ;  /* 0x000000ffff671224 */ /* 0x000fca00078e005b */
[----:B------:R1:W4:Y:S01]  /*72b0*/  @P1 LDG.E.LTC128B.64 R88, desc[UR20][R102.64] ;  /* 0x0000001466581981 */ /* 0x000322000c1e1b20 */
[----:B------:R-:W-:-:S05]  /*72c0*/  IADD3 R98, P1, R70, R98, RZ ;  /* 0x0000006246627210 */ /* 0x000fca0007f3e0ff */
[----:B------:R-:W-:-:S05]  /*72d0*/  IMAD.X R99, R71, 0x1, R99, P1 ;  /* 0x0000000147637824 */ /* 0x000fca00008e0663 */
[----:B------:R2:W4:Y:S01]  /*72e0*/  @P3 LDG.E.LTC128B.64 R76, desc[UR20][R98.64] ;  /* 0x00000014624c3981 */ /* 0x000522000c1e1b20 */
[----:B-1----:R-:W-:Y:S02]  /*72f0*/  @P2 IMAD.MOV.U32 R102, RZ, RZ, R92 ;  /* 0x000000ffff662224 */ /* 0x002fe400078e005c */
[----:B------:R-:W-:-:S05]  /*7300*/  @P2 IMAD.MOV.U32 R103, RZ, RZ, R91 ;  /* 0x000000ffff672224 */ /* 0x000fca00078e005b */
[----:B------:R2:W4:Y:S02]  /*7310*/  @P2 LDG.E.LTC128B.64 R86, desc[UR20][R102.64+0x100] ;  /* 0x0001001466562981 */ /* 0x000524000c1e1b20 */
.L_x_43:
[----:B------:R-:W-:Y:S05]  /*7320*/  BSYNC B1 ;  /* 0x0000000000017941 */ /* 0x000fea0003800000 */
.L_x_17:
[----:B------:R-:W-:Y:S06]  /*7330*/  BAR.SYNC.DEFER_BLOCKING 0x0 ;  /* 0x0000000000007b1d */ /* 0x000fec0000010000 */
[----:B------:R-:W-:Y:S01]  /*7340*/  ULDC UR5, c[0x0][0x228] ;  /* 0x00008a0000057ab9 */ /* 0x000fe20000000800 */
[----:B------:R-:W-:Y:S01]  /*7350*/  UMOV UR4, 0xffffffff ;  /* 0xffffffff00047882 */ /* 0x000fe20000000000 */
[----:B------:R-:W-:Y:S01]  /*7360*/  BSSY B1, `(.L_x_44) ;  /* 0x00001ed000017945 */ /* 0x000fe20003800000 */
[----:B------:R-:W-:-:S04]  /*7370*/  USHF.L.U32 UR4, UR4, UR5, URZ ;  /* 0x0000000504047299 */ /* 0x000fc8000800063f */
[----:B------:R-:W-:Y:S01]  /*7380*/  ULOP3.LUT UR4, UR6, UR4, URZ, 0x30, !UPT ;  /* 0x0000000406047292 */ /* 0x000fe2000f8e303f */
[----:B------:R-:W-:-:S04]  /*7390*/  DEPBAR.LE SB5, 0xd ;  /* 0x0000d3400000791a */ /* 0x000fc80000000000 */
[----:B------:R3:W-:Y:S04]  /*73a0*/  STS.128 [R95], R4 ;  /* 0x000000045f007388 */ /* 0x0007e80000000c00 */
[----:B------:R-:W-:Y:S04]  /*73b0*/  STS.128 [R95+0x40], R8 ;  /* 0x000040085f007388 */ /* 0x000fe80000000c00 */
[----:B------:R-:W-:Y:S01]  /*73c0*/  STS.128 [R95+0x80], R12 ;  /* 0x0000800c5f007388 */ /* 0x000fe20000000c00 */
[----:B------:R-:W-:-:S04]  /*73d0*/  DEPBAR.LE SB5, 0xc ;  /* 0x0000d3000000791a */ /* 0x000fc80000000000 */
[----:B------:R-:W-:Y:S01]  /*73e0*/  STS.128 [R95+0xc0], R16 ;  /* 0x0000c0105f007388 */ /* 0x000fe20000000c00 */
[----:B------:R-:W-:Y:S01]  /*73f0*/  BAR.SYNC.DEFER_BLOCKING 0x0 ;  /* 0x0000000000007b1d */ /* 0x000fe20000010000 */
[----:B---3--:R-:W-:-:S05]  /*7400*/  VIADD R4, R138, UR4 ;  /* 0x000000048a047c36 */ /* 0x008fca0008000000 */
[----:B------:R-:W-:Y:S01]  /*7410*/  SHF.L.U32 R4, R4, 0x6, RZ ;  /* 0x0000000604047819 */ /* 0x000fe200000006ff */
[----:B------:R-:W3:Y:S03]  /*7420*/  LDS.64 R122, [R93+UR7] ;  /* 0x000000075d7a7984 */ /* 0x000ee60008000a00 */
[----:B------:R-:W-:Y:S01]  /*7430*/  ISETP.GT.AND P0, PT, R137, R4, PT ;  /* 0x000000048900720c */ /* 0x000fe20003f04270 */
[----:B------:R-:W-:Y:S01]  /*7440*/  VIADD R4, R96, 0x8 ;  /* 0x0000000860047836 */ /* 0x000fe20000000000 */
[----:B------:R-:W3:Y:S04]  /*7450*/  LDS.64 R108, [R93+UR7+0x100] ;  /* 0x000100075d6c7984 */ /* 0x000ee80008000a00 */
[----:B------:R-:W3:Y:S04]  /*7460*/  LDS.64 R106, [R93+UR7+0x220] ;  /* 0x000220075d6a7984 */ /* 0x000ee80008000a00 */
[----:B------:R-:W3:Y:S04]  /*7470*/  LDS.64 R104, [R93+UR7+0x320] ;  /* 0x000320075d687984 */ /* 0x000ee80008000a00 */
[----:B--2---:R-:W2:Y:S04]  /*7480*/  LDS.64 R102, [R93+UR7+0x440] ;  /* 0x000440075d667984 */ /* 0x004ea80008000a00 */
[----:B------:R-:W2:Y:S04]  /*7490*/  LDS.64 R100, [R93+UR7+0x540] ;  /* 0x000540075d647984 */ /* 0x000ea80008000a00 */
[----:B-1----:R-:W1:Y:S04]  /*74a0*/  LDS.64 R98, [R93+UR7+0x660] ;  /* 0x000660075d627984 */ /* 0x002e680008000a00 */
[----:B------:R-:W1:Y:S01]  /*74b0*/  LDS.64 R6, [R93+UR7+0x760] ;  /* 0x000760075d067984 */ /* 0x000e620008000a00 */
[----:B---3--:R-:W-:-:S02]  /*74c0*/  DMUL R122, R122, R114 ;  /* 0x000000727a7a7228 */ /* 0x008fc40000000000 */
[-C--:B------:R-:W-:Y:S02]  /*74d0*/  DMUL R18, R108, R114.reuse ;  /* 0x000000726c127228 */ /* 0x080fe40000000000 */
[----:B------:R-:W-:-:S04]  /*74e0*/  DMUL R16, R106, R114 ;  /* 0x000000726a107228 */ /* 0x000fc80000000000 */
[----:B----4-:R-:W-:Y:S02]  /*74f0*/  DFMA R122, R88, R112, R122 ;  /* 0x00000070587a722b */ /* 0x010fe4000000007a */
[----:B------:R-:W-:Y:S02]  /*7500*/  DMUL R14, R104, R114 ;  /* 0x00000072680e7228 */ /* 0x000fe40000000000 */
[----:B------:R-:W-:Y:S02]  /*7510*/  DFMA R18, R86, R112, R18 ;  /* 0x000000705612722b */ /* 0x000fe40000000012 */
[----:B--2---:R-:W-:Y:S02]  /*7520*/  DMUL R12, R102, R114 ;  /* 0x00000072660c7228 */ /* 0x004fe40000000000 */
[----:B------:R-:W-:Y:S02]  /*7530*/  DFMA R16, R84, R112, R16 ;  /* 0x000000705410722b */ /* 0x000fe40000000010 */
[----:B------:R-:W-:-:S02]  /*7540*/  DMUL R10, R100, R114 ;  /* 0x00000072640a7228 */ /* 0x000fc40000000000 */
[----:B------:R-:W-:Y:S02]  /*7550*/  DFMA R14, R82, R112, R14 ;  /* 0x00000070520e722b */ /* 0x000fe4000000000e */
[----:B-1----:R-:W-:Y:S02]  /*7560*/  DMUL R8, R98, R114 ;  /* 0x0000007262087228 */ /* 0x002fe40000000000 */
[----:B------:R-:W-:Y:S02]  /*7570*/  DFMA R12, R80, R112, R12 ;  /* 0x00000070500c722b */ /* 0x000fe4000000000c */
[----:B------:R-:W-:Y:S02]  /*7580*/  DMUL R6, R6, R114 ;  /* 0x0000007206067228 */ /* 0x000fe40000000000 */
[-C--:B------:R-:W-:Y:S02]  /*7590*/  DFMA R10, R78, R112.reuse, R10 ;  /* 0x000000704e0a722b */ /* 0x080fe4000000000a */
[----:B------:R-:W-:-:S04]  /*75a0*/  DFMA R8, R76, R112, R8 ;  /* 0x000000704c08722b */ /* 0x000fc80000000008 */
[----:B------:R-:W-:Y:S01]  /*75b0*/  DFMA R6, R74, R112, R6 ;  /* 0x000000704a06722b */ /* 0x000fe20000000006 */
[----:B------:R-:W-:Y:S10]  /*75c0*/  @!P0 BRA `(.L_x_45) ;  /* 0x0000001800748947 */ /* 0x000ff40003800000 */
[----:B------:R-:W-:Y:S01]  /*75d0*/  ULDC UR4, c[0x0][0x2f4] ;  /* 0x0000bd0000047ab9 */ /* 0x000fe20000000800 */
[----:B------:R-:W-:Y:S01]  /*75e0*/  BSSY B0, `(.L_x_46) ;  /* 0x0000030000007945 */ /* 0x000fe20003800000 */
[----:B------:R-:W-:-:S05]  /*75f0*/  IMAD.U32 R101, RZ, RZ, UR4 ;  /* 0x00000004ff657e24 */ /* 0x000fca000f8e00ff */
[----:B------:R-:W-:-:S04]  /*7600*/  LOP3.LUT R5, R119, R101, RZ, 0xfc, !PT ;  /* 0x0000006577057212 */ /* 0x000fc800078efcff */
[----:B------:R-:W-:-:S13]  /*7610*/  ISETP.NE.U32.AND P0, PT, R5, RZ, PT ;  /* 0x000000ff0500720c */ /* 0x000fda0003f05070 */
[----:B------:R-:W-:Y:S05]  /*7620*/  @!P0 BRA `(.L_x_47) ;  /* 0x0000000000508947 */ /* 0x000fea0003800000 */
[----:B------:R-:W-:Y:S01]  /*7630*/  ULDC.64 UR4, c[0x0][0x2f0] ;  /* 0x0000bc0000047ab9 */ /* 0x000fe20000000a00 */
[----:B------:R-:W-:Y:S01]  /*7640*/  IMAD.MOV.U32 R98, RZ, RZ, R120 ;  /* 0x000000ffff627224 */ /* 0x000fe200078e0078 */
[----:B------:R-:W-:Y:S01]  /*7650*/  MOV R106, UR5 ;  /* 0x00000005006a7c02 */ /* 0x000fe20008000f00 */
[----:B------:R-:W-:Y:S01]  /*7660*/  IMAD.U32 R103, RZ, RZ, UR4 ;  /* 0x00000004ff677e24 */ /* 0x000fe2000f8e00ff */
[----:B------:R-:W-:Y:S02]  /*7670*/  MOV R97, R119 ;  /* 0x0000007700617202 */ /* 0x000fe40000000f00 */
[----:B------:R-:W-:Y:S02]  /*7680*/  MOV R104, 0x76a0 ;  /* 0x000076a000687802 */ /* 0x000fe40000000f00 */
[----:B-----5:R-:W-:Y:S05]  /*7690*/  CALL.REL.NOINC `($__internal_0_$__cuda_sm20_div_u64) ;  /* 0x0000014000a87944 */ /* 0x020fea0003c00000 */
[----:B------:R-:W-:Y:S01]  /*76a0*/  IADD3 R100, P0, RZ, -R99, RZ ;  /* 0x80000063ff647210 */ /* 0x000fe20007f1e0ff */
[----:B------:R-:W-:Y:S01]  /*76b0*/  ULDC.64 UR4, c[0x0][0x2f0] ;  /* 0x0000bc0000047ab9 */ /* 0x000fe20000000a00 */
[----:B------:R-:W-:Y:S01]  /*76c0*/  MOV R118, R120 ;  /* 0x0000007800767202 */ /* 0x000fe20000000f00 */
[----:B------:R-:W-:Y:S01]  /*76d0*/  IMAD.U32 R101, RZ, RZ, UR5 ;  /* 0x00000005ff657e24 */ /* 0x000fe2000f8e00ff */
[----:B------:R-:W-:Y:S01]  /*76e0*/  IADD3.X R98, RZ, ~R98, RZ, P0, !PT ;  /* 0x80000062ff627210 */ /* 0x000fe200007fe4ff */
[----:B------:R-:W-:Y:S01]  /*76f0*/  IMAD.MOV.U32 R107, RZ, RZ, R99 ;  /* 0x000000ffff6b7224 */ /* 0x000fe200078e0063 */
[----:B------:R-:W-:-:S05]  /*7700*/  MOV R97, UR4 ;  /* 0x0000000400617c02 */ /* 0x000fca0008000f00 */
[-C--:B------:R-:W-:Y:S02]  /*7710*/  IMAD R5, R98, R97.reuse, RZ ;  /* 0x0000006162057224 */ /* 0x080fe400078e02ff */
[----:B------:R-:W-:-:S04]  /*7720*/  IMAD.WIDE.U32 R102, R100, R97, R118 ;  /* 0x0000006164667225 */ /* 0x000fc800078e0076 */
[----:B------:R-:W-:Y:S01]  /*7730*/  IMAD R5, R100, R101, R5 ;  /* 0x0000006564057224 */ /* 0x000fe200078e0205 */
[----:B------:R-:W-:-:S04]  /*7740*/  MOV R98, R102 ;  /* 0x0000006600627202 */ /* 0x000fc80000000f00 */
[----:B------:R-:W-:Y:S01]  /*7750*/  IADD3 R5, R103, R5, RZ ;  /* 0x0000000567057210 */ /* 0x000fe20007ffe0ff */
[----:B------:R-:W-:Y:S05]  /*7760*/  BRA `(.L_x_48) ;  /* 0x00000000005c7947 */ /* 0x000fea0003800000 */
.L_x_47:
[----:B------:R-:W-:Y:S01]  /*7770*/  ULDC UR4, c[0x0][0x2f0] ;  /* 0x0000bc0000047ab9 */ /* 0x000fe20000000800 */
[----:B------:R-:W-:Y:S01]  /*7780*/  IMAD.MOV.U32 R98, RZ, RZ, RZ ;  /* 0x000000ffff627224 */ /* 0x000fe200078e00ff */
[----:B------:R-:W-:-:S04]  /*7790*/  MOV R97, UR4 ;  /* 0x0000000400617c02 */ /* 0x000fc80008000f00 */
[----:B------:R-:W1:Y:S01]  /*77a0*/  I2F.U32.RP R100, R97 ;  /* 0x0000006100647306 */ /* 0x000e620000209000 */
[----:B------:R-:W-:-:S07]  /*77b0*/  ISETP.NE.U32.AND P0, PT, R97, RZ, PT ;  /* 0x000000ff6100720c */ /* 0x000fce0003f05070 */
[----:B-1----:R-:W1:Y:S02]  /*77c0*/  MUFU.RCP R99, R100 ;  /* 0x0000006400637308 */ /* 0x002e640000001000 */
[----:B-1----:R-:W-:-:S06]  /*77d0*/  VIADD R99, R99, 0xffffffe ;  /* 0x0ffffffe63637836 */ /* 0x002fcc0000000000 */
[----:B------:R-:W1:Y:S02]  /*77e0*/  F2I.FTZ.U32.TRUNC.NTZ R99, R99 ;  /* 0x0000006300637305 */ /* 0x000e64000021f000 */
[----:B-1----:R-:W-:-:S05]  /*77f0*/  IMAD R5, R99, R97, RZ ;  /* 0x0000006163057224 */ /* 0x002fca00078e02ff */
[----:B------:R-:W-:-:S05]  /*7800*/  IADD3 R5, -R5, RZ, RZ ;  /* 0x000000ff05057210 */ /* 0x000fca0007ffe1ff */
[----:B------:R-:W-:-:S06]  /*7810*/  IMAD.HI.U32 R5, R99, R5, R98 ;  /* 0x0000000563057227 */ /* 0x000fcc00078e0062 */
[----:B------:R-:W-:-:S05]  /*7820*/  IMAD.HI.U32 R107, R5, R120, RZ ;  /* 0x00000078056b7227 */ /* 0x000fca00078e00ff */
[----:B------:R-:W-:-:S05]  /*7830*/  IADD3 R5, -R107, RZ, RZ ;  /* 0x000000ff6b057210 */ /* 0x000fca0007ffe1ff */
[----:B------:R-:W-:Y:S01]  /*7840*/  IMAD R98, R97, R5, R120 ;  /* 0x0000000561627224 */ /* 0x000fe200078e0278 */
[----:B------:R-:W-:-:S04]  /*7850*/  MOV R5, RZ ;  /* 0x000000ff00057202 */ /* 0x000fc80000000f00 */
        /* <DEDUP_REMOVED lines=8> */
.L_x_48:
[----:B------:R-:W-:Y:S05]  /*78e0*/  BSYNC B0 ;  /* 0x0000000000007941 */ /* 0x000fea0003800000 */
.L_x_46:
[----:B------:R-:W-:Y:S01]  /*78f0*/  ULDC.64 UR4, c[0x0][0x210] ;  /* 0x0000840000047ab9 */ /* 0x000fe20000000a00 */
[--C-:B------:R-:W-:Y:S01]  /*7900*/  SHF.R.U64 R100, R98, 0x3, R5.reuse ;  /* 0x0000000362647819 */ /* 0x100fe20000001205 */
[----:B------:R-:W-:Y:S01]  /*7910*/  BSSY B0, `(.L_x_49) ;  /* 0x0000027000007945 */ /* 0x000fe20003800000 */
[----:B------:R-:W-:Y:S02]  /*7920*/  ISETP.GE.AND P1, PT, R94, UR5, PT ;  /* 0x000000055e007c0c */ /* 0x000fe4000bf26270 */
[----:B------:R-:W-:Y:S02]  /*7930*/  SHF.R.U32.HI R98, RZ, 0x3, R5 ;  /* 0x00000003ff627819 */ /* 0x000fe40000011605 */
[----:B------:R-:W-:Y:S02]  /*7940*/  ISETP.LE.U32.AND P2, PT, R107, R100, PT ;  /* 0x000000646b00720c */ /* 0x000fe40003f43070 */
[----:B------:R-:W-:Y:S02]  /*7950*/  ISETP.LT.AND P0, PT, R96, UR4, !P1 ;  /* 0x0000000460007c0c */ /* 0x000fe4000cf01270 */
[----:B------:R-:W-:-:S04]  /*7960*/  SHF.R.S32.HI R5, RZ, 0x1f, R107 ;  /* 0x0000001fff057819 */ /* 0x000fc8000001146b */
[----:B------:R-:W-:Y:S02]  /*7970*/  ISETP.LE.U32.AND.EX P2, PT, R5, R98, P0, P2 ;  /* 0x000000620500720c */ /* 0x000fe40000743120 */
[----:B------:R-:W-:-:S05]  /*7980*/  IADD3 R103, P0, R120, 0x100, RZ ;  /* 0x0000010078677810 */ /* 0x000fca0007f1e0ff */
[----:B------:R-:W-:-:S05]  /*7990*/  IMAD.X R118, RZ, RZ, R119, P0 ;  /* 0x000000ffff767224 */ /* 0x000fca00000e0677 */
[----:B------:R-:W-:Y:S01]  /*79a0*/  LOP3.LUT R101, R118, R101, RZ, 0xfc, !PT ;  /* 0x0000006576657212 */ /* 0x000fe200078efcff */
[----:B------:R1:W-:Y:S03]  /*79b0*/  @P2 STG.E.64 desc[UR20][R116.64], R122 ;  /* 0x0000007a74002986 */ /* 0x0003e6000c101b14 */
[----:B------:R-:W-:-:S13]  /*79c0*/  ISETP.NE.U32.AND P0, PT, R101, RZ, PT ;  /* 0x000000ff6500720c */ /* 0x000fda0003f05070 */
[----:B------:R-:W-:Y:S05]  /*79d0*/  @!P0 BRA `(.L_x_50) ;  /* 0x00000000001c8947 */ /* 0x000fea0003800000 */
[----:B------:R-:W-:Y:S01]  /*79e0*/  ULDC.64 UR4, c[0x0][0x2f0] ;  /* 0x0000bc0000047ab9 */ /* 0x000fe20000000a00 */
[----:B------:R-:W-:Y:S01]  /*79f0*/  IMAD.MOV.U32 R101, RZ, RZ, R118 ;  /* 0x000000ffff657224 */ /* 0x000fe200078e0076 */
[----:B------:R-:W-:Y:S01]  /*7a00*/  MOV R99, UR5 ;  /* 0x0000000500637c02 */ /* 0x000fe20008000f00 */
[----:B------:R-:W-:Y:S01]  /*7a10*/  IMAD.U32 R102, RZ, RZ, UR4 ;  /* 0x00000004ff667e24 */ /* 0x000fe2000f8e00ff */
[----:B------:R-:W-:Y:S02]  /*7a20*/  MOV R100, 0x7a40 ;  /* 0x00007a4000647802 */ /* 0x000fe40000000f00 */
[----:B-1---5:R-:W-:Y:S05]  /*7a30*/  CALL.REL.NOINC `($__internal_1_$__cuda_sm20_rem_u64) ;  /* 0x0000014000d47944 */ /* 0x022fea0003c00000 */
[----:B------:R-:W-:Y:S05]  /*7a40*/  BRA `(.L_x_51) ;  /* 0x00000000004c7947 */ /* 0x000fea0003800000 */
.L_x_50:
[----:B------:R-:W2:Y:S01]  /*7a50*/  I2F.U32.RP R100, R97 ;  /* 0x0000006100647306 */ /* 0x000ea20000209000 */
[----:B------:R-:W-:-:S07]  /*7a60*/  MOV R104, RZ ;  /* 0x000000ff00687202 */ /* 0x000fce0000000f00 */
[----:B--2---:R-:W2:Y:S02]  /*7a70*/  MUFU.RCP R99, R100 ;  /* 0x0000006400637308 */ /* 0x004ea40000001000 */
[----:B--2---:R-:W-:-:S06]  /*7a80*/  VIADD R99, R99, 0xffffffe ;  /* 0x0ffffffe63637836 */ /* 0x004fcc0000000000 */
[----:B------:R-:W2:Y:S02]  /*7a90*/  F2I.FTZ.U32.TRUNC.NTZ R105, R99 ;  /* 0x0000006300697305 */ /* 0x000ea4000021f000 */
[----:B--2---:R-:W-:-:S04]  /*7aa0*/  IMAD.MOV R98, RZ, RZ, -R105 ;  /* 0x000000ffff627224 */ /* 0x004fc800078e0a69 */
[----:B------:R-:W-:-:S04]  /*7ab0*/  IMAD R98, R98, R97, RZ ;  /* 0x0000006162627224 */ /* 0x000fc800078e02ff */
[----:B------:R-:W-:Y:S01]  /*7ac0*/  IMAD.HI.U32 R98, R105, R98, R104 ;  /* 0x0000006269627227 */ /* 0x000fe200078e0068 */
[----:B------:R-:W-:-:S05]  /*7ad0*/  MOV R105, RZ ;  /* 0x000000ff00697202 */ /* 0x000fca0000000f00 */
        /* <DEDUP_REMOVED lines=10> */
.L_x_51:
[----:B------:R-:W-:Y:S05]  /*7b80*/  BSYNC B0 ;  /* 0x0000000000007941 */ /* 0x000fea0003800000 */
.L_x_49:
[----:B------:R-:W-:Y:S01]  /*7b90*/  VIADD R97, R94, 0x20 ;  /* 0x000000205e617836 */ /* 0x000fe20000000000 */
[----:B------:R-:W-:Y:S01]  /*7ba0*/  ULDC.64 UR4, c[0x0][0x210] ;  /* 0x0000840000047ab9 */ /* 0x000fe20000000a00 */
[--C-:B------:R-:W-:Y:S01]  /*7bb0*/  SHF.R.U64 R98, R104, 0x3, R105.reuse ;  /* 0x0000000368627819 */ /* 0x100fe20000001269 */
[----:B------:R-:W-:Y:S01]  /*7bc0*/  BSSY B0, `(.L_x_52) ;  /* 0x000003d000007945 */ /* 0x000fe20003800000 */
[----:B------:R-:W-:Y:S02]  /*7bd0*/  SHF.R.U32.HI R100, RZ, 0x3, R105 ;  /* 0x00000003ff647819 */ /* 0x000fe40000011669 */
[----:B------:R-:W-:Y:S02]  /*7be0*/  ISETP.GE.AND P0, PT, R97, UR5, PT ;  /* 0x0000000561007c0c */ /* 0x000fe4000bf06270 */
[----:B------:R-:W-:Y:S02]  /*7bf0*/  ISETP.LE.U32.AND P2, PT, R107, R98, PT ;  /* 0x000000626b00720c */ /* 0x000fe40003f43070 */
[----:B------:R-:W-:Y:S01]  /*7c00*/  ISETP.LT.AND P3, PT, R96, UR4, !P0 ;  /* 0x0000000460007c0c */ /* 0x000fe2000c761270 */
[----:B------:R-:W-:-:S03]  /*7c10*/  ULDC.64 UR4, c[0x0][0x2f8] ;  /* 0x0000be0000047ab9 */ /* 0x000fc60000000a00 */
[----:B------:R-:W-:Y:S02]  /*7c20*/  ISETP.LE.U32.AND.EX P3, PT, R5, R100, P3, P2 ;  /* 0x000000640500720c */ /* 0x000fe40001f63120 */
[----:B------:R-:W-:Y:S01]  /*7c30*/  IADD3 R118, P2, R116, UR4, RZ ;  /* 0x0000000474767c10 */ /* 0x000fe2000ff5e0ff */
[----:B------:R-:W-:Y:S02]  /*7c40*/  ULDC UR4, c[0x0][0x2f4] ;  /* 0x0000bd0000047ab9 */ /* 0x000fe40000000800 */
[----:B------:R-:W-:Y:S01]  /*7c50*/  IMAD.U32 R101, RZ, RZ, UR4 ;  /* 0x00000004ff657e24 */ /* 0x000fe2000f8e00ff */
[----:B------:R-:W-:Y:S02]  /*7c60*/  IADD3.X R119, R117, UR5, RZ, P2, !PT ;  /* 0x0000000575777c10 */ /* 0x000fe400097fe4ff */
[----:B------:R-:W-:-:S05]  /*7c70*/  IADD3 R120, P2, -R68, R118, RZ ;  /* 0x0000007644787210 */ /* 0x000fca0007f5e1ff */
[----:B------:R-:W-:Y:S02]  /*7c80*/  @P3 IMAD.MOV.U32 R98, RZ, RZ, R116 ;  /* 0x000000ffff623224 */ /* 0x000fe400078e0074 */
[----:B------:R-:W-:Y:S02]  /*7c90*/  @P3 IMAD.MOV.U32 R99, RZ, RZ, R117 ;  /* 0x000000ffff633224 */ /* 0x000fe400078e0075 */
[----:B------:R-:W-:-:S03]  /*7ca0*/  IMAD.X R121, R119, 0x1, ~R69, P2 ;  /* 0x0000000177797824 */ /* 0x000fc600010e0e45 */
[----:B------:R2:W-:Y:S02]  /*7cb0*/  @P3 STG.E.64 desc[UR20][R98.64+0x100], R18 ;  /* 0x0001001262003986 */ /* 0x0005e4000c101b14 */
[----:B------:R-:W-:-:S04]  /*7cc0*/  LOP3.LUT R5, R121, R101, RZ, 0xfc, !PT ;  /* 0x0000006579057212 */ /* 0x000fc800078efcff */
[----:B------:R-:W-:-:S13]  /*7cd0*/  ISETP.NE.U32.AND P2, PT, R5, RZ, PT ;  /* 0x000000ff0500720c */ /* 0x000fda0003f45070 */
[----:B------:R-:W-:Y:S05]  /*7ce0*/  @!P2 BRA `(.L_x_53) ;  /* 0x00000000004ca947 */ /* 0x000fea0003800000 */
[----:B------:R-:W-:Y:S01]  /*7cf0*/  ULDC.64 UR4, c[0x0][0x2f0] ;  /* 0x0000bc0000047ab9 */ /* 0x000fe20000000a00 */
[----:B--2---:R-:W-:Y:S01]  /*7d00*/  IMAD.MOV.U32 R98, RZ, RZ, R120 ;  /* 0x000000ffff627224 */ /* 0x004fe200078e0078 */
[----:B------:R-:W-:Y:S01]  /*7d10*/  MOV R106, UR5 ;  /* 0x00000005006a7c02 */ /* 0x000fe20008000f00 */
[----:B------:R-:W-:Y:S01]  /*7d20*/  IMAD.U32 R103, RZ, RZ, UR4 ;  /* 0x00000004ff677e24 */ /* 0x000fe2000f8e00ff */
[----:B------:R-:W-:Y:S02]  /*7d30*/  MOV R97, R121 ;  /* 0x0000007900617202 */ /* 0x000fe40000000f00 */
[----:B------:R-:W-:Y:S02]  /*7d40*/  MOV R104, 0x7d60 ;  /* 0x00007d6000687802 */ /* 0x000fe40000000f00 */
[----:B-1---5:R-:W-:Y:S05]  /*7d50*/  CALL.REL.NOINC `($__internal_0_$__cuda_sm20_div_u64) ;  /* 0x0000013800f87944 */ /* 0x022fea0003c00000 */
[----:B------:R-:W-:Y:S01]  /*7d60*/  IADD3 R18, P2, RZ, -R99, RZ ;  /* 0x80000063ff127210 */ /* 0x000fe20007f5e0ff */
[----:B------:R-:W-:Y:S01]  /*7d70*/  ULDC.64 UR4, c[0x0][0x2f0] ;  /* 0x0000bc0000047ab9 */ /* 0x000fe20000000a00 */
[----:B------:R-:W-:Y:S01]  /*7d80*/  IMAD.MOV.U32 R19, RZ, RZ, R99 ;  /* 0x000000ffff137224 */ /* 0x000fe200078e0063 */
[----:B------:R-:W-:Y:S02]  /*7d90*/  MOV R97, UR4 ;  /* 0x0000000400617c02 */ /* 0x000fe40008000f00 */
[----:B------:R-:W-:Y:S02]  /*7da0*/  IADD3.X R98, RZ, ~R98, RZ, P2, !PT ;  /* 0x80000062ff627210 */ /* 0x000fe400017fe4ff */
[----:B------:R-:W-:Y:S01]  /*7db0*/  MOV R101, UR5 ;  /* 0x0000000500657c02 */ /* 0x000fe20008000f00 */
[----:B------:R-:W-:-:S04]  /*7dc0*/  IMAD.WIDE.U32 R102, R18, R97, R120 ;  /* 0x0000006112667225 */ /* 0x000fc800078e0078 */
[----:B------:R-:W-:Y:S01]  /*7dd0*/  IMAD R5, R98, R97, RZ ;  /* 0x0000006162057224 */ /* 0x000fe200078e02ff */
[----:B------:R-:W-:-:S03]  /*7de0*/  MOV R98, R102 ;  /* 0x0000006600627202 */ /* 0x000fc60000000f00 */
[----:B------:R-:W-:-:S04]  /*7df0*/  IMAD R5, R18, R101, R5 ;  /* 0x0000006512057224 */ /* 0x000fc800078e0205 */
[----:B------:R-:W-:Y:S01]  /*7e00*/  IMAD.IADD R18, R5, 0x1, R103 ;  /* 0x0000000105127824 */ /* 0x000fe200078e0267 */
[----:B------:R-:W-:Y:S05]  /*7e10*/  BRA `(.L_x_54) ;  /* 0x00000000005c7947 */ /* 0x000fea0003800000 */
.L_x_53:
[----:B------:R-:W-:Y:S01]  /*7e20*/  ULDC UR4, c[0x0][0x2f0] ;  /* 0x0000bc0000047ab9 */ /* 0x000fe20000000800 */
[----:B------:R-:W-:Y:S01]  /*7e30*/  IMAD.MOV.U32 R102, RZ, RZ, RZ ;  /* 0x000000ffff667224 */ /* 0x000fe200078e00ff */
[----:B------:R-:W-:-:S04]  /*7e40*/  MOV R97, UR4 ;  /* 0x0000000400617c02 */ /* 0x000fc80008000f00 */
[----:B--2---:R-:W2:Y:S01]  /*7e50*/  I2F.U32.RP R99, R97 ;  /* 0x0000006100637306 */ /* 0x004ea20000209000 */
[----:B------:R-:W-:-:S07]  /*7e60*/  ISETP.NE.U32.AND P2, PT, R97, RZ, PT ;  /* 0x000000ff6100720c */ /* 0x000fce0003f45070 */
[----:B--2---:R-:W2:Y:S02]  /*7e70*/  MUFU.RCP R98, R99 ;  /* 0x0000006300627308 */ /* 0x004ea40000001000 */
[----:B--2---:R-:W-:-:S06]  /*7e80*/  VIADD R98, R98, 0xffffffe ;  /* 0x0ffffffe62627836 */ /* 0x004fcc0000000000 */
[----:B------:R-:W2:Y:S02]  /*7e90*/  F2I.FTZ.U32.TRUNC.NTZ R103, R98 ;  /* 0x0000006200677305 */ /* 0x000ea4000021f000 */
[----:B--2---:R-:W-:-:S05]  /*7ea0*/  IMAD R19, R103, R97, RZ ;  /* 0x0000006167137224 */ /* 0x004fca00078e02ff */
[----:B------:R-:W-:-:S05]  /*7eb0*/  IADD3 R19, -R19, RZ, RZ ;  /* 0x000000ff13137210 */ /* 0x000fca0007ffe1ff */
[----:B------:R-:W-:-:S06]  /*7ec0*/  IMAD.HI.U32 R19, R103, R19, R102 ;  /* 0x0000001367137227 */ /* 0x000fcc00078e0066 */
[----:B------:R-:W-:-:S05]  /*7ed0*/  IMAD.HI.U32 R19, R19, R120, RZ ;  /* 0x0000007813137227 */ /* 0x000fca00078e00ff */
[----:B------:R-:W-:-:S05]  /*7ee0*/  IADD3 R5, -R19, RZ, RZ ;  /* 0x000000ff13057210 */ /* 0x000fca0007ffe1ff */
[----:B------:R-:W-:-:S05]  /*7ef0*/  IMAD R18, R97, R5, R120 ;  /* 0x0000000561127224 */ /* 0x000fca00078e0278 */
[----:B------:R-:W-:-:S13]  /*7f00*/  ISETP.GE.U32.AND P4, PT, R18, R97, PT ;  /* 0x000000611200720c */ /* 0x000fda0003f86070 */
[----:B------:R-:W-:Y:S01]  /*7f10*/  @P4 IMAD.IADD R18, R18, 0x1, -R97 ;  /* 0x0000000112124824 */ /* 0x000fe200078e0a61 */
[----:B------:R-:W-:-:S04]  /*7f20*/  @P4 IADD3 R19, R19, 0x1, RZ ;  /* 0x0000000113134810 */ /* 0x000fc80007ffe0ff */
[----:B------:R-:W-:Y:S02]  /*7f30*/  ISETP.GE.U32.AND P3, PT, R18, R97, PT ;  /* 0x000000611200720c */ /* 0x000fe40003f66070 */
[----:B------:R-:W-:-:S11]  /*7f40*/  MOV R18, RZ ;  /* 0x000000ff00127202 */ /* 0x000fd60000000f00 */
[----:B------:R-:W-:Y:S01]  /*7f50*/  @P3 VIADD R19, R19, 0x1 ;  /* 0x0000000113133836 */ /* 0x000fe20000000000 */
[----:B------:R-:W-:-:S04]  /*7f60*/  @!P2 LOP3.LUT R19, RZ, R97, RZ, 0x33, !PT ;  /* 0x00000061ff13a212 */ /* 0x000fc800078e33ff */
[----:B------:R-:W-:-:S05]  /*7f70*/  IADD3 R98, -R19, RZ, RZ ;  /* 0x000000ff13627210 */ /* 0x000fca0007ffe1ff */
[----:B------:R-:W-:Y:S02]  /*7f80*/  IMAD R98, R97, R98, R120 ;  /* 0x0000006261627224 */ /* 0x000fe400078e0278 */
.L_x_54:
[----:B------:R-:W-:Y:S05]  /*7f90*/  BSYNC B0 ;  /* 0x0000000000007941 */ /* 0x000fea0003800000 */
.L_x_52:
[----:B------:R-:W-:Y:S01]  /*7fa0*/  VIADD R5, R96, 0x1 ;  /* 0x0000000160057836 */ /* 0x000fe20000000000 */
[--C-:B------:R-:W-:Y:S01]  /*7fb0*/  SHF.R.U64 R98, R98, 0x3, R18.reuse ;  /* 0x0000000362627819 */ /* 0x100fe20000001212 */
[----:B------:R-:W-:Y:S01]  /*7fc0*/  ULDC UR4, c[0x0][0x210] ;  /* 0x0000840000047ab9 */ /* 0x000fe20000000800 */
[----:B------:R-:W-:Y:S01]  /*7fd0*/  SHF.R.U32.HI R99, RZ, 0x3, R18 ;  /* 0x00000003ff637819 */ /* 0x000fe20000011612 */
[----:B------:R-:W-:Y:S01]  /*7fe0*/  BSSY B0, `(.L_x_55) ;  /* 0x0000025000007945 */ /* 0x000fe20003800000 */
[----:B------:R-:W-:Y:S02]  /*7ff0*/  ISETP.LE.U32.AND P3, PT, R19, R98, PT ;  /* 0x000000621300720c */ /* 0x000fe40003f63070 */
[----:B------:R-:W-:Y:S02]  /*8000*/  SHF.R.S32.HI R18, RZ, 0x1f, R19 ;  /* 0x0000001fff127819 */ /* 0x000fe40000011413 */
[----:B------:R-:W-:-:S04]  /*8010*/  ISETP.LT.AND P2, PT, R5, UR4, !P1 ;  /* 0x0000000405007c0c */ /* 0x000fc8000cf41270 */
        /* <DEDUP_REMOVED lines=12> */
[----:B-12--5:R-:W-:Y:S05]  /*80e0*/  CALL.REL.NOINC `($__internal_1_$__cuda_sm20_rem_u64) ;  /* 0x0000013c00287944 */ /* 0x026fea0003c00000 */
[----:B------:R-:W-:Y:S05]  /*80f0*/  BRA `(.L_x_57) ;  /* 0x00000000004c7947 */ /* 0x000fea0003800000 */
.L_x_56:
[----:B------:R-:W2:Y:S01]  /*8100*/  I2F.U32.RP R98, R97 ;  /* 0x0000006100627306 */ /* 0x000ea20000209000 */
[----:B------:R-:W-:Y:S02]  /*8110*/  MOV R100, RZ ;  /* 0x000000ff00647202 */ /* 0x000fe40000000f00 */
[----:B------:R-:W-:-:S05]  /*8120*/  MOV R105, RZ ;  /* 0x000000ff00697202 */ /* 0x000fca0000000f00 */
[----:B--2---:R-:W2:Y:S02]  /*8130*/  MUFU.RCP R17, R98 ;  /* 0x0000006200117308 */ /* 0x004ea40000001000 */
[----:B--2---:R-:W-:-:S06]  /*8140*/  VIADD R17, R17, 0xffffffe ;  /* 0x0ffffffe11117836 */ /* 0x004fcc0000000000 */
[----:B------:R-:W2:Y:S02]  /*8150*/  F2I.FTZ.U32.TRUNC.NTZ R101, R17 ;  /* 0x0000001100657305 */ /* 0x000ea4000021f000 */
[----:B--2---:R-:W-:-:S04]  /*8160*/  IMAD.MOV R16, RZ, RZ, -R101 ;  /* 0x000000ffff107224 */ /* 0x004fc800078e0a65 */
        /* <DEDUP_REMOVED lines=12> */
.L_x_57:
[----:B------:R-:W-:Y:S05]  /*8230*/  BSYNC B0 ;  /* 0x0000000000007941 */ /* 0x000fea0003800000 */
.L_x_55:
[--C-:B------:R-:W-:Y:S01]  /*8240*/  SHF.R.U64 R16, R104, 0x3, R105.reuse ;  /* 0x0000000368107819 */ /* 0x100fe20000001269 */
[----:B------:R-:W-:Y:S01]  /*8250*/  ULDC UR4, c[0x0][0x210] ;  /* 0x0000840000047ab9 */ /* 0x000fe20000000800 */
[----:B------:R-:W-:Y:S01]  /*8260*/  SHF.R.U32.HI R17, RZ, 0x3, R105 ;  /* 0x00000003ff117819 */ /* 0x000fe20000011669 */
[----:B------:R-:W-:Y:S01]  /*8270*/  BSSY B0, `(.L_x_58) ;  /* 0x0000039000007945 */ /* 0x000fe20003800000 */
        /* <DEDUP_REMOVED lines=9> */
[----:B------:R-:W-:Y:S01]  /*8310*/  IMAD.X R19, R17, 0x1, ~R69, P2 ;  /* 0x0000000111137824 */ /* 0x000fe200010e0e45 */
[----:B------:R2:W-:Y:S04]  /*8320*/  @P3 STG.E.64 desc[UR20][R118.64+0x100], R14 ;  /* 0x0001000e76003986 */ /* 0x0005e8000c101b14 */
        /* <DEDUP_REMOVED lines=9> */
[----:B-12--5:R-:W-:Y:S05]  /*83c0*/  CALL.REL.NOINC `($__internal_0_$__cuda_sm20_div_u64) ;  /* 0x00000134005c7944 */ /* 0x026fea0003c00000 */
        /* <DEDUP_REMOVED lines=12> */
.L_x_59:
[----:B------:R-:W-:Y:S01]  /*8490*/  ULDC UR4, c[0x0][0x2f0] ;  /* 0x0000bc0000047ab9 */ /* 0x000fe20000000800 */
[----:B------:R-:W-:Y:S01]  /*84a0*/  IMAD.MOV.U32 R102, RZ, RZ, RZ ;  /* 0x000000ffff667224 */ /* 0x000fe200078e00ff */
[----:B------:R-:W-:-:S04]  /*84b0*/  MOV R97, UR4 ;  /* 0x0000000400617c02 */ /* 0x000fc80008000f00 */
[----:B------:R-:W3:Y:S01]  /*84c0*/  I2F.U32.RP R99, R97 ;  /* 0x0000006100637306 */ /* 0x000ee20000209000 */
[----:B------:R-:W-:-:S07]  /*84d0*/  ISETP.NE.U32.AND P2, PT, R97, RZ, PT ;  /* 0x000000ff6100720c */ /* 0x000fce0003f45070 */
[----:B---3--:R-:W3:Y:S02]  /*84e0*/  MUFU.RCP R98, R99 ;  /* 0x0000006300627308 */ /* 0x008ee40000001000 */
[----:B---3--:R-:W-:-:S06]  /*84f0*/  VIADD R98, R98, 0xffffffe ;  /* 0x0ffffffe62627836 */ /* 0x008fcc0000000000 */
        /* <DEDUP_REMOVED lines=16> */
.L_x_60:
[----:B------:R-:W-:Y:S05]  /*8600*/  BSYNC B0 ;  /* 0x0000000000007941 */ /* 0x000fea0003800000 */
.L_x_58:
        /* <DEDUP_REMOVED lines=22> */
.L_x_62:
        /* <DEDUP_REMOVED lines=19> */
.L_x_63:
[----:B------:R-:W-:Y:S05]  /*88a0*/  BSYNC B0 ;  /* 0x0000000000007941 */ /* 0x000fea0003800000 */
.L_x_61:
        /* <DEDUP_REMOVED lines=37> */
.L_x_65:
[----:B------:R-:W-:Y:S01]  /*8b00*/  ULDC UR4, c[0x0][0x2f0] ;  /* 0x0000bc0000047ab9 */ /* 0x000fe20000000800 */
[----:B------:R-:W-:Y:S01]  /*8b10*/  IMAD.MOV.U32 R98, RZ, RZ, RZ ;  /* 0x000000ffff627224 */ /* 0x000fe200078e00ff */
[----:B--2---:R-:W-:-:S04]  /*8b20*/  MOV R17, UR4 ;  /* 0x0000000400117c02 */ /* 0x004fc80008000f00 */
[----:B------:R-:W2:Y:S01]  /*8b30*/  I2F.U32.RP R18, R17 ;  /* 0x0000001100127306 */ /* 0x000ea20000209000 */
        /* <DEDUP_REMOVED lines=19> */
.L_x_66:
[----:B------:R-:W-:Y:S05]  /*8c70*/  BSYNC B0 ;  /* 0x0000000000007941 */ /* 0x000fea0003800000 */
.L_x_64:
        /* <DEDUP_REMOVED lines=16> */
[----:B------:R-:W-:Y:S01]  /*8d80*/  MOV R100, 0x8dc0 ;  /* 0x00008dc000647802 */ /* 0x000fe20000000f00 */
[----:B------:R-:W-:Y:S01]  /*8d90*/  IMAD.U32 R102, RZ, RZ, UR4 ;  /* 0x00000004ff667e24 */ /* 0x000fe2000f8e00ff */
[----:B------:R-:W-:Y:S02]  /*8da0*/  MOV R99, UR5 ;  /* 0x0000000500637c02 */ /* 0x000fe40008000f00 */
[----:B-12--5:R-:W-:Y:S05]  /*8db0*/  CALL.REL.NOINC `($__internal_1_$__cuda_sm20_rem_u64) ;  /* 0x0000012c00f47944 */ /* 0x026fea0003c00000 */
[----:B------:R-:W-:Y:S05]  /*8dc0*/  BRA `(.L_x_69) ;  /* 0x00000000004c7947 */ /* 0x000fea0003800000 */
.L_x_68:
        /* <DEDUP_REMOVED lines=19> */
.L_x_69:
[----:B------:R-:W-:Y:S05]  /*8f00*/  BSYNC B0 ;  /* 0x0000000000007941 */ /* 0x000fea0003800000 */
.L_x_67:
[--C-:B------:R-:W-:Y:S01]  /*8f10*/  SHF.R.U64 R8, R104, 0x3, R105.reuse ;  /* 0x0000000368087819 */ /* 0x100fe20000001269 */
[----:B------:R-:W-:Y:S01]  /*8f20*/  ULDC UR8, c[0x0][0x210] ;  /* 0x0000840000087ab9 */ /* 0x000fe20000000800 */
[----:B------:R-:W-:Y:S02]  /*8f30*/  SHF.R.U32.HI R9, RZ, 0x3, R105 ;  /* 0x00000003ff097819 */ /* 0x000fe40000011669 */
[----:B------:R-:W-:Y:S02]  /*8f40*/  ISETP.LE.U32.AND P1, PT, R11, R8, PT ;  /* 0x000000080b00720c */ /* 0x000fe40003f23070 */
[----:B------:R-:W-:-:S04]  /*8f50*/  ISETP.LT.AND P0, PT, R5, UR8, !P0 ;  /* 0x0000000805007c0c */ /* 0x000fc8000c701270 */
[----:B------:R-:W-:-:S13]  /*8f60*/  ISETP.LE.U32.AND.EX P0, PT, R10, R9, P0, P1 ;  /* 0x000000090a00720c */ /* 0x000fda0000703110 */
[----:B------:R-:W-:Y:S05]  /*8f70*/  @!P0 BRA `(.L_x_70) ;  /* 0x0000000000ac8947 */ /* 0x000fea0003800000 */
[----:B------:R2:W-:Y:S01]  /*8f80*/  STG.E.64 desc[UR20][R12.64+0x100], R6 ;  /* 0x000100060c007986 */ /* 0x0005e2000c101b14 */
[----:B------:R-:W-:Y:S05]  /*8f90*/  BRA `(.L_x_70) ;  /* 0x0000000000a47947 */ /* 0x000fea0003800000 */
.L_x_45:
[----:B------:R-:W-:Y:S01]  /*8fa0*/  ULDC UR4, c[0x0][0x214] ;  /* 0x0000850000047ab9 */ /* 0x000fe20000000800 */
[C---:B------:R-:W-:Y:S01]  /*8fb0*/  VIADD R5, R94.reuse, 0x20 ;  /* 0x000000205e057836 */ /* 0x040fe20000000000 */
[----:B------:R-:W-:-:S04]  /*8fc0*/  ISETP.GE.AND P0, PT, R94, UR4, PT ;  /* 0x000000045e007c0c */ /* 0x000fc8000bf06270 */
[C---:B------:R-:W-:Y:S02]  /*8fd0*/  ISETP.LT.AND P2, PT, R96.reuse, UR8, !P0 ;  /* 0x0000000860007c0c */ /* 0x040fe4000c741270 */
[----:B------:R-:W-:Y:S01]  /*8fe0*/  ISETP.GE.AND P1, PT, R5, UR4, PT ;  /* 0x0000000405007c0c */ /* 0x000fe2000bf26270 */
[C---:B------:R-:W-:Y:S01]  /*8ff0*/  VIADD R5, R96.reuse, 0x1 ;  /* 0x0000000160057836 */ /* 0x040fe20000000000 */
[----:B------:R-:W-:Y:S02]  /*9000*/  ULDC.64 UR4, c[0x0][0x2f8] ;  /* 0x0000be0000047ab9 */ /* 0x000fe40000000a00 */
[----:B------:R-:W-:Y:S01]  /*9010*/  ISETP.LT.AND P3, PT, R96, UR8, !P1 ;  /* 0x0000000860007c0c */ /* 0x000fe2000cf61270 */
[----:B------:R-:W-:Y:S01]  /*9020*/  UIADD3 UR10, UP0, UR4, 0x100, URZ ;  /* 0x00000100040a7890 */ /* 0x000fe2000ff1e03f */
[----:B------:R-:W-:-:S03]  /*9030*/  ISETP.LT.AND P4, PT, R5, UR8, !P0 ;  /* 0x0000000805007c0c */ /* 0x000fc6000c781270 */
[----:B------:R-:W-:Y:S02]  /*9040*/  UIADD3.X UR9, URZ, UR5, URZ, UP0, !UPT ;  /* 0x000000053f097290 */ /* 0x000fe400087fe43f */
[----:B------:R-:W-:Y:S02]  /*9050*/  @P2 IMAD.MOV.U32 R102, RZ, RZ, R116 ;  /* 0x000000ffff662224 */ /* 0x000fe400078e0074 */
[----:B------:R-:W-:-:S05]  /*9060*/  @P2 IMAD.MOV.U32 R103, RZ, RZ, R117 ;  /* 0x000000ffff672224 */ /* 0x000fca00078e0075 */
[----:B------:R1:W-:Y:S01]  /*9070*/  @P2 STG.E.64 desc[UR20][R102.64], R122 ;  /* 0x0000007a66002986 */ /* 0x0003e2000c101b14 */
[----:B------:R-:W-:-:S04]  /*9080*/  IADD3 R98, P2, R116, UR4, RZ ;  /* 0x0000000474627c10 */ /* 0x000fc8000ff5e0ff */
[----:B------:R-:W-:Y:S02]  /*9090*/  IADD3.X R99, R117, UR5, RZ, P2, !PT ;  /* 0x0000000575637c10 */ /* 0x000fe400097fe4ff */
[----:B------:R-:W-:-:S04]  /*90a0*/  IADD3 R100, P2, R116, UR10, RZ ;  /* 0x0000000a74647c10 */ /* 0x000fc8000ff5e0ff */
[----:B------:R-:W-:Y:S01]  /*90b0*/  IADD3.X R101, R117, UR9, RZ, P2, !PT ;  /* 0x0000000975657c10 */ /* 0x000fe200097fe4ff */
[----:B-1----:R-:W-:Y:S02]  /*90c0*/  @P3 IMAD.MOV.U32 R102, RZ, RZ, R116 ;  /* 0x000000ffff663224 */ /* 0x002fe400078e0074 */
[----:B------:R-:W-:-:S05]  /*90d0*/  @P3 IMAD.MOV.U32 R103, RZ, RZ, R117 ;  /* 0x000000ffff673224 */ /* 0x000fca00078e0075 */
[----:B------:R1:W-:Y:S01]  /*90e0*/  @P3 STG.E.64 desc[UR20][R102.64+0x100], R18 ;  /* 0x0001001266003986 */ /* 0x0003e2000c101b14 */
[----:B------:R-:W-:Y:S01]  /*90f0*/  ISETP.LT.AND P3, PT, R5, UR8, !P1 ;  /* 0x0000000805007c0c */ /* 0x000fe2000cf61270 */
[C---:B------:R-:W-:Y:S02]  /*9100*/  VIADD R5, R96.reuse, 0x2 ;  /* 0x0000000260057836 */ /* 0x040fe40000000000 */
[----:B------:R2:W-:Y:S03]  /*9110*/  @P4 STG.E.64 desc[UR20][R98.64], R16 ;  /* 0x0000001062004986 */ /* 0x0005e6000c101b14 */
[C---:B------:R-:W-:Y:S02]  /*9120*/  ISETP.LT.AND P2, PT, R5.reuse, UR8, !P0 ;  /* 0x0000000805007c0c */ /* 0x040fe4000c741270 */
[----:B------:R-:W-:Y:S01]  /*9130*/  ISETP.LT.AND P1, PT, R5, UR8, !P1 ;  /* 0x0000000805007c0c */ /* 0x000fe2000cf21270 */
[----:B------:R-:W-:-:S04]  /*9140*/  VIADD R5, R96, 0x3 ;  /* 0x0000000360057836 */ /* 0x000fc80000000000 */
[----:B------:R3:W-:Y:S01]  /*9150*/  @P3 STG.E.64 desc[UR20][R100.64], R14 ;  /* 0x0000000e64003986 */ /* 0x0007e2000c101b14 */
[----:B------:R-:W-:Y:S02]  /*9160*/  ISETP.LT.AND P0, PT, R5, UR8, !P0 ;  /* 0x0000000805007c0c */ /* 0x000fe4000c701270 */
[C---:B-1----:R-:W-:Y:S02]  /*9170*/  IADD3 R18, P4, R98.reuse, UR4, RZ ;  /* 0x0000000462127c10 */ /* 0x042fe4000ff9e0ff */
[----:B------:R-:W-:Y:S02]  /*9180*/  IADD3 R102, P3, R98, UR10, RZ ;  /* 0x0000000a62667c10 */ /* 0x000fe4000ff7e0ff */
[C---:B------:R-:W-:Y:S02]  /*9190*/  IADD3.X R19, R99.reuse, UR5, RZ, P4, !PT ;  /* 0x0000000563137c10 */ /* 0x040fe4000a7fe4ff */
[----:B------:R-:W-:Y:S02]  /*91a0*/  IADD3.X R103, R99, UR9, RZ, P3, !PT ;  /* 0x0000000963677c10 */ /* 0x000fe40009ffe4ff */
[C---:B------:R-:W-:Y:S01]  /*91b0*/  IADD3 R104, P4, R18.reuse, UR4, RZ ;  /* 0x0000000412687c10 */ /* 0x040fe2000ff9e0ff */
[----:B------:R3:W-:Y:S01]  /*91c0*/  @P2 STG.E.64 desc[UR20][R18.64], R12 ;  /* 0x0000000c12002986 */ /* 0x0007e2000c101b14 */
[----:B--2---:R-:W-:-:S02]  /*91d0*/  IADD3 R16, P3, R18, UR10, RZ ;  /* 0x0000000a12107c10 */ /* 0x004fc4000ff7e0ff */
[C---:B------:R-:W-:Y:S01]  /*91e0*/  IADD3.X R105, R19.reuse, UR5, RZ, P4, !PT ;  /* 0x0000000513697c10 */ /* 0x040fe2000a7fe4ff */
[----:B------:R3:W-:Y:S01]  /*91f0*/  @P1 STG.E.64 desc[UR20][R102.64], R10 ;  /* 0x0000000a66001986 */ /* 0x0007e2000c101b14 */
[----:B------:R-:W-:-:S03]  /*9200*/  IADD3.X R17, R19, UR9, RZ, P3, !PT ;  /* 0x0000000913117c10 */ /* 0x000fc60009ffe4ff */
[----:B------:R3:W-:Y:S04]  /*9210*/  @P0 STG.E.64 desc[UR20][R104.64], R8 ;  /* 0x0000000868000986 */ /* 0x0007e8000c101b14 */
[----:B------:R3:W-:Y:S02]  /*9220*/  @P6 STG.E.64 desc[UR20][R16.64], R6 ;  /* 0x0000000610006986 */ /* 0x0007e4000c101b14 */
.L_x_70:
[----:B------:R-:W-:Y:S05]  /*9230*/  BSYNC B1 ;  /* 0x0000000000017941 */ /* 0x000fea0003800000 */
.L_x_44:
[----:B------:R-:W-:Y:S01]  /*9240*/  ULDC UR5, c[0x0][0x228] ;  /* 0x00008a0000057ab9 */ /* 0x000fe20000000800 */
[----:B------:R-:W-:Y:S01]  /*9250*/  UMOV UR4, 0xffffffff ;  /* 0xffffffff00047882 */ /* 0x000fe20000000000 */
[----:B---3--:R-:W-:Y:S01]  /*9260*/  IADD3 R8, P2, R72, R92, RZ ;  /* 0x0000005c48087210 */ /* 0x008fe20007f5e0ff */
[----:B------:R-:W-:Y:S01]  /*9270*/  USHF.L.U32 UR4, UR4, UR5, URZ ;  /* 0x0000000504047299 */ /* 0x000fe2000800063f */
[----:B------:R-:W-:Y:S03]  /*9280*/  BSSY B1, `(.L_x_71) ;  /* 0x00001a8000017945 */ /* 0x000fe60003800000 */
[----:B------:R-:W-:Y:S01]  /*9290*/  ULOP3.LUT UR4, UR6, UR4, URZ, 0x30, !UPT ;  /* 0x0000000406047292 */ /* 0x000fe2000f8e303f */
[----:B------:R-:W-:-:S05]  /*92a0*/  IMAD.X R9, R73, 0x1, R91, P2 ;  /* 0x0000000149097824 */ /* 0x000fca00010e065b */
[----:B------:R-:W-:Y:S01]  /*92b0*/  VIADD R10, R138, UR4 ;  /* 0x000000048a0a7c36 */ /* 0x000fe20008000000 */
[----:B------:R-:W-:Y:S02]  /*92c0*/  ULDC.64 UR4, c[0x0][0x310] ;  /* 0x0000c40000047ab9 */ /* 0x000fe40000000a00 */
[----:B--2---:R-:W-:Y:S01]  /*92d0*/  IADD3 R6, P1, R116, UR4, RZ ;  /* 0x0000000474067c10 */ /* 0x004fe2000ff3e0ff */
[----:B------:R-:W-:-:S03]  /*92e0*/  IMAD.SHL.U32 R10, R10, 0x40, RZ ;  /* 0x000000400a0a7824 */ /* 0x000fc600078e00ff */
[----:B------:R-:W-:Y:S02]  /*92f0*/  IADD3.X R7, R117, UR5, RZ, P1, !PT ;  /* 0x0000000575077c10 */ /* 0x000fe40008ffe4ff */
        /* <DEDUP_REMOVED lines=13> */
[----:B-1---5:R-:W-:Y:S05]  /*93d0*/  CALL.REL.NOINC `($__internal_0_$__cuda_sm20_div_u64) ;  /* 0x0000012400587944 */ /* 0x022fea0003c00000 */
[----:B------:R-:W-:-:S04]  /*93e0*/  IADD3 R5, P0, RZ, -R99, RZ ;  /* 0x80000063ff057210 */ /* 0x000fc80007f1e0ff */
[----:B------:R-:W-:Y:S01]  /*93f0*/  IADD3.X R11, RZ, ~R98, RZ, P0, !PT ;  /* 0x80000062ff0b7210 */ /* 0x000fe200007fe4ff */
[----:B------:R-:W-:-:S04]  /*9400*/  IMAD.WIDE.U32 R14, R90, R5, R12 ;  /* 0x000000055a0e7225 */ /* 0x000fc800078e000c */
[----:B------:R-:W-:-:S04]  /*9410*/  IMAD R10, R11, R90, RZ ;  /* 0x0000005a0b0a7224 */ /* 0x000fc800078e02ff */
[----:B------:R-:W-:Y:S01]  /*9420*/  IMAD R5, R0, R5, R10 ;  /* 0x0000000500057224 */ /* 0x000fe200078e020a */
[----:B------:R-:W-:-:S04]  /*9430*/  MOV R10, R99 ;  /* 0x00000063000a7202 */ /* 0x000fc80000000f00 */
[----:B------:R-:W-:Y:S01]  /*9440*/  IADD3 R5, R5, R15, RZ ;  /* 0x0000000f05057210 */ /* 0x000fe20007ffe0ff */
[----:B------:R-:W-:Y:S05]  /*9450*/  BRA `(.L_x_75) ;  /* 0x0000000000547947 */ /* 0x000fea0003800000 */
.L_x_74:
[----:B------:R-:W2:Y:S01]  /*9460*/  I2F.U32.RP R14, R90 ;  /* 0x0000005a000e7306 */ /* 0x000ea20000209000 */
[----:B------:R-:W-:Y:S01]  /*9470*/  IMAD.MOV.U32 R10, RZ, RZ, RZ ;  /* 0x000000ffff0a7224 */ /* 0x000fe200078e00ff */
[----:B------:R-:W-:-:S06]  /*9480*/  ISETP.NE.U32.AND P0, PT, R90, RZ, PT ;  /* 0x000000ff5a00720c */ /* 0x000fcc0003f05070 */
[----:B--2---:R-:W2:Y:S02]  /*9490*/  MUFU.RCP R11, R14 ;  /* 0x0000000e000b7308 */ /* 0x004ea40000001000 */
[----:B--2---:R-:W-:-:S06]  /*94a0*/  IADD3 R11, R11, 0xffffffe, RZ ;  /* 0x0ffffffe0b0b7810 */ /* 0x004fcc0007ffe0ff */
[----:B------:R-:W2:Y:S02]  /*94b0*/  F2I.FTZ.U32.TRUNC.NTZ R11, R11 ;  /* 0x0000000b000b7305 */ /* 0x000ea4000021f000 */
[----:B--2---:R-:W-:-:S05]  /*94c0*/  IADD3 R5, RZ, -R11, RZ ;  /* 0x8000000bff057210 */ /* 0x004fca0007ffe0ff */
        /* <DEDUP_REMOVED lines=14> */
.L_x_75:
[----:B------:R-:W-:Y:S05]  /*95b0*/  BSYNC B0 ;  /* 0x0000000000007941 */ /* 0x000fea0003800000 */
.L_x_73:
[----:B------:R-:W-:Y:S01]  /*95c0*/  ULDC.64 UR4, c[0x0][0x210] ;  /* 0x0000840000047ab9 */ /* 0x000fe20000000a00 */
[--C-:B------:R-:W-:Y:S02]  /*95d0*/  SHF.R.U64 R11, R14, 0x3, R5.reuse ;  /* 0x000000030e0b7819 */ /* 0x100fe40000001205 */
[----:B------:R-:W-:Y:S02]  /*95e0*/  ISETP.GE.AND P1, PT, R94, UR5, PT ;  /* 0x000000055e007c0c */ /* 0x000fe4000bf26270 */
[----:B------:R-:W-:Y:S02]  /*95f0*/  SHF.R.U32.HI R14, RZ, 0x3, R5 ;  /* 0x00000003ff0e7819 */ /* 0x000fe40000011605 */
[----:B------:R-:W-:Y:S02]  /*9600*/  ISETP.LE.U32.AND P0, PT, R10, R11, PT ;  /* 0x0000000b0a00720c */ /* 0x000fe40003f03070 */
[----:B------:R-:W-:Y:S02]  /*9610*/  ISETP.LT.AND P2, PT, R4, UR4, !P1 ;  /* 0x0000000404007c0c */ /* 0x000fe4000cf41270 */
[----:B------:R-:W-:-:S04]  /*9620*/  SHF.R.S32.HI R5, RZ, 0x1f, R10 ;  /* 0x0000001fff057819 */ /* 0x000fc8000001140a */
[----:B------:R-:W-:-:S13]  /*9630*/  ISETP.LE.U32.AND.EX P0, PT, R5, R14, P2, P0 ;  /* 0x0000000e0500720c */ /* 0x000fda0001703100 */
[----:B------:R2:W4:Y:S01]  /*9640*/  @P0 LDG.E.LTC128B.64 R88, desc[UR20][R8.64] ;  /* 0x0000001408580981 */ /* 0x000522000c1e1b20 */
[----:B------:R-:W-:Y:S01]  /*9650*/  IADD3 R103, P0, R12, 0x100, RZ ;  /* 0x000001000c677810 */ /* 0x000fe20007f1e0ff */
[----:B------:R-:W-:Y:S04]  /*9660*/  BSSY B0, `(.L_x_76) ;  /* 0x000001d000007945 */ /* 0x000fe80003800000 */
[----:B------:R-:W-:-:S05]  /*9670*/  IMAD.X R101, RZ, RZ, R13, P0 ;  /* 0x000000ffff657224 */ /* 0x000fca00000e060d */
[----:B------:R-:W-:-:S04]  /*9680*/  LOP3.LUT R11, R101, R0, RZ, 0xfc, !PT ;  /* 0x00000000650b7212 */ /* 0x000fc800078efcff */
[----:B------:R-:W-:-:S13]  /*9690*/  ISETP.NE.U32.AND P0, PT, R11, RZ, PT ;  /* 0x000000ff0b00720c */ /* 0x000fda0003f05070 */
[----:B--2---:R-:W-:Y:S05]  /*96a0*/  @!P0 BRA `(.L_x_77) ;  /* 0x0000000000148947 */ /* 0x004fea0003800000 */
[----:B------:R-:W-:Y:S01]  /*96b0*/  IMAD.MOV.U32 R102, RZ, RZ, R90 ;  /* 0x000000ffff667224 */ /* 0x000fe200078e005a */
[----:B------:R-:W-:Y:S02]  /*96c0*/  MOV R99, R0 ;  /* 0x0000000000637202 */ /* 0x000fe40000000f00 */
[----:B------:R-:W-:Y:S02]  /*96d0*/  MOV R100, 0x96f0 ;  /* 0x000096f000647802 */ /* 0x000fe40000000f00 */
[----:B-1--45:R-:W-:Y:S05]  /*96e0*/  CALL.REL.NOINC `($__internal_1_$__cuda_sm20_rem_u64) ;  /* 0x0000012400a87944 */ /* 0x032fea0003c00000 */
[----:B------:R-:W-:Y:S05]  /*96f0*/  BRA `(.L_x_78) ;  /* 0x00000000004c7947 */ /* 0x000fea0003800000 */
.L_x_77:
        /* <DEDUP_REMOVED lines=19> */
.L_x_78:
[----:B------:R-:W-:Y:S05]  /*9830*/  BSYNC B0 ;  /* 0x0000000000007941 */ /* 0x000fea0003800000 */
.L_x_76:
[----:B------:R-:W-:Y:S01]  /*9840*/  VIADD R11, R94, 0x20 ;  /* 0x000000205e0b7836 */ /* 0x000fe20000000000 */
[----:B------:R-:W-:Y:S01]  /*9850*/  ULDC.64 UR4, c[0x0][0x210] ;  /* 0x0000840000047ab9 */ /* 0x000fe20000000a00 */
[--C-:B------:R-:W-:Y:S02]  /*9860*/  SHF.R.U64 R13, R104, 0x3, R105.reuse ;  /* 0x00000003680d7819 */ /* 0x100fe40000001269 */
[----:B------:R-:W-:Y:S02]  /*9870*/  SHF.R.U32.HI R12, RZ, 0x3, R105 ;  /* 0x00000003ff0c7819 */ /* 0x000fe40000011669 */
[----:B------:R-:W-:Y:S02]  /*9880*/  ISETP.GE.AND P0, PT, R11, UR5, PT ;  /* 0x000000050b007c0c */ /* 0x000fe4000bf06270 */
[----:B------:R-:W-:Y:S02]  /*9890*/  ISETP.LE.U32.AND P2, PT, R10, R13, PT ;  /* 0x0000000d0a00720c */ /* 0x000fe40003f43070 */
[----:B------:R-:W-:-:S04]  /*98a0*/  ISETP.LT.AND P3, PT, R4, UR4, !P0 ;  /* 0x0000000404007c0c */ /* 0x000fc8000c761270 */
[----:B------:R-:W-:-:S13]  /*98b0*/  ISETP.LE.U32.AND.EX P2, PT, R5, R12, P3, P2 ;  /* 0x0000000c0500720c */ /* 0x000fda0001f43120 */
[----:B------:R-:W-:Y:S02]  /*98c0*/  @P2 IMAD.MOV.U32 R10, RZ, RZ, R8 ;  /* 0x000000ffff0a2224 */ /* 0x000fe400078e0008 */
[----:B------:R-:W-:-:S05]  /*98d0*/  @P2 IMAD.MOV.U32 R11, RZ, RZ, R9 ;  /* 0x000000ffff0b2224 */ /* 0x000fca00078e0009 */
[----:B------:R2:W4:Y:S01]  /*98e0*/  @P2 LDG.E.LTC128B.64 R86, desc[UR20][R10.64+0x100] ;  /* 0x000100140a562981 */ /* 0x000522000c1e1b20 */
[----:B------:R-:W-:Y:S01]  /*98f0*/  IADD3 R8, P2, R70, R8, RZ ;  /* 0x0000000846087210 */ /* 0x000fe20007f5e0ff */
[----:B------:R-:W-:Y:S04]  /*9900*/  BSSY B0, `(.L_x_79) ;  /* 0x000002b000007945 */ /* 0x000fe80003800000 */
[----:B------:R-:W-:Y:S01]  /*9910*/  IMAD.X R9, R71, 0x1, R9, P2 ;  /* 0x0000000147097824 */ /* 0x000fe200010e0609 */
[----:B------:R-:W-:-:S05]  /*9920*/  IADD3 R12, P2, -R2, R8, RZ ;  /* 0x00000008020c7210 */ /* 0x000fca0007f5e1ff */
[----:B------:R-:W-:-:S05]  /*9930*/  IMAD.X R13, R9, 0x1, ~R3, P2 ;  /* 0x00000001090d7824 */ /* 0x000fca00010e0e03 */
[----:B------:R-:W-:-:S04]  /*9940*/  LOP3.LUT R5, R13, R0, RZ, 0xfc, !PT ;  /* 0x000000000d057212 */ /* 0x000fc800078efcff */
[----:B------:R-:W-:-:S13]  /*9950*/  ISETP.NE.U32.AND P2, PT, R5, RZ, PT ;  /* 0x000000ff0500720c */ /* 0x000fda0003f45070 */
[----:B--2---:R-:W-:Y:S05]  /*9960*/  @!P2 BRA `(.L_x_80) ;  /* 0x00000000003ca947 */ /* 0x004fea0003800000 */
[----:B------:R-:W-:Y:S01]  /*9970*/  IMAD.MOV.U32 R98, RZ, RZ, R12 ;  /* 0x000000ffff627224 */ /* 0x000fe200078e000c */
[----:B------:R-:W-:Y:S01]  /*9980*/  MOV R103, R90 ;  /* 0x0000005a00677202 */ /* 0x000fe20000000f00 */
[----:B------:R-:W-:Y:S01]  /*9990*/  IMAD.MOV.U32 R97, RZ, RZ, R13 ;  /* 0x000000ffff617224 */ /* 0x000fe200078e000d */
[----:B------:R-:W-:Y:S02]  /*99a0*/  MOV R106, R0 ;  /* 0x00000000006a7202 */ /* 0x000fe40000000f00 */
[----:B------:R-:W-:Y:S02]  /*99b0*/  MOV R104, 0x99d0 ;  /* 0x000099d000687802 */ /* 0x000fe40000000f00 */
[----:B-1--45:R-:W-:Y:S05]  /*99c0*/  CALL.REL.NOINC `($__internal_0_$__cuda_sm20_div_u64) ;  /* 0x0000011c00dc7944 */ /* 0x032fea0003c00000 */
[----:B------:R-:W-:-:S04]  /*99d0*/  IADD3 R5, P2, RZ, -R99, RZ ;  /* 0x80000063ff057210 */ /* 0x000fc80007f5e0ff */
[----:B------:R-:W-:Y:S01]  /*99e0*/  IADD3.X R11, RZ, ~R98, RZ, P2, !PT ;  /* 0x80000062ff0b7210 */ /* 0x000fe200017fe4ff */
[----:B------:R-:W-:-:S04]  /*99f0*/  IMAD.WIDE.U32 R14, R90, R5, R12 ;  /* 0x000000055a0e7225 */ /* 0x000fc800078e000c */
[----:B------:R-:W-:Y:S01]  /*9a00*/  IMAD R10, R11, R90, RZ ;  /* 0x0000005a0b0a7224 */ /* 0x000fe200078e02ff */
[----:B------:R-:W-:-:S03]  /*9a10*/  MOV R11, R99 ;  /* 0x00000063000b7202 */ /* 0x000fc60000000f00 */
[----:B------:R-:W-:Y:S01]  /*9a20*/  IMAD R5, R0, R5, R10 ;  /* 0x0000000500057224 */ /* 0x000fe200078e020a */
[----:B------:R-:W-:-:S04]  /*9a30*/  MOV R10, R14 ;  /* 0x0000000e000a7202 */ /* 0x000fc80000000f00 */
[----:B------:R-:W-:Y:S01]  /*9a40*/  IADD3 R5, R5, R15, RZ ;  /* 0x0000000f05057210 */ /* 0x000fe20007ffe0ff */
[----:B------:R-:W-:Y:S05]  /*9a50*/  BRA `(.L_x_81) ;  /* 0x0000000000547947 */ /* 0x000fea0003800000 */
.L_x_80:
[----:B------:R-:W2:Y:S01]  /*9a60*/  I2F.U32.RP R14, R90 ;  /* 0x0000005a000e7306 */ /* 0x000ea20000209000 */
[----:B------:R-:W-:-:S07]  /*9a70*/  ISETP.NE.U32.AND P2, PT, R90, RZ, PT ;  /* 0x000000ff5a00720c */ /* 0x000fce0003f45070 */
[----:B--2---:R-:W2:Y:S02]  /*9a80*/  MUFU.RCP R10, R14 ;  /* 0x0000000e000a7308 */ /* 0x004ea40000001000 */
[----:B--2---:R-:W-:-:S06]  /*9a90*/  IADD3 R10, R10, 0xffffffe, RZ ;  /* 0x0ffffffe0a0a7810 */ /* 0x004fcc0007ffe0ff */
[----:B------:R-:W2:Y:S02]  /*9aa0*/  F2I.FTZ.U32.TRUNC.NTZ R11, R10 ;  /* 0x0000000a000b7305 */ /* 0x000ea4000021f000 */
[----:B--2---:R-:W-:Y:S01]  /*9ab0*/  IADD3 R5, RZ, -R11, RZ ;  /* 0x8000000bff057210 */ /* 0x004fe20007ffe0ff */
        /* <DEDUP_REMOVED lines=15> */
.L_x_81:
[----:B------:R-:W-:Y:S05]  /*9bb0*/  BSYNC B0 ;  /* 0x0000000000007941 */ /* 0x000fea0003800000 */
.L_x_79:
[--C-:B------:R-:W-:Y:S01]  /*9bc0*/  SHF.R.U64 R14, R10, 0x3, R5.reuse ;  /* 0x000000030a0e7819 */ /* 0x100fe20000001205 */
[----:B------:R-:W-:Y:S01]  /*9bd0*/  VIADD R10, R96, 0x9 ;  /* 0x00000009600a7836 */ /* 0x000fe20000000000 */
[----:B------:R-:W-:Y:S02]  /*9be0*/  ULDC UR4, c[0x0][0x210] ;  /* 0x0000840000047ab9 */ /* 0x000fe40000000800 */
        /* <DEDUP_REMOVED lines=17> */
.L_x_83:
        /* <DEDUP_REMOVED lines=19> */
.L_x_84:
[----:B------:R-:W-:Y:S05]  /*9e30*/  BSYNC B0 ;  /* 0x0000000000007941 */ /* 0x000fea0003800000 */
.L_x_82:
[--C-:B------:R-:W-:Y:S01]  /*9e40*/  SHF.R.U64 R14, R104, 0x3, R105.reuse ;  /* 0x00000003680e7819 */ /* 0x100fe20000001269 */
[----:B------:R-:W-:Y:S01]  /*9e50*/  ULDC UR4, c[0x0][0x210] ;  /* 0x0000840000047ab9 */ /* 0x000fe20000000800 */
[----:B------:R-:W-:Y:S02]  /*9e60*/  SHF.R.U32.HI R12, RZ, 0x3, R105 ;  /* 0x00000003ff0c7819 */ /* 0x000fe40000011669 */
        /* <DEDUP_REMOVED lines=29> */
.L_x_86:
        /* <DEDUP_REMOVED lines=21> */
.L_x_87:
[----:B------:R-:W-:Y:S05]  /*a190*/  BSYNC B0 ;  /* 0x0000000000007941 */ /* 0x000fea0003800000 */
.L_x_85:
        /* <DEDUP_REMOVED lines=20> */
.L_x_89:
        /* <DEDUP_REMOVED lines=19> */
.L_x_90:
[----:B------:R-:W-:Y:S05]  /*a410*/  BSYNC B0 ;  /* 0x0000000000007941 */ /* 0x000fea0003800000 */
.L_x_88:
        /* <DEDUP_REMOVED lines=32> */
.L_x_92:
        /* <DEDUP_REMOVED lines=21> */
.L_x_93:
[----:B------:R-:W-:Y:S05]  /*a770*/  BSYNC B0 ;  /* 0x0000000000007941 */ /* 0x000fea0003800000 */
.L_x_91:
        /* <DEDUP_REMOVED lines=20> */
.L_x_95:
        /* <DEDUP_REMOVED lines=19> */
.L_x_96:
[----:B------:R-:W-:Y:S05]  /*a9f0*/  BSYNC B0 ;  /* 0x0000000000007941 */ /* 0x000fea0003800000 */
.L_x_94:
[--C-:B------:R-:W-:Y:S01]  /*aa00*/  SHF.R.U64 R14, R104, 0x3, R105.reuse ;  /* 0x00000003680e7819 */ /* 0x100fe20000001269 */
[----:B------:R-:W-:Y:S01]  /*aa10*/  ULDC UR8, c[0x0][0x210] ;  /* 0x0000840000087ab9 */ /* 0x000fe20000000800 */
[----:B------:R-:W-:Y:S02]  /*aa20*/  SHF.R.U32.HI R12, RZ, 0x3, R105 ;  /* 0x00000003ff0c7819 */ /* 0x000fe40000011669 */
[----:B------:R-:W-:Y:S02]  /*aa30*/  ISETP.LE.U32.AND P1, PT, R11, R14, PT ;  /* 0x0000000e0b00720c */ /* 0x000fe40003f23070 */
[----:B------:R-:W-:-:S04]  /*aa40*/  ISETP.LT.AND P6, PT, R10, UR8, !P0 ;  /* 0x000000080a007c0c */ /* 0x000fc8000c7c1270 */
[----:B------:R-:W-:-:S13]  /*aa50*/  ISETP.LE.U32.AND.EX P1, PT, R5, R12, P6, P1 ;  /* 0x0000000c0500720c */ /* 0x000fda0003723110 */
[----:B------:R-:W-:Y:S05]  /*aa60*/  @!P1 BRA `(.L_x_97) ;  /* 0x0000000000a49947 */ /* 0x000fea0003800000 */
[----:B------:R3:W4:Y:S01]  /*aa70*/  LDG.E.LTC128B.64 R74, desc[UR20][R8.64+0x100] ;  /* 0x00010014084a7981 */ /* 0x000722000c1e1b20 */
[----:B------:R-:W-:Y:S05]  /*aa80*/  BRA `(.L_x_97) ;  /* 0x00000000009c7947 */ /* 0x000fea0003800000 */
.L_x_72:
[C---:B------:R-:W-:Y:S01]  /*aa90*/  VIADD R5, R94.reuse, 0x20 ;  /* 0x000000205e057836 */ /* 0x040fe20000000000 */
[----:B------:R-:W-:Y:S02]  /*aaa0*/  ULDC UR4, c[0x0][0x214] ;  /* 0x0000850000047ab9 */ /* 0x000fe40000000800 */
[----:B------:R-:W-:Y:S02]  /*aab0*/  ISETP.GE.AND P4, PT, R94, UR4, PT ;  /* 0x000000045e007c0c */ /* 0x000fe4000bf86270 */
[----:B------:R-:W-:Y:S01]  /*aac0*/  ISETP.GE.AND P6, PT, R5, UR4, PT ;  /* 0x0000000405007c0c */ /* 0x000fe2000bfc6270 */
[----:B------:R-:W-:Y:S01]  /*aad0*/  VIADD R5, R96, 0x9 ;  /* 0x0000000960057836 */ /* 0x000fe20000000000 */
[C---:B------:R-:W-:Y:S02]  /*aae0*/  ISETP.LT.AND P0, PT, R4.reuse, UR8, !P4 ;  /* 0x0000000804007c0c */ /* 0x040fe4000e701270 */
[----:B------:R-:W-:Y:S02]  /*aaf0*/  ISETP.LT.AND P2, PT, R4, UR8, !P6 ;  /* 0x0000000804007c0c */ /* 0x000fe4000f741270 */
[----:B------:R-:W-:-:S02]  /*ab00*/  IADD3 R11, P1, R70, 0x100, RZ ;  /* 0x00000100460b7810 */ /* 0x000fc40007f3e0ff */
[----:B------:R-:W-:-:S07]  /*ab10*/  ISETP.LT.AND P3, PT, R5, UR8, !P4 ;  /* 0x0000000805007c0c */ /* 0x000fce000e761270 */
[----:B------:R2:W4:Y:S01]  /*ab20*/  @P0 LDG.E.LTC128B.64 R88, desc[UR20][R8.64] ;  /* 0x0000001408580981 */ /* 0x000522000c1e1b20 */
[----:B------:R-:W-:Y:S01]  /*ab30*/  ISETP.LT.AND P0, PT, R5, UR8, !P6 ;  /* 0x0000000805007c0c */ /* 0x000fe2000f701270 */
[----:B------:R-:W-:Y:S02]  /*ab40*/  @P2 IMAD.MOV.U32 R14, RZ, RZ, R8 ;  /* 0x000000ffff0e2224 */ /* 0x000fe400078e0008 */
[----:B------:R-:W-:Y:S02]  /*ab50*/  @P2 IMAD.MOV.U32 R15, RZ, RZ, R9 ;  /* 0x000000ffff0f2224 */ /* 0x000fe400078e0009 */
[----:B------:R-:W-:-:S03]  /*ab60*/  IMAD.X R5, RZ, RZ, R71, P1 ;  /* 0x000000ffff057224 */ /* 0x000fc600008e0647 */
[----:B------:R3:W4:Y:S01]  /*ab70*/  @P2 LDG.E.LTC128B.64 R86, desc[UR20][R14.64+0x100] ;  /* 0x000100140e562981 */ /* 0x000722000c1e1b20 */
[-C--:B------:R-:W-:Y:S02]  /*ab80*/  IADD3 R16, P2, R11, R8.reuse, RZ ;  /* 0x000000080b107210 */ /* 0x080fe40007f5e0ff */
[----:B------:R-:W-:-:S03]  /*ab90*/  IADD3 R12, P1, R70, R8, RZ ;  /* 0x00000008460c7210 */ /* 0x000fc60007f3e0ff */
[--C-:B------:R-:W-:Y:S02]  /*aba0*/  IMAD.X R17, R5, 0x1, R9.reuse, P2 ;  /* 0x0000000105117824 */ /* 0x100fe400010e0609 */
[----:B------:R-:W-:-:S03]  /*abb0*/  IMAD.X R13, R71, 0x1, R9, P1 ;  /* 0x00000001470d7824 */ /* 0x000fc600008e0609 */
[----:B------:R1:W4:Y:S04]  /*abc0*/  @P0 LDG.E.LTC128B.64 R82, desc[UR20][R16.64] ;  /* 0x0000001410520981 */ /* 0x000328000c1e1b20 */
[----:B------:R1:W4:Y:S01]  /*abd0*/  @P3 LDG.E.LTC128B.64 R84, desc[UR20][R12.64] ;  /* 0x000000140c543981 */ /* 0x000322000c1e1b20 */
[----:B--2---:R-:W-:-:S05]  /*abe0*/  VIADD R8, R96, 0xa ;  /* 0x0000000a60087836 */ /* 0x004fca0000000000 */
[C---:B------:R-:W-:Y:S02]  /*abf0*/  ISETP.LT.AND P2, PT, R8.reuse, UR8, !P4 ;  /* 0x0000000808007c0c */ /* 0x040fe4000e741270 */
[----:B------:R-:W-:Y:S02]  /*ac00*/  ISETP.LT.AND P1, PT, R8, UR8, !P6 ;  /* 0x0000000808007c0c */ /* 0x000fe4000f721270 */
[----:B---3--:R-:W-:Y:S01]  /*ac10*/  IADD3 R14, P0, R70, R12, RZ ;  /* 0x0000000c460e7210 */ /* 0x008fe20007f1e0ff */
[----:B------:R-:W-:-:S04]  /*ac20*/  VIADD R8, R96, 0xb ;  /* 0x0000000b60087836 */ /* 0x000fc80000000000 */
[--C-:B------:R-:W-:Y:S01]  /*ac30*/  IMAD.X R15, R71, 0x1, R13.reuse, P0 ;  /* 0x00000001470f7824 */ /* 0x100fe200000e060d */
[C---:B------:R-:W-:Y:S02]  /*ac40*/  ISETP.LT.AND P0, PT, R8.reuse, UR8, !P4 ;  /* 0x0000000808007c0c */ /* 0x040fe4000e701270 */
[----:B------:R-:W-:Y:S02]  /*ac50*/  ISETP.LT.AND P6, PT, R8, UR8, !P6 ;  /* 0x0000000808007c0c */ /* 0x000fe4000f7c1270 */
[----:B------:R2:W4:Y:S01]  /*ac60*/  @P2 LDG.E.LTC128B.64 R80, desc[UR20][R14.64] ;  /* 0x000000140e502981 */ /* 0x000522000c1e1b20 */
[----:B------:R-:W-:Y:S02]  /*ac70*/  IADD3 R8, P4, R11, R12, RZ ;  /* 0x0000000c0b087210 */ /* 0x000fe40007f9e0ff */
[----:B------:R-:W-:Y:S02]  /*ac80*/  IADD3 R10, P2, R14, R11, RZ ;  /* 0x0000000b0e0a7210 */ /* 0x000fe40007f5e0ff */
[----:B-1----:R-:W-:Y:S01]  /*ac90*/  IADD3 R16, P3, R70, R14, RZ ;  /* 0x0000000e46107210 */ /* 0x002fe20007f7e0ff */
[----:B------:R-:W-:-:S02]  /*aca0*/  IMAD.X R9, R5, 0x1, R13, P4 ;  /* 0x0000000105097824 */ /* 0x000fc400020e060d */
[----:B------:R-:W-:Y:S02]  /*acb0*/  IMAD.X R11, R15, 0x1, R5, P2 ;  /* 0x000000010f0b7824 */ /* 0x000fe400010e0605 */
[----:B------:R-:W-:Y:S01]  /*acc0*/  IMAD.X R17, R71, 0x1, R15, P3 ;  /* 0x0000000147117824 */ /* 0x000fe200018e060f */
[----:B------:R2:W4:Y:S04]  /*acd0*/  @P1 LDG.E.LTC128B.64 R78, desc[UR20][R8.64] ;  /* 0x00000014084e1981 */ /* 0x000528000c1e1b20 */
[----:B------:R2:W4:Y:S04]  /*ace0*/  @P0 LDG.E.LTC128B.64 R76, desc[UR20][R16.64] ;  /* 0x00000014104c0981 */ /* 0x000528000c1e1b20 */
[----:B------:R2:W4:Y:S02]  /*acf0*/  @P6 LDG.E.LTC128B.64 R74, desc[UR20][R10.64] ;  /* 0x000000140a4a6981 */ /* 0x000524000c1e1b20 */
.L_x_97:
[----:B------:R-:W-:Y:S05]  /*ad00*/  BSYNC B1 ;  /* 0x0000000000017941 */ /* 0x000fea0003800000 */
.L_x_71:
[----:B------:R-:W-:Y:S01]  /*ad10*/  BAR.SYNC.DEFER_BLOCKING 0x0 ;  /* 0x0000000000007b1d */ /* 0x000fe20000010000 */
[----:B------:R-:W-:-:S05]  /*ad20*/  VIADD R5, R96, 0x10 ;  /* 0x0000001060057836 */ /* 0x000fca0000000000 */
[----:B------:R-:W-:Y:S01]  /*ad30*/  ULDC UR5, c[0x0][0x228] ;  /* 0x00008a0000057ab9 */ /* 0x000fe20000000800 */
[----:B------:R-:W-:Y:S01]  /*ad40*/  UMOV UR4, 0xffffffff ;  /* 0xffffffff00047882 */ /* 0x000fe20000000000 */
[----:B------:R-:W-:Y:S01]  /*ad50*/  BSSY B1, `(.L_x_98) ;  /* 0x00001e3000017945 */ /* 0x000fe20003800000 */
[----:B------:R-:W-:-:S04]  /*ad60*/  USHF.L.U32 UR4, UR4, UR5, URZ ;  /* 0x0000000504047299 */ /* 0x000fc8000800063f */
[----:B------:R-:W-:Y:S01]  /*ad70*/  ULOP3.LUT UR4, UR6, UR4, URZ, 0x30, !UPT ;  /* 0x0000000406047292 */ /* 0x000fe2000f8e303f */
[----:B------:R-:W-:-:S04]  /*ad80*/  DEPBAR.LE SB5, 0x2 ;  /* 0x0000d0800000791a */ /* 0x000fc80000000000 */
[----:B------:R-:W-:Y:S04]  /*ad90*/  STS.128 [R95], R32 ;  /* 0x000000205f007388 */ /* 0x000fe80000000c00 */
[----:B------:R-:W-:Y:S04]  /*ada0*/  STS.128 [R95+0x40], R28 ;  /* 0x0000401c5f007388 */ /* 0x000fe80000000c00 */
[----:B------:R-:W-:Y:S04]  /*adb0*/  STS.128 [R95+0x80], R24 ;  /* 0x000080185f007388 */ /* 0x000fe80000000c00 */
[----:B------:R-:W-:Y:S01]  /*adc0*/  STS.128 [R95+0xc0], R20 ;  /* 0x0000c0145f007388 */ /* 0x000fe20000000c00 */
[----:B------:R-:W-:Y:S06]  /*add0*/  BAR.SYNC.DEFER_BLOCKING 0x0 ;  /* 0x0000000000007b1d */ /* 0x000fec0000010000 */
[----:B--23--:R-:W2:Y:S04]  /*ade0*/  LDS.64 R8, [R93+UR7+0x100] ;  /* 0x000100075d087984 */ /* 0x00cea80008000a00 */
[----:B------:R-:W3:Y:S04]  /*adf0*/  LDS.64 R98, [R93+UR7] ;  /* 0x000000075d627984 */ /* 0x000ee80008000a00 */
[----:B------:R-:W1:Y:S04]  /*ae00*/  LDS.64 R18, [R93+UR7+0x220] ;  /* 0x000220075d127984 */ /* 0x000e680008000a00 */
[----:B------:R-:W1:Y:S04]  /*ae10*/  LDS.64 R16, [R93+UR7+0x320] ;  /* 0x000320075d107984 */ /* 0x000e680008000a00 */
[----:B------:R-:W1:Y:S04]  /*ae20*/  LDS.64 R14, [R93+UR7+0x440] ;  /* 0x000440075d0e7984 */ /* 0x000e680008000a00 */
[----:B------:R-:W1:Y:S04]  /*ae30*/  LDS.64 R12, [R93+UR7+0x540] ;  /* 0x000540075d0c7984 */ /* 0x000e680008000a00 */
[----:B------:R-:W1:Y:S04]  /*ae40*/  LDS.64 R10, [R93+UR7+0x660] ;  /* 0x000660075d0a7984 */ /* 0x000e680008000a00 */
[----:B------:R-:W1:Y:S01]  /*ae50*/  LDS.64 R28, [R93+UR7+0x760] ;  /* 0x000760075d1c7984 */ /* 0x000e620008000a00 */
[-C--:B--2---:R-:W-:Y:S01]  /*ae60*/  DMUL R20, R8, R114.reuse ;  /* 0x0000007208147228 */ /* 0x084fe20000000000 */
[----:B------:R-:W-:Y:S01]  /*ae70*/  VIADD R8, R138, UR4 ;  /* 0x000000048a087c36 */ /* 0x000fe20008000000 */
[----:B---3--:R-:W-:-:S04]  /*ae80*/  DMUL R24, R98, R114 ;  /* 0x0000007262187228 */ /* 0x008fc80000000000 */
[----:B------:R-:W-:Y:S01]  /*ae90*/  SHF.L.U32 R8, R8, 0x6, RZ ;  /* 0x0000000608087819 */ /* 0x000fe200000006ff */
[----:B-1----:R-:W-:Y:S02]  /*aea0*/  DMUL R18, R18, R114 ;  /* 0x0000007212127228 */ /* 0x002fe40000000000 */
[----:B----4-:R-:W-:Y:S01]  /*aeb0*/  DFMA R20, R86, R112, R20 ;  /* 0x000000705614722b */ /* 0x010fe20000000014 */
[----:B------:R-:W-:Y:S01]  /*aec0*/  ISETP.GT.AND P0, PT, R137, R8, PT ;  /* 0x000000088900720c */ /* 0x000fe20003f04270 */
[----:B------:R-:W-:Y:S02]  /*aed0*/  DMUL R16, R16, R114 ;  /* 0x0000007210107228 */ /* 0x000fe40000000000 */
[----:B------:R-:W-:Y:S02]  /*aee0*/  DFMA R24, R88, R112, R24 ;  /* 0x000000705818722b */ /* 0x000fe40000000018 */
[----:B------:R-:W-:Y:S02]  /*aef0*/  DMUL R14, R14, R114 ;  /* 0x000000720e0e7228 */ /* 0x000fe40000000000 */
[----:B------:R-:W-:-:S02]  /*af00*/  DFMA R18, R84, R112, R18 ;  /* 0x000000705412722b */ /* 0x000fc40000000012 */
[----:B------:R-:W-:Y:S02]  /*af10*/  DMUL R12, R12, R114 ;  /* 0x000000720c0c7228 */ /* 0x000fe40000000000 */
[----:B------:R-:W-:Y:S02]  /*af20*/  DFMA R16, R82, R112, R16 ;  /* 0x000000705210722b */ /* 0x000fe40000000010 */
[----:B------:R-:W-:Y:S02]  /*af30*/  DMUL R10, R10, R114 ;  /* 0x000000720a0a7228 */ /* 0x000fe40000000000 */
[----:B------:R-:W-:Y:S02]  /*af40*/  DFMA R14, R80, R112, R14 ;  /* 0x00000070500e722b */ /* 0x000fe4000000000e */
[----:B------:R-:W-:Y:S02]  /*af50*/  DMUL R8, R28, R114 ;  /* 0x000000721c087228 */ /* 0x000fe40000000000 */
[----:B------:R-:W-:-:S02]  /*af60*/  DFMA R12, R78, R112, R12 ;  /* 0x000000704e0c722b */ /* 0x000fc4000000000c */
[----:B------:R-:W-:-:S04]  /*af70*/  DFMA R10, R76, R112, R10 ;  /* 0x000000704c0a722b */ /* 0x000fc8000000000a */
[----:B------:R-:W-:Y:S01]  /*af80*/  DFMA R8, R74, R112, R8 ;  /* 0x000000704a08722b */ /* 0x000fe20000000008 */
[----:B------:R-:W-:Y:S10]  /*af90*/  @!P0 BRA `(.L_x_99) ;  /* 0x0000001800648947 */ /* 0x000ff40003800000 */
[----:B------:R-:W-:Y:S01]  /*afa0*/  IADD3 R26, P0, -R68, R6, RZ ;  /* 0x00000006441a7210 */ /* 0x000fe20007f1e1ff */
[----:B------:R-:W-:Y:S01]  /*afb0*/  ULDC UR4, c[0x0][0x2f4] ;  /* 0x0000bd0000047ab9 */ /* 0x000fe20000000800 */
[----:B------:R-:W-:Y:S01]  /*afc0*/  BSSY B0, `(.L_x_100) ;  /* 0x0000030000007945 */ /* 0x000fe20003800000 */
[----:B------:R-:W-:Y:S02]  /*afd0*/  IMAD.U32 R31, RZ, RZ, UR4 ;  /* 0x00000004ff1f7e24 */ /* 0x000fe4000f8e00ff */
[----:B------:R-:W-:-:S05]  /*afe0*/  IMAD.X R27, R7, 0x1, ~R69, P0 ;  /* 0x00000001071b7824 */ /* 0x000fca00000e0e45 */
        /* <DEDUP_REMOVED lines=11> */
[----:B------:R-:W-:Y:S02]  /*b0a0*/  ULDC.64 UR4, c[0x0][0x2f0] ;  /* 0x0000bc0000047ab9 */ /* 0x000fe40000000a00 */
[----:B------:R-:W-:Y:S02]  /*b0b0*/  MOV R29, UR4 ;  /* 0x00000004001d7c02 */ /* 0x000fe40008000f00 */
[----:B------:R-:W-:Y:S02]  /*b0c0*/  IADD3.X R98, RZ, ~R98, RZ, P0, !PT ;  /* 0x80000062ff627210 */ /* 0x000fe400007fe4ff */
[----:B------:R-:W-:Y:S01]  /*b0d0*/  MOV R31, UR5 ;  /* 0x00000005001f7c02 */ /* 0x000fe20008000f00 */
[----:B------:R-:W-:-:S04]  /*b0e0*/  IMAD.WIDE.U32 R32, R22, R29, R26 ;  /* 0x0000001d16207225 */ /* 0x000fc800078e001a */
[----:B------:R-:W-:Y:S01]  /*b0f0*/  IMAD R23, R98, R29, RZ ;  /* 0x0000001d62177224 */ /* 0x000fe200078e02ff */
[----:B------:R-:W-:-:S03]  /*b100*/  MOV R28, R32 ;  /* 0x00000020001c7202 */ /* 0x000fc60000000f00 */
[----:B------:R-:W-:Y:S02]  /*b110*/  IMAD R22, R22, R31, R23 ;  /* 0x0000001f16167224 */ /* 0x000fe400078e0217 */
[----:B------:R-:W-:Y:S02]  /*b120*/  IMAD.MOV.U32 R23, RZ, RZ, R99 ;  /* 0x000000ffff177224 */ /* 0x000fe400078e0063 */
[----:B------:R-:W-:Y:S01]  /*b130*/  IMAD.IADD R33, R22, 0x1, R33 ;  /* 0x0000000116217824 */ /* 0x000fe200078e0221 */
[----:B------:R-:W-:Y:S05]  /*b140*/  BRA `(.L_x_102) ;  /* 0x00000000005c7947 */ /* 0x000fea0003800000 */
.L_x_101:
        /* <DEDUP_REMOVED lines=10> */
[----:B------:R-:W-:Y:S01]  /*b1f0*/  IMAD.HI.U32 R23, R33, R23, R32 ;  /* 0x0000001721177227 */ /* 0x000fe200078e0020 */
[----:B------:R-:W-:-:S05]  /*b200*/  MOV R33, RZ ;  /* 0x000000ff00217202 */ /* 0x000fca0000000f00 */
        /* <DEDUP_REMOVED lines=11> */
.L_x_102:
[----:B------:R-:W-:Y:S05]  /*b2c0*/  BSYNC B0 ;  /* 0x0000000000007941 */ /* 0x000fea0003800000 */
.L_x_100:
        /* <DEDUP_REMOVED lines=19> */
[----:B-1---5:R-:W-:Y:S05]  /*b400*/  CALL.REL.NOINC `($__internal_1_$__cuda_sm20_rem_u64) ;  /* 0x0000010800607944 */ /* 0x022fea0003c00000 */
[----:B------:R-:W-:Y:S05]  /*b410*/  BRA `(.L_x_105) ;  /* 0x00000000004c7947 */ /* 0x000fea0003800000 */
.L_x_104:
        /* <DEDUP_REMOVED lines=19> */
.L_x_105:
[----:B------:R-:W-:Y:S05]  /*b550*/  BSYNC B0 ;  /* 0x0000000000007941 */ /* 0x000fea0003800000 */
.L_x_103:
        /* <DEDUP_REMOVED lines=39> */
.L_x_107:
        /* <DEDUP_REMOVED lines=8> */
[----:B-1----:R-:W-:Y:S01]  /*b850*/  IMAD R21, R31, R27, RZ ;  /* 0x0000001b1f157224 */ /* 0x002fe200078e02ff */
[----:B------:R-:W-:-:S04]  /*b860*/  MOV R20, RZ ;  /* 0x000000ff00147202 */ /* 0x000fc80000000f00 */
        /* <DEDUP_REMOVED lines=13> */
.L_x_108:
[----:B------:R-:W-:Y:S05]  /*b940*/  BSYNC B0 ;  /* 0x0000000000007941 */ /* 0x000fea0003800000 */
.L_x_106:
        /* <DEDUP_REMOVED lines=21> */
.L_x_110:
        /* <DEDUP_REMOVED lines=19> */
.L_x_111:
[----:B------:R-:W-:Y:S05]  /*bbd0*/  BSYNC B0 ;  /* 0x0000000000007941 */ /* 0x000fea0003800000 */
.L_x_109:
        /* <DEDUP_REMOVED lines=37> */
.L_x_113:
[----:B------:R-:W-:Y:S01]  /*be30*/  ULDC UR4, c[0x0][0x2f0] ;  /* 0x0000bc0000047ab9 */ /* 0x000fe20000000800 */
[----:B------:R-:W-:Y:S01]  /*be40*/  IMAD.MOV.U32 R26, RZ, RZ, RZ ;  /* 0x000000ffff1a7224 */ /* 0x000fe200078e00ff */
[----:B-1----:R-:W-:-:S04]  /*be50*/  MOV R23, UR4 ;  /* 0x0000000400177c02 */ /* 0x002fc80008000f00 */
        /* <DEDUP_REMOVED lines=20> */
.L_x_114:
[----:B------:R-:W-:Y:S05]  /*bfa0*/  BSYNC B0 ;  /* 0x0000000000007941 */ /* 0x000fea0003800000 */
.L_x_112:
        /* <DEDUP_REMOVED lines=21> */
.L_x_116:
        /* <DEDUP_REMOVED lines=19> */
.L_x_117:
[----:B------:R-:W-:Y:S05]  /*c230*/  BSYNC B0 ;  /* 0x0000000000007941 */ /* 0x000fea0003800000 */
.L_x_115:
        /* <DEDUP_REMOVED lines=37> */
.L_x_119:
        /* <DEDUP_REMOVED lines=23> */
.L_x_120:
[----:B------:R-:W-:Y:S05]  /*c600*/  BSYNC B0 ;  /* 0x0000000000007941 */ /* 0x000fea0003800000 */
.L_x_118:
        /* <DEDUP_REMOVED lines=21> */
.L_x_122:
        /* <DEDUP_REMOVED lines=19> */
.L_x_123:
[----:B------:R-:W-:Y:S05]  /*c890*/  BSYNC B0 ;  /* 0x0000000000007941 */ /* 0x000fea0003800000 */
.L_x_121:
        /* <DEDUP_REMOVED lines=9> */
.L_x_99:
[C---:B------:R-:W-:Y:S01]  /*c930*/  VIADD R22, R94.reuse, 0x20 ;  /* 0x000000205e167836 */ /* 0x040fe20000000000 */
[----:B------:R-:W-:Y:S02]  /*c940*/  ULDC UR4, c[0x0][0x214] ;  /* 0x0000850000047ab9 */ /* 0x000fe40000000800 */
[----:B------:R-:W-:Y:S02]  /*c950*/  ISETP.GE.AND P0, PT, R94, UR4, PT ;  /* 0x000000045e007c0c */ /* 0x000fe4000bf06270 */
[----:B------:R-:W-:Y:S01]  /*c960*/  ISETP.GE.AND P1, PT, R22, UR4, PT ;  /* 0x0000000416007c0c */ /* 0x000fe2000bf26270 */
[----:B------:R-:W-:Y:S01]  /*c970*/  ULDC.64 UR4, c[0x0][0x2f8] ;  /* 0x0000be0000047ab9 */ /* 0x000fe20000000a00 */
[C---:B------:R-:W-:Y:S01]  /*c980*/  ISETP.LT.AND P2, PT, R4.reuse, UR8, !P0 ;  /* 0x0000000804007c0c */ /* 0x040fe2000c741270 */
[----:B------:R-:W-:Y:S01]  /*c990*/  UIADD3 UR10, UP0, UR4, 0x100, URZ ;  /* 0x00000100040a7890 */ /* 0x000fe2000ff1e03f */
[----:B------:R-:W-:Y:S01]  /*c9a0*/  ISETP.LT.AND P3, PT, R4, UR8, !P1 ;  /* 0x0000000804007c0c */ /* 0x000fe2000cf61270 */
[----:B------:R-:W-:-:S02]  /*c9b0*/  VIADD R4, R96, 0x9 ;  /* 0x0000000960047836 */ /* 0x000fc40000000000 */
[----:B------:R-:W-:-:S03]  /*c9c0*/  UIADD3.X UR9, URZ, UR5, URZ, UP0, !UPT ;  /* 0x000000053f097290 */ /* 0x000fc600087fe43f */
[----:B------:R-:W-:-:S05]  /*c9d0*/  ISETP.LT.AND P4, PT, R4, UR8, !P0 ;  /* 0x0000000804007c0c */ /* 0x000fca000c781270 */
[----:B------:R1:W-:Y:S01]  /*c9e0*/  @P2 STG.E.64 desc[UR20][R6.64], R24 ;  /* 0x0000001806002986 */ /* 0x0003e2000c101b14 */
[----:B------:R-:W-:-:S03]  /*c9f0*/  IADD3 R22, P2, R6, UR4, RZ ;  /* 0x0000000406167c10 */ /* 0x000fc6000ff5e0ff */
[----:B------:R2:W-:Y:S01]  /*ca00*/  @P3 STG.E.64 desc[UR20][R6.64+0x100], R20 ;  /* 0x0001001406003986 */ /* 0x0005e2000c101b14 */
[----:B------:R-:W-:Y:S01]  /*ca10*/  ISETP.LT.AND P3, PT, R4, UR8, !P1 ;  /* 0x0000000804007c0c */ /* 0x000fe2000cf61270 */
[----:B------:R-:W-:Y:S01]  /*ca20*/  VIADD R4, R96, 0xa ;  /* 0x0000000a60047836 */ /* 0x000fe20000000000 */
[C---:B------:R-:W-:Y:S02]  /*ca30*/  IADD3.X R23, R7.reuse, UR5, RZ, P2, !PT ;  /* 0x0000000507177c10 */ /* 0x040fe400097fe4ff */
[----:B------:R-:W-:Y:S02]  /*ca40*/  IADD3 R26, P2, R6, UR10, RZ ;  /* 0x0000000a061a7c10 */ /* 0x000fe4000ff5e0ff */
[C---:B------:R-:W-:Y:S01]  /*ca50*/  ISETP.LT.AND P1, PT, R4.reuse, UR8, !P1 ;  /* 0x0000000804007c0c */ /* 0x040fe2000cf21270 */
[----:B------:R3:W-:Y:S01]  /*ca60*/  @P4 STG.E.64 desc[UR20][R22.64], R18 ;  /* 0x0000001216004986 */ /* 0x0007e2000c101b14 */
[----:B------:R-:W-:Y:S02]  /*ca70*/  IADD3.X R27, R7, UR9, RZ, P2, !PT ;  /* 0x00000009071b7c10 */ /* 0x000fe400097fe4ff */
[----:B------:R-:W-:Y:S01]  /*ca80*/  ISETP.LT.AND P2, PT, R4, UR8, !P0 ;  /* 0x0000000804007c0c */ /* 0x000fe2000c741270 */
[----:B------:R-:W-:-:S02]  /*ca90*/  VIADD R4, R96, 0xb ;  /* 0x0000000b60047836 */ /* 0x000fc40000000000 */
[----:B------:R3:W-:Y:S03]  /*caa0*/  @P3 STG.E.64 desc[UR20][R26.64], R16 ;  /* 0x000000101a003986 */ /* 0x0007e6000c101b14 */
[----:B------:R-:W-:Y:S02]  /*cab0*/  ISETP.LT.AND P0, PT, R4, UR8, !P0 ;  /* 0x0000000804007c0c */ /* 0x000fe4000c701270 */
[C---:B-1----:R-:W-:Y:S02]  /*cac0*/  IADD3 R24, P3, R22.reuse, UR10, RZ ;  /* 0x0000000a16187c10 */ /* 0x042fe4000ff7e0ff */
[----:B--2---:R-:W-:Y:S02]  /*cad0*/  IADD3 R20, P4, R22, UR4, RZ ;  /* 0x0000000416147c10 */ /* 0x004fe4000ff9e0ff */
[C---:B------:R-:W-:Y:S02]  /*cae0*/  IADD3.X R25, R23.reuse, UR9, RZ, P3, !PT ;  /* 0x0000000917197c10 */ /* 0x040fe40009ffe4ff */
[----:B------:R-:W-:-:S02]  /*caf0*/  IADD3.X R21, R23, UR5, RZ, P4, !PT ;  /* 0x0000000517157c10 */ /* 0x000fc4000a7fe4ff */
[C---:B------:R-:W-:Y:S02]  /*cb00*/  IADD3 R28, P4, R20.reuse, UR4, RZ ;  /* 0x00000004141c7c10 */ /* 0x040fe4000ff9e0ff */
[----:B---3--:R-:W-:Y:S01]  /*cb10*/  IADD3 R18, P3, R20, UR10, RZ ;  /* 0x0000000a14127c10 */ /* 0x008fe2000ff7e0ff */
[----:B------:R1:W-:Y:S01]  /*cb20*/  @P2 STG.E.64 desc[UR20][R20.64], R14 ;  /* 0x0000000e14002986 */ /* 0x0003e2000c101b14 */
[C---:B------:R-:W-:Y:S02]  /*cb30*/  IADD3.X R29, R21.reuse, UR5, RZ, P4, !PT ;  /* 0x00000005151d7c10 */ /* 0x040fe4000a7fe4ff */
[----:B------:R-:W-:Y:S01]  /*cb40*/  IADD3.X R19, R21, UR9, RZ, P3, !PT ;  /* 0x0000000915137c10 */ /* 0x000fe20009ffe4ff */
[----:B------:R1:W-:Y:S04]  /*cb50*/  @P1 STG.E.64 desc[UR20][R24.64], R12 ;  /* 0x0000000c18001986 */ /* 0x0003e8000c101b14 */
[----:B------:R1:W-:Y:S04]  /*cb60*/  @P0 STG.E.64 desc[UR20][R28.64], R10 ;  /* 0x0000000a1c000986 */ /* 0x0003e8000c101b14 */
[----:B------:R1:W-:Y:S02]  /*cb70*/  @P6 STG.E.64 desc[UR20][R18.64], R8 ;  /* 0x0000000812006986 */ /* 0x0003e4000c101b14 */
.L_x_124:
[----:B------:R-:W-:Y:S05]  /*cb80*/  BSYNC B1 ;  /* 0x0000000000017941 */ /* 0x000fea0003800000 */
.L_x_98:
[----:B------:R-:W-:Y:S01]  /*cb90*/  ULDC UR5, c[0x0][0x228] ;  /* 0x00008a0000057ab9 */ /* 0x000fe20000000800 */
[----:B------:R-:W-:Y:S01]  /*cba0*/  UMOV UR4, 0xffffffff ;  /* 0xffffffff00047882 */ /* 0x000fe20000000000 */
[C---:B-12---:R-:W-:Y:S01]  /*cbb0*/  LEA R8, P2, R72.reuse, R92, 0x1 ;  /* 0x0000005c48087211 */ /* 0x046fe200078408ff */
[----:B------:R-:W-:Y:S01]  /*cbc0*/  USHF.L.U32 UR4, UR4, UR5, URZ ;  /* 0x0000000504047299 */ /* 0x000fe2000800063f */
[----:B------:R-:W-:Y:S02]  /*cbd0*/  BSSY B1, `(.L_x_125) ;  /* 0x00001aa000017945 */ /* 0x000fe40003800000 */
[----:B------:R-:W-:Y:S01]  /*cbe0*/  LEA.HI.X R9, R72, R91, R73, 0x1, P2 ;  /* 0x0000005b48097211 */ /* 0x000fe200010f0c49 */
[----:B------:R-:W-:-:S06]  /*cbf0*/  ULOP3.LUT UR4, UR6, UR4, URZ, 0x30, !UPT ;  /* 0x0000000406047292 */ /* 0x000fcc000f8e303f */
[----:B------:R-:W-:Y:S01]  /*cc00*/  VIADD R4, R138, UR4 ;  /* 0x000000048a047c36 */ /* 0x000fe20008000000 */
[----:B------:R-:W-:Y:S02]  /*cc10*/  ULDC.64 UR4, c[0x0][0x310] ;  /* 0x0000c40000047ab9 */ /* 0x000fe40000000a00 */
[----:B------:R-:W-:Y:S01]  /*cc20*/  IADD3 R6, P1, R6, UR4, RZ ;  /* 0x0000000406067c10 */ /* 0x000fe2000ff3e0ff */
        /* <DEDUP_REMOVED lines=15> */
[----:B-----5:R-:W-:Y:S05]  /*cd20*/  CALL.REL.NOINC `($__internal_0_$__cuda_sm20_div_u64) ;  /* 0x000000ec00047944 */ /* 0x020fea0003c00000 */
[-C--:B------:R-:W-:Y:S02]  /*cd30*/  IADD3 R11, P0, RZ, -R99.reuse, RZ ;  /* 0x80000063ff0b7210 */ /* 0x080fe40007f1e0ff */
[----:B------:R-:W-:Y:S02]  /*cd40*/  MOV R10, R99 ;  /* 0x00000063000a7202 */ /* 0x000fe40000000f00 */
[----:B------:R-:W-:-:S05]  /*cd50*/  IADD3.X R15, RZ, ~R98, RZ, P0, !PT ;  /* 0x80000062ff0f7210 */ /* 0x000fca00007fe4ff */
[----:B------:R-:W-:Y:S02]  /*cd60*/  IMAD R4, R15, R90, RZ ;  /* 0x0000005a0f047224 */ /* 0x000fe400078e02ff */
[----:B------:R-:W-:-:S04]  /*cd70*/  IMAD.WIDE.U32 R14, R90, R11, R12 ;  /* 0x0000000b5a0e7225 */ /* 0x000fc800078e000c */
[----:B------:R-:W-:-:S05]  /*cd80*/  IMAD R4, R0, R11, R4 ;  /* 0x0000000b00047224 */ /* 0x000fca00078e0204 */
[----:B------:R-:W-:Y:S01]  /*cd90*/  IADD3 R11, R4, R15, RZ ;  /* 0x0000000f040b7210 */ /* 0x000fe20007ffe0ff */
[----:B------:R-:W-:Y:S05]  /*cda0*/  BRA `(.L_x_129) ;  /* 0x0000000000547947 */ /* 0x000fea0003800000 */
.L_x_128:
        /* <DEDUP_REMOVED lines=21> */
.L_x_129:
[----:B------:R-:W-:Y:S05]  /*cf00*/  BSYNC B0 ;  /* 0x0000000000007941 */ /* 0x000fea0003800000 */
.L_x_127:
        /* <DEDUP_REMOVED lines=18> */
[----:B----45:R-:W-:Y:S05]  /*d030*/  CALL.REL.NOINC `($__internal_1_$__cuda_sm20_rem_u64) ;  /* 0x000000ec00547944 */ /* 0x030fea0003c00000 */
[----:B------:R-:W-:Y:S05]  /*d040*/  BRA `(.L_x_132) ;  /* 0x00000000004c7947 */ /* 0x000fea0003800000 */
.L_x_131:
        /* <DEDUP_REMOVED lines=19> */
.L_x_132:
[----:B------:R-:W-:Y:S05]  /*d180*/  BSYNC B0 ;  /* 0x0000000000007941 */ /* 0x000fea0003800000 */
.L_x_130:
[----:B------:R-:W-:Y:S01]  /*d190*/  VIADD R11, R94, 0x20 ;  /* 0x000000205e0b7836 */ /* 0x000fe20000000000 */
[----:B------:R-:W-:Y:S01]  /*d1a0*/  ULDC.64 UR4, c[0x0][0x210] ;  /* 0x0000840000047ab9 */ /* 0x000fe20000000a00 */
[----:B------:R-:W-:-:S03]  /*d1b0*/  SHF.R.U64 R13, R104, 0x3, R105 ;  /* 0x00000003680d7819 */ /* 0x000fc60000001269 */
[----:B------:R-:W-:Y:S02]  /*d1c0*/  ISETP.GE.AND P0, PT, R11, UR5, PT ;  /* 0x000000050b007c0c */ /* 0x000fe4000bf06270 */
        /* <DEDUP_REMOVED lines=20> */
[----:B----45:R-:W-:Y:S05]  /*d310*/  CALL.REL.NOINC `($__internal_0_$__cuda_sm20_div_u64) ;  /* 0x000000e400887944 */ /* 0x030fea0003c00000 */
[----:B------:R-:W-:-:S04]  /*d320*/  IADD3 R11, P2, RZ, -R99, RZ ;  /* 0x80000063ff0b7210 */ /* 0x000fc80007f5e0ff */
[----:B------:R-:W-:-:S05]  /*d330*/  IADD3.X R15, RZ, ~R98, RZ, P2, !PT ;  /* 0x80000062ff0f7210 */ /* 0x000fca00017fe4ff */
[----:B------:R-:W-:Y:S02]  /*d340*/  IMAD R4, R15, R90, RZ ;  /* 0x0000005a0f047224 */ /* 0x000fe400078e02ff */
[----:B------:R-:W-:-:S04]  /*d350*/  IMAD.WIDE.U32 R14, R90, R11, R12 ;  /* 0x0000000b5a0e7225 */ /* 0x000fc800078e000c */
[----:B------:R-:W-:Y:S01]  /*d360*/  IMAD R4, R0, R11, R4 ;  /* 0x0000000b00047224 */ /* 0x000fe200078e0204 */
[----:B------:R-:W-:Y:S02]  /*d370*/  MOV R11, R99 ;  /* 0x00000063000b7202 */ /* 0x000fe40000000f00 */
[----:B------:R-:W-:Y:S02]  /*d380*/  MOV R10, R14 ;  /* 0x0000000e000a7202 */ /* 0x000fe40000000f00 */
[----:B------:R-:W-:Y:S01]  /*d390*/  IADD3 R4, R4, R15, RZ ;  /* 0x0000000f04047210 */ /* 0x000fe20007ffe0ff */
[----:B------:R-:W-:Y:S05]  /*d3a0*/  BRA `(.L_x_135) ;  /* 0x0000000000547947 */ /* 0x000fea0003800000 */
.L_x_134:
[----:B------:R-:W1:Y:S01]  /*d3b0*/  I2F.U32.RP R14, R90 ;  /* 0x0000005a000e7306 */ /* 0x000e620000209000 */
[----:B------:R-:W-:-:S07]  /*d3c0*/  ISETP.NE.U32.AND P2, PT, R90, RZ, PT ;  /* 0x000000ff5a00720c */ /* 0x000fce0003f45070 */
[----:B-1----:R-:W1:Y:S02]  /*d3d0*/  MUFU.RCP R10, R14 ;  /* 0x0000000e000a7308 */ /* 0x002e640000001000 */
[----:B-1----:R-:W-:-:S06]  /*d3e0*/  IADD3 R10, R10, 0xffffffe, RZ ;  /* 0x0ffffffe0a0a7810 */ /* 0x002fcc0007ffe0ff */
[----:B------:R-:W1:Y:S02]  /*d3f0*/  F2I.FTZ.U32.TRUNC.NTZ R11, R10 ;  /* 0x0000000a000b7305 */ /* 0x000e64000021f000 */
[----:B-1----:R-:W-:Y:S01]  /*d400*/  IADD3 R4, RZ, -R11, RZ ;  /* 0x8000000bff047210 */ /* 0x002fe20007ffe0ff */
[----:B------:R-:W-:-:S04]  /*d410*/  IMAD.MOV.U32 R10, RZ, RZ, RZ ;  /* 0x000000ffff0a7224 */ /* 0x000fc800078e00ff */
        /* <DEDUP_REMOVED lines=14> */
.L_x_135:
[----:B------:R-:W-:Y:S05]  /*d500*/  BSYNC B0 ;  /* 0x0000000000007941 */ /* 0x000fea0003800000 */
.L_x_133:
[--C-:B------:R-:W-:Y:S01]  /*d510*/  SHF.R.U64 R14, R10, 0x3, R4.reuse ;  /* 0x000000030a0e7819 */ /* 0x100fe20000001204 */
[----:B------:R-:W-:Y:S01]  /*d520*/  VIADD R10, R96, 0x11 ;  /* 0x00000011600a7836 */ /* 0x000fe20000000000 */
[----:B------:R-:W-:Y:S01]  /*d530*/  ULDC UR4, c[0x0][0x210] ;  /* 0x0000840000047ab9 */ /* 0x000fe20000000800 */
[----:B------:R-:W-:Y:S02]  /*d540*/  SHF.R.U32.HI R15, RZ, 0x3, R4 ;  /* 0x00000003ff0f7819 */ /* 0x000fe40000011604 */
[----:B------:R-:W-:Y:S02]  /*d550*/  ISETP.LE.U32.AND P2, PT, R11, R14, PT ;  /* 0x0000000e0b00720c */ /* 0x000fe40003f43070 */
        /* <DEDUP_REMOVED lines=15> */
.L_x_137:
        /* <DEDUP_REMOVED lines=19> */
.L_x_138:
[----:B------:R-:W-:Y:S05]  /*d780*/  BSYNC B0 ;  /* 0x0000000000007941 */ /* 0x000fea0003800000 */
.L_x_136:
        /* <DEDUP_REMOVED lines=32> */
.L_x_140:
        /* <DEDUP_REMOVED lines=21> */
.L_x_141:
[----:B------:R-:W-:Y:S05]  /*dae0*/  BSYNC B0 ;  /* 0x0000000000007941 */ /* 0x000fea0003800000 */
.L_x_139:
        /* <DEDUP_REMOVED lines=20> */
.L_x_143:
        /* <DEDUP_REMOVED lines=19> */
.L_x_144:
[----:B------:R-:W-:Y:S05]  /*dd60*/  BSYNC B0 ;  /* 0x0000000000007941 */ /* 0x000fea0003800000 */
.L_x_142:
        /* <DEDUP_REMOVED lines=32> */
.L_x_146:
        /* <DEDUP_REMOVED lines=21> */
.L_x_147:
[----:B------:R-:W-:Y:S05]  /*e0c0*/  BSYNC B0 ;  /* 0x0000000000007941 */ /* 0x000fea0003800000 */
.L_x_145:
        /* <DEDUP_REMOVED lines=20> */
.L_x_149:
        /* <DEDUP_REMOVED lines=19> */
.L_x_150:
[----:B------:R-:W-:Y:S05]  /*e340*/  BSYNC B0 ;  /* 0x0000000000007941 */ /* 0x000fea0003800000 */
.L_x_148:
        /* <DEDUP_REMOVED lines=9> */
.L_x_126:
[----:B------:R-:W-:Y:S01]  /*e3e0*/  ULDC UR4, c[0x0][0x214] ;  /* 0x0000850000047ab9 */ /* 0x000fe20000000800 */
[C---:B------:R-:W-:Y:S01]  /*e3f0*/  VIADD R4, R94.reuse, 0x20 ;  /* 0x000000205e047836 */ /* 0x040fe20000000000 */
[----:B------:R-:W-:-:S04]  /*e400*/  ISETP.GE.AND P4, PT, R94, UR4, PT ;  /* 0x000000045e007c0c */ /* 0x000fc8000bf86270 */
[----:B------:R-:W-:Y:S02]  /*e410*/  ISETP.LT.AND P0, PT, R5, UR8, !P4 ;  /* 0x0000000805007c0c */ /* 0x000fe4000e701270 */
[----:B------:R-:W-:Y:S01]  /*e420*/  ISETP.GE.AND P6, PT, R4, UR4, PT ;  /* 0x0000000404007c0c */ /* 0x000fe2000bfc6270 */
[----:B------:R-:W-:-:S03]  /*e430*/  VIADD R4, R96, 0x11 ;  /* 0x0000001160047836 */ /* 0x000fc60000000000 */
[----:B------:R-:W-:-:S07]  /*e440*/  ISETP.LT.AND P2, PT, R5, UR8, !P6 ;  /* 0x0000000805007c0c */ /* 0x000fce000f741270 */
[----:B------:R-:W-:Y:S02]  /*e450*/  @P0 IMAD.MOV.U32 R14, RZ, RZ, R8 ;  /* 0x000000ffff0e0224 */ /* 0x000fe400078e0008 */
[----:B------:R-:W-:Y:S01]  /*e460*/  @P0 IMAD.MOV.U32 R15, RZ, RZ, R9 ;  /* 0x000000ffff0f0224 */ /* 0x000fe200078e0009 */
[----:B------:R-:W-:-:S04]  /*e470*/  IADD3 R13, P1, R70, 0x100, RZ ;  /* 0x00000100460d7810 */ /* 0x000fc80007f3e0ff */
[----:B------:R1:W4:Y:S01]  /*e480*/  @P0 LDG.E.LTC128B.64 R88, desc[UR20][R14.64] ;  /* 0x000000140e580981 */ /* 0x000322000c1e1b20 */
[C---:B------:R-:W-:Y:S01]  /*e490*/  ISETP.LT.AND P0, PT, R4.reuse, UR8, !P6 ;  /* 0x0000000804007c0c */ /* 0x040fe2000f701270 */
[----:B------:R-:W-:Y:S01]  /*e4a0*/  IMAD.X R11, RZ, RZ, R71, P1 ;  /* 0x000000ffff0b7224 */ /* 0x000fe200008e0647 */
[----:B------:R-:W-:Y:S01]  /*e4b0*/  ISETP.LT.AND P3, PT, R4, UR8, !P4 ;  /* 0x0000000804007c0c */ /* 0x000fe2000e761270 */
[----:B------:R-:W-:Y:S02]  /*e4c0*/  VIADD R4, R96, 0x12 ;  /* 0x0000001260047836 */ /* 0x000fe40000000000 */
[----:B-1----:R-:W-:Y:S02]  /*e4d0*/  @P2 IMAD.MOV.U32 R14, RZ, RZ, R8 ;  /* 0x000000ffff0e2224 */ /* 0x002fe400078e0008 */
[----:B------:R-:W-:-:S05]  /*e4e0*/  @P2 IMAD.MOV.U32 R15, RZ, RZ, R9 ;  /* 0x000000ffff0f2224 */ /* 0x000fca00078e0009 */
[----:B------:R1:W4:Y:S01]  /*e4f0*/  @P2 LDG.E.LTC128B.64 R86, desc[UR20][R14.64+0x100] ;  /* 0x000100140e562981 */ /* 0x000322000c1e1b20 */
[-C--:B------:R-:W-:Y:S02]  /*e500*/  IADD3 R16, P2, R13, R8.reuse, RZ ;  /* 0x000000080d107210 */ /* 0x080fe40007f5e0ff */
[----:B------:R-:W-:-:S03]  /*e510*/  IADD3 R8, P1, R70, R8, RZ ;  /* 0x0000000846087210 */ /* 0x000fc60007f3e0ff */
[--C-:B------:R-:W-:Y:S01]  /*e520*/  IMAD.X R17, R11, 0x1, R9.reuse, P2 ;  /* 0x000000010b117824 */ /* 0x100fe200010e0609 */
[C---:B------:R-:W-:Y:S01]  /*e530*/  ISETP.LT.AND P2, PT, R4.reuse, UR8, !P4 ;  /* 0x0000000804007c0c */ /* 0x040fe2000e741270 */
[----:B------:R-:W-:Y:S01]  /*e540*/  IMAD.X R9, R71, 0x1, R9, P1 ;  /* 0x0000000147097824 */ /* 0x000fe200008e0609 */
[----:B------:R-:W-:Y:S02]  /*e550*/  ISETP.LT.AND P1, PT, R4, UR8, !P6 ;  /* 0x0000000804007c0c */ /* 0x000fe4000f721270 */
[----:B------:R2:W4:Y:S01]  /*e560*/  @P0 LDG.E.LTC128B.64 R82, desc[UR20][R16.64] ;  /* 0x0000001410520981 */ /* 0x000522000c1e1b20 */
[----:B------:R-:W-:-:S03]  /*e570*/  VIADD R4, R96, 0x13 ;  /* 0x0000001360047836 */ /* 0x000fc60000000000 */
[----:B------:R3:W4:Y:S02]  /*e580*/  @P3 LDG.E.LTC128B.64 R84, desc[UR20][R8.64] ;  /* 0x0000001408543981 */ /* 0x000724000c1e1b20 */
[----:B------:R-:W-:Y:S02]  /*e590*/  ISETP.LT.AND P6, PT, R4, UR8, !P6 ;  /* 0x0000000804007c0c */ /* 0x000fe4000f7c1270 */
[----:B-1----:R-:W-:-:S05]  /*e5a0*/  IADD3 R14, P0, R70, R8, RZ ;  /* 0x00000008460e7210 */ /* 0x002fca0007f1e0ff */
[--C-:B------:R-:W-:Y:S01]  /*e5b0*/  IMAD.X R15, R71, 0x1, R9.reuse, P0 ;  /* 0x00000001470f7824 */ /* 0x100fe200000e0609 */
[----:B------:R-:W-:Y:S02]  /*e5c0*/  ISETP.LT.AND P0, PT, R4, UR8, !P4 ;  /* 0x0000000804007c0c */ /* 0x000fe4000e701270 */
[----:B------:R-:W-:Y:S02]  /*e5d0*/  IADD3 R12, P4, R13, R8, RZ ;  /* 0x000000080d0c7210 */ /* 0x000fe40007f9e0ff */
[----:B------:R3:W4:Y:S01]  /*e5e0*/  @P2 LDG.E.LTC128B.64 R80, desc[UR20][R14.64] ;  /* 0x000000140e502981 */ /* 0x000722000c1e1b20 */
[----:B------:R-:W-:Y:S02]  /*e5f0*/  IADD3 R10, P2, R14, R13, RZ ;  /* 0x0000000d0e0a7210 */ /* 0x000fe40007f5e0ff */
[----:B--2---:R-:W-:Y:S01]  /*e600*/  IADD3 R16, P3, R70, R14, RZ ;  /* 0x0000000e46107210 */ /* 0x004fe20007f7e0ff */
[----:B------:R-:W-:Y:S02]  /*e610*/  IMAD.X R13, R11, 0x1, R9, P4 ;  /* 0x000000010b0d7824 */ /* 0x000fe400020e0609 */
[----:B------:R-:W-:-:S02]  /*e620*/  IMAD.X R11, R15, 0x1, R11, P2 ;  /* 0x000000010f0b7824 */ /* 0x000fc400010e060b */
[----:B------:R-:W-:Y:S01]  /*e630*/  IMAD.X R17, R71, 0x1, R15, P3 ;  /* 0x0000000147117824 */ /* 0x000fe200018e060f */
[----:B------:R3:W4:Y:S04]  /*e640*/  @P1 LDG.E.LTC128B.64 R78, desc[UR20][R12.64] ;  /* 0x000000140c4e1981 */ /* 0x000728000c1e1b20 */
[----:B------:R3:W4:Y:S04]  /*e650*/  @P0 LDG.E.LTC128B.64 R76, desc[UR20][R16.64] ;  /* 0x00000014104c0981 */ /* 0x000728000c1e1b20 */
[----:B------:R3:W4:Y:S02]  /*e660*/  @P6 LDG.E.LTC128B.64 R74, desc[UR20][R10.64] ;  /* 0x000000140a4a6981 */ /* 0x000724000c1e1b20 */
.L_x_151:
[----:B------:R-:W-:Y:S05]  /*e670*/  BSYNC B1 ;  /* 0x0000000000017941 */ /* 0x000fea0003800000 */
.L_x_125:
[----:B------:R-:W-:Y:S01]  /*e680*/  BAR.SYNC.DEFER_BLOCKING 0x0 ;  /* 0x0000000000007b1d */ /* 0x000fe20000010000 */
[----:B------:R-:W-:Y:S02]  /*e690*/  MOV R20, R92 ;  /* 0x0000005c00147202 */ /* 0x000fe40000000f00 */
[----:B------:R-:W-:-:S03]  /*e6a0*/  MOV R21, R91 ;  /* 0x0000005b00157202 */ /* 0x000fc60000000f00 */
[----:B------:R-:W-:Y:S01]  /*e6b0*/  ULDC UR5, c[0x0][0x228] ;  /* 0x00008a0000057ab9 */ /* 0x000fe20000000800 */
[----:B------:R-:W-:Y:S01]  /*e6c0*/  UMOV UR4, 0xffffffff ;  /* 0xffffffff00047882 */ /* 0x000fe20000000000 */
[----:B------:R-:W-:Y:S01]  /*e6d0*/  BSSY B1, `(.L_x_152) ;  /* 0x00001e6000017945 */ /* 0x000fe20003800000 */
[----:B------:R-:W-:-:S04]  /*e6e0*/  USHF.L.U32 UR4, UR4, UR5, URZ ;  /* 0x0000000504047299 */ /* 0x000fc8000800063f */
[----:B------:R-:W-:-:S06]  /*e6f0*/  ULOP3.LUT UR4, UR6, UR4, URZ, 0x30, !UPT ;  /* 0x0000000406047292 */ /* 0x000fcc000f8e303f */
[----:B------:R-:W-:Y:S01]  /*e700*/  IADD3 R4, R138, UR4, RZ ;  /* 0x000000048a047c10 */ /* 0x000fe2000fffe0ff */
[----:B------:R-:W-:Y:S04]  /*e710*/  STS.128 [R95], R36 ;  /* 0x000000245f007388 */ /* 0x000fe80000000c00 */
[----:B------:R-:W-:Y:S01]  /*e720*/  IMAD.SHL.U32 R4, R4, 0x40, RZ ;  /* 0x0000004004047824 */ /* 0x000fe200078e00ff */
[----:B------:R-:W-:Y:S04]  /*e730*/  STS.128 [R95+0x40], R40 ;  /* 0x000040285f007388 */ /* 0x000fe80000000c00 */
[----:B------:R-:W-:Y:S01]  /*e740*/  ISETP.GT.AND P0, PT, R137, R4, PT ;  /* 0x000000048900720c */ /* 0x000fe20003f04270 */
[----:B------:R-:W-:Y:S01]  /*e750*/  STS.128 [R95+0x80], R44 ;  /* 0x0000802c5f007388 */ /* 0x000fe20000000c00 */
[----:B------:R-:W-:-:S03]  /*e760*/  IADD3 R4, R96, 0x18, RZ ;  /* 0x0000001860047810 */ /* 0x000fc60007ffe0ff */
[----:B------:R-:W-:Y:S01]  /*e770*/  STS.128 [R95+0xc0], R48 ;  /* 0x0000c0305f007388 */ /* 0x000fe20000000c00 */
[----:B------:R-:W-:Y:S06]  /*e780*/  BAR.SYNC.DEFER_BLOCKING 0x0 ;  /* 0x0000000000007b1d */ /* 0x000fec0000010000 */
[----:B-1-3--:R-:W1:Y:S04]  /*e790*/  LDS.64 R8, [R93+UR7+0x540] ;  /* 0x000540075d087984 */ /* 0x00ae680008000a00 */
[----:B------:R-:W2:Y:S04]  /*e7a0*/  LDS.64 R28, [R93+UR7] ;  /* 0x000000075d1c7984 */ /* 0x000ea80008000a00 */
[----:B------:R-:W3:Y:S04]  /*e7b0*/  LDS.64 R16, [R93+UR7+0x100] ;  /* 0x000100075d107984 */ /* 0x000ee80008000a00 */
[----:B------:R-:W3:Y:S04]  /*e7c0*/  LDS.64 R14, [R93+UR7+0x220] ;  /* 0x000220075d0e7984 */ /* 0x000ee80008000a00 */
[----:B------:R-:W3:Y:S04]  /*e7d0*/  LDS.64 R12, [R93+UR7+0x320] ;  /* 0x000320075d0c7984 */ /* 0x000ee80008000a00 */
[----:B------:R-:W3:Y:S04]  /*e7e0*/  LDS.64 R22, [R93+UR7+0x440] ;  /* 0x000440075d167984 */ /* 0x000ee80008000a00 */
[----:B------:R-:W3:Y:S04]  /*e7f0*/  LDS.64 R18, [R93+UR7+0x660] ;  /* 0x000660075d127984 */ /* 0x000ee80008000a00 */
[----:B------:R-:W3:Y:S01]  /*e800*/  LDS.64 R10, [R93+UR7+0x760] ;  /* 0x000760075d0a7984 */ /* 0x000ee20008000a00 */
[-C--:B-1----:R-:W-:Y:S01]  /*e810*/  DMUL R24, R8, R114.reuse ;  /* 0x0000007208187228 */ /* 0x082fe20000000000 */
[----:B------:R-:W-:Y:S01]  /*e820*/  IMAD.WIDE.U32 R8, R72, 0x3, R20 ;  /* 0x0000000348087825 */ /* 0x000fe200078e0014 */
[----:B--2---:R-:W-:-:S02]  /*e830*/  DMUL R28, R28, R114 ;  /* 0x000000721c1c7228 */ /* 0x004fc40000000000 */
[----:B---3--:R-:W-:-:S04]  /*e840*/  DMUL R16, R16, R114 ;  /* 0x0000007210107228 */ /* 0x008fc80000000000 */
[----:B----4-:R-:W-:Y:S02]  /*e850*/  DFMA R20, R78, R112, R24 ;  /* 0x000000704e14722b */ /* 0x010fe40000000018 */
[----:B------:R-:W-:Y:S02]  /*e860*/  DMUL R14, R14, R114 ;  /* 0x000000720e0e7228 */ /* 0x000fe40000000000 */
[----:B------:R-:W-:Y:S02]  /*e870*/  DFMA R28, R88, R112, R28 ;  /* 0x00000070581c722b */ /* 0x000fe4000000001c */
[----:B------:R-:W-:Y:S02]  /*e880*/  DMUL R12, R12, R114 ;  /* 0x000000720c0c7228 */ /* 0x000fe40000000000 */
[----:B------:R-:W-:Y:S02]  /*e890*/  DFMA R16, R86, R112, R16 ;  /* 0x000000705610722b */ /* 0x000fe40000000010 */
[----:B------:R-:W-:-:S02]  /*e8a0*/  DMUL R22, R22, R114 ;  /* 0x0000007216167228 */ /* 0x000fc40000000000 */
[----:B------:R-:W-:Y:S02]  /*e8b0*/  DFMA R14, R84, R112, R14 ;  /* 0x00000070540e722b */ /* 0x000fe4000000000e */
[----:B------:R-:W-:Y:S02]  /*e8c0*/  DMUL R18, R18, R114 ;  /* 0x0000007212127228 */ /* 0x000fe40000000000 */
[----:B------:R-:W-:Y:S02]  /*e8d0*/  DFMA R12, R82, R112, R12 ;  /* 0x00000070520c722b */ /* 0x000fe4000000000c */
[----:B------:R-:W-:Y:S01]  /*e8e0*/  DMUL R26, R10, R114 ;  /* 0x000000720a1a7228 */ /* 0x000fe20000000000 */
[----:B------:R-:W-:Y:S01]  /*e8f0*/  IMAD R11, R73, 0x3, RZ ;  /* 0x00000003490b7824 */ /* 0x000fe200078e02ff */
[-C--:B------:R-:W-:Y:S02]  /*e900*/  DFMA R22, R80, R112.reuse, R22 ;  /* 0x000000705016722b */ /* 0x080fe40000000016 */
[----:B------:R-:W-:Y:S01]  /*e910*/  DFMA R18, R76, R112, R18 ;  /* 0x000000704c12722b */ /* 0x000fe20000000012 */
[----:B------:R-:W-:-:S03]  /*e920*/  IMAD.IADD R11, R9, 0x1, R11 ;  /* 0x00000001090b7824 */ /* 0x000fc600078e020b */
        /* <DEDUP_REMOVED lines=29> */
.L_x_155:
        /* <DEDUP_REMOVED lines=23> */
.L_x_156:
[----:B------:R-:W-:Y:S05]  /*ec70*/  BSYNC B0 ;  /* 0x0000000000007941 */ /* 0x000fea0003800000 */
.L_x_154:
        /* <DEDUP_REMOVED lines=21> */
.L_x_158:
        /* <DEDUP_REMOVED lines=19> */
.L_x_159:
[----:B------:R-:W-:Y:S05]  /*ef00*/  BSYNC B0 ;  /* 0x0000000000007941 */ /* 0x000fea0003800000 */
.L_x_157:
        /* <DEDUP_REMOVED lines=39> */
.L_x_161:
[----:B------:R-:W-:Y:S01]  /*f180*/  ULDC UR4, c[0x0][0x2f0] ;  /* 0x0000bc0000047ab9 */ /* 0x000fe20000000800 */
[----:B------:R-:W-:Y:S01]  /*f190*/  IMAD.MOV.U32 R34, RZ, RZ, RZ ;  /* 0x000000ffff227224 */ /* 0x000fe200078e00ff */
[----:B------:R-:W-:-:S04]  /*f1a0*/  MOV R31, UR4 ;  /* 0x00000004001f7c02 */ /* 0x000fc80008000f00 */
[----:B------:R-:W2:Y:S01]  /*f1b0*/  I2F.U32.RP R32, R31 ;  /* 0x0000001f00207306 */ /* 0x000ea20000209000 */
[----:B------:R-:W-:-:S07]  /*f1c0*/  ISETP.NE.U32.AND P2, PT, R31, RZ, PT ;  /* 0x000000ff1f00720c */ /* 0x000fce0003f45070 */
[----:B--2---:R-:W2:Y:S02]  /*f1d0*/  MUFU.RCP R30, R32 ;  /* 0x00000020001e7308 */ /* 0x004ea40000001000 */
[----:B--2---:R-:W-:-:S06]  /*f1e0*/  VIADD R30, R30, 0xffffffe ;  /* 0x0ffffffe1e1e7836 */ /* 0x004fcc0000000000 */
[----:B------:R-:W1:Y:S02]  /*f1f0*/  F2I.FTZ.U32.TRUNC.NTZ R35, R30 ;  /* 0x0000001e00237305 */ /* 0x000e64000021f000 */
[----:B-1----:R-:W-:-:S05]  /*f200*/  IMAD R17, R35, R31, RZ ;  /* 0x0000001f23117224 */ /* 0x002fca00078e02ff */
        /* <DEDUP_REMOVED lines=14> */
.L_x_162:
[----:B------:R-:W-:Y:S05]  /*f2f0*/  BSYNC B0 ;  /* 0x0000000000007941 */ /* 0x000fea0003800000 */
.L_x_160:
        /* <DEDUP_REMOVED lines=21> */
.L_x_164:
        /* <DEDUP_REMOVED lines=19> */
.L_x_165:
[----:B------:R-:W-:Y:S05]  /*f580*/  BSYNC B0 ;  /* 0x0000000000007941 */ /* 0x000fea0003800000 */
.L_x_163:
        /* <DEDUP_REMOVED lines=37> */
.L_x_167:
        /* <DEDUP_REMOVED lines=23> */
.L_x_168:
[----:B------:R-:W-:Y:S05]  /*f950*/  BSYNC B0 ;  /* 0x0000000000007941 */ /* 0x000fea0003800000 */
.L_x_166:
        /* <DEDUP_REMOVED lines=21> */
.L_x_170:
[----:B-1----:R-:W1:Y:S01]  /*fab0*/  I2F.U32.RP R22, R27 ;  /* 0x0000001b00167306 */ /* 0x002e620000209000 */
        /* <DEDUP_REMOVED lines=18> */
.L_x_171:
[----:B------:R-:W-:Y:S05]  /*fbe0*/  BSYNC B0 ;  /* 0x0000000000007941 */ /* 0x000fea0003800000 */
.L_x_169:
        /* <DEDUP_REMOVED lines=37> */
.L_x_173:
        /* <DEDUP_REMOVED lines=23> */
.L_x_174:
[----:B------:R-:W-:Y:S05]  /*ffb0*/  BSYNC B0 ;  /* 0x0000000000007941 */ /* 0x000fea0003800000 */
.L_x_172:
        /* <DEDUP_REMOVED lines=21> */
.L_x_176:
        /* <DEDUP_REMOVED lines=19> */
.L_x_177:
[----:B------:R-:W-:Y:S05]  /*10240*/  BSYNC B0 ;  /* 0x0000000000007941 */ /* 0x000fea0003800000 */
.L_x_175:
        /* <DEDUP_REMOVED lines=9> */
.L_x_153:
        /* <DEDUP_REMOVED lines=16> */
[----:B------:R-:W-:Y:S02]  /*103e0*/  IADD3.X R27, R7, UR5, RZ, P2, !PT ;  /* 0x00000005071b7c10 */ /* 0x000fe400097fe4ff */
[----:B------:R-:W-:Y:S02]  /*103f0*/  IADD3 R30, P2, R6, UR10, RZ ;  /* 0x0000000a061e7c10 */ /* 0x000fe4000ff5e0ff */
[----:B------:R-:W-:Y:S01]  /*10400*/  ISETP.LT.AND P1, PT, R5, UR8, !P1 ;  /* 0x0000000805007c0c */ /* 0x000fe2000cf21270 */
        /* <DEDUP_REMOVED lines=18> */
.L_x_178:
[----:B------:R-:W-:Y:S05]  /*10530*/  BSYNC B1 ;  /* 0x0000000000017941 */ /* 0x000fea0003800000 */
.L_x_152:
[----:B------:R-:W-:Y:S01]  /*10540*/  ULDC UR5, c[0x0][0x228] ;  /* 0x00008a0000057ab9 */ /* 0x000fe20000000800 */
[----:B------:R-:W-:Y:S01]  /*10550*/  UMOV UR4, 0xffffffff ;  /* 0xffffffff00047882 */ /* 0x000fe20000000000 */
[----:B------:R-:W-:Y:S01]  /*10560*/  BSSY B1, `(.L_x_179) ;  /* 0x00001a9000017945 */ /* 0x000fe20003800000 */
[----:B------:R-:W-:-:S04]  /*10570*/  USHF.L.U32 UR4, UR4, UR5, URZ ;  /* 0x0000000504047299 */ /* 0x000fc8000800063f */
[----:B------:R-:W-:-:S06]  /*10580*/  ULOP3.LUT UR4, UR6, UR4, URZ, 0x30, !UPT ;  /* 0x0000000406047292 */ /* 0x000fcc000f8e303f */
[----:B--2---:R-:W-:Y:S01]  /*10590*/  VIADD R12, R138, UR4 ;  /* 0x000000048a0c7c36 */ /* 0x004fe20008000000 */
[----:B------:R-:W-:Y:S02]  /*105a0*/  ULDC.64 UR4, c[0x0][0x310] ;  /* 0x0000c40000047ab9 */ /* 0x000fe40000000a00 */
[----:B------:R-:W-:Y:S01]  /*105b0*/  IADD3 R6, P1, R6, UR4, RZ ;  /* 0x0000000406067c10 */ /* 0x000fe2000ff3e0ff */
[----:B------:R-:W-:-:S03]  /*105c0*/  IMAD.SHL.U32 R12, R12, 0x40, RZ ;  /* 0x000000400c0c7824 */ /* 0x000fc600078e00ff */
[----:B------:R-:W-:Y:S02]  /*105d0*/  IADD3.X R7, R7, UR5, RZ, P1, !PT ;  /* 0x0000000507077c10 */ /* 0x000fe40008ffe4ff */
[----:B------:R-:W-:-:S13]  /*105e0*/  ISETP.GT.AND P0, PT, R137, R12, PT ;  /* 0x0000000c8900720c */ /* 0x000fda0003f04270 */
[----:B------:R-:W-:Y:S05]  /*105f0*/  @!P0 BRA `(.L_x_180) ;  /* 0x0000001400dc8947 */ /* 0x000fea0003800000 */
[----:B-1----:R-:W-:Y:S01]  /*10600*/  IADD3 R14, P0, -R2, R8, RZ ;  /* 0x00000008020e7210 */ /* 0x002fe20007f1e1ff */
        /* <DEDUP_REMOVED lines=19> */
.L_x_182:
        /* <DEDUP_REMOVED lines=21> */
.L_x_183:
[----:B------:R-:W-:Y:S05]  /*10890*/  BSYNC B0 ;  /* 0x0000000000007941 */ /* 0x000fea0003800000 */
.L_x_181:
        /* <DEDUP_REMOVED lines=21> */
.L_x_185:
        /* <DEDUP_REMOVED lines=19> */
.L_x_186:
[----:B------:R-:W-:Y:S05]  /*10b20*/  BSYNC B0 ;  /* 0x0000000000007941 */ /* 0x000fea0003800000 */
.L_x_184:
        /* <DEDUP_REMOVED lines=33> */
.L_x_188:
        /* <DEDUP_REMOVED lines=21> */
.L_x_189:
[----:B------:R-:W-:Y:S05]  /*10e90*/  BSYNC B0 ;  /* 0x0000000000007941 */ /* 0x000fea0003800000 */
.L_x_187:
        /* <DEDUP_REMOVED lines=20> */
.L_x_191:
        /* <DEDUP_REMOVED lines=19> */
.L_x_192:
[----:B------:R-:W-:Y:S05]  /*11110*/  BSYNC B0 ;  /* 0x0000000000007941 */ /* 0x000fea0003800000 */
.L_x_190:
        /* <DEDUP_REMOVED lines=32> */
.L_x_194:
        /* <DEDUP_REMOVED lines=21> */
.L_x_195:
[----:B------:R-:W-:Y:S05]  /*11470*/  BSYNC B0 ;  /* 0x0000000000007941 */ /* 0x000fea0003800000 */
.L_x_193:
        /* <DEDUP_REMOVED lines=20> */
.L_x_197:
        /* <DEDUP_REMOVED lines=19> */
.L_x_198:
[----:B------:R-:W-:Y:S05]  /*116f0*/  BSYNC B0 ;  /* 0x0000000000007941 */ /* 0x000fea0003800000 */
.L_x_196:
        /* <DEDUP_REMOVED lines=32> */
.L_x_200:
        /* <DEDUP_REMOVED lines=21> */
.L_x_201:
[----:B------:R-:W-:Y:S05]  /*11a50*/  BSYNC B0 ;  /* 0x0000000000007941 */ /* 0x000fea0003800000 */
.L_x_199:
        /* <DEDUP_REMOVED lines=20> */
.L_x_203:
        /* <DEDUP_REMOVED lines=19> */
.L_x_204:
[----:B------:R-:W-:Y:S05]  /*11cd0*/  BSYNC B0 ;  /* 0x0000000000007941 */ /* 0x000fea0003800000 */
.L_x_202:
        /* <DEDUP_REMOVED lines=9> */
.L_x_180:
[C---:B------:R-:W-:Y:S01]  /*11d70*/  VIADD R0, R94.reuse, 0x20 ;  /* 0x000000205e007836 */ /* 0x040fe20000000000 */
[----:B------:R-:W-:Y:S02]  /*11d80*/  ULDC UR4, c[0x0][0x214] ;  /* 0x0000850000047ab9 */ /* 0x000fe40000000800 */
[----:B------:R-:W-:Y:S02]  /*11d90*/  ISETP.GE.AND P0, PT, R94, UR4, PT ;  /* 0x000000045e007c0c */ /* 0x000fe4000bf06270 */
[----:B------:R-:W-:Y:S01]  /*11da0*/  ISETP.GE.AND P6, PT, R0, UR4, PT ;  /* 0x0000000400007c0c */ /* 0x000fe2000bfc6270 */
[----:B------:R-:W-:Y:S01]  /*11db0*/  VIADD R0, R96, 0x19 ;  /* 0x0000001960007836 */ /* 0x000fe20000000000 */
[C---:B------:R-:W-:Y:S02]  /*11dc0*/  ISETP.LT.AND P2, PT, R4.reuse, UR8, !P0 ;  /* 0x0000000804007c0c */ /* 0x040fe4000c741270 */
[----:B------:R-:W-:Y:S02]  /*11dd0*/  ISETP.LT.AND P3, PT, R4, UR8, !P6 ;  /* 0x0000000804007c0c */ /* 0x000fe4000f761270 */
[----:B------:R-:W-:-:S11]  /*11de0*/  ISETP.LT.AND P1, PT, R0, UR8, !P0 ;  /* 0x0000000800007c0c */ /* 0x000fd6000c721270 */
[----:B------:R-:W-:Y:S02]  /*11df0*/  @P3 IMAD.MOV.U32 R2, RZ, RZ, R8 ;  /* 0x000000ffff023224 */ /* 0x000fe400078e0008 */
[----:B------:R-:W-:-:S05]  /*11e00*/  @P3 IMAD.MOV.U32 R3, RZ, RZ, R11 ;  /* 0x000000ffff033224 */ /* 0x000fca00078e000b */
[----:B------:R2:W4:Y:S01]  /*11e10*/  @P3 LDG.E.LTC128B.64 R86, desc[UR20][R2.64+0x100] ;  /* 0x0001001402563981 */ /* 0x000522000c1e1b20 */
[----:B------:R-:W-:Y:S01]  /*11e20*/  IADD3 R12, P3, R70, R8, RZ ;  /* 0x00000008460c7210 */ /* 0x000fe20007f7e0ff */
[----:B------:R-:W-:-:S04]  /*11e30*/  @P2 IMAD.MOV.U32 R10, RZ, RZ, R8 ;  /* 0x000000ffff0a2224 */ /* 0x000fc800078e0008 */
[----:B------:R-:W-:Y:S01]  /*11e40*/  IMAD.X R13, R71, 0x1, R11, P3 ;  /* 0x00000001470d7824 */ /* 0x000fe200018e060b */
[----:B------:R-:W-:Y:S01]  /*11e50*/  ISETP.LT.AND P3, PT, R0, UR8, !P6 ;  /* 0x0000000800007c0c */ /* 0x000fe2000f761270 */
[----:B------:R3:W4:Y:S01]  /*11e60*/  @P2 LDG.E.LTC128B.64 R88, desc[UR20][R10.64] ;  /* 0x000000140a582981 */ /* 0x000722000c1e1b20 */
[----:B------:R-:W-:-:S03]  /*11e70*/  IADD3 R8, P2, R70, R12, RZ ;  /* 0x0000000c46087210 */ /* 0x000fc60007f5e0ff */
[----:B------:R3:W4:Y:S01]  /*11e80*/  @P1 LDG.E.LTC128B.64 R84, desc[UR20][R12.64] ;  /* 0x000000140c541981 */ /* 0x000722000c1e1b20 */
[C---:B------:R-:W-:Y:S01]  /*11e90*/  IADD3 R0, P1, R70.reuse, 0x100, RZ ;  /* 0x0000010046007810 */ /* 0x040fe20007f3e0ff */
[----:B------:R-:W-:Y:S01]  /*11ea0*/  IMAD.X R9, R71, 0x1, R13, P2 ;  /* 0x0000000147097824 */ /* 0x000fe200010e060d */
[----:B------:R-:W-:-:S05]  /*11eb0*/  IADD3 R70, P4, R70, R8, RZ ;  /* 0x0000000846467210 */ /* 0x000fca0007f9e0ff */
[----:B-1----:R-:W-:Y:S02]  /*11ec0*/  @P3 IMAD.MOV.U32 R14, RZ, RZ, R12 ;  /* 0x000000ffff0e3224 */ /* 0x002fe400078e000c */
[----:B------:R-:W-:Y:S02]  /*11ed0*/  @P3 IMAD.MOV.U32 R15, RZ, RZ, R13 ;  /* 0x000000ffff0f3224 */ /* 0x000fe400078e000d */
[C---:B--2---:R-:W-:Y:S02]  /*11ee0*/  VIADD R3, R96.reuse, 0x1a ;  /* 0x0000001a60037836 */ /* 0x044fe40000000000 */
[----:B------:R-:W-:Y:S01]  /*11ef0*/  IMAD.X R2, RZ, RZ, R71, P1 ;  /* 0x000000ffff027224 */ /* 0x000fe200008e0647 */
[----:B------:R2:W4:Y:S01]  /*11f00*/  @P3 LDG.E.LTC128B.64 R82, desc[UR20][R14.64+0x100] ;  /* 0x000100140e523981 */ /* 0x000522000c1e1b20 */
[----:B------:R-:W-:Y:S01]  /*11f10*/  IMAD.X R71, R71, 0x1, R9, P4 ;  /* 0x0000000147477824 */ /* 0x000fe200020e0609 */
[C---:B------:R-:W-:Y:S02]  /*11f20*/  ISETP.LT.AND P2, PT, R3.reuse, UR8, !P0 ;  /* 0x0000000803007c0c */ /* 0x040fe4000c741270 */
[----:B------:R-:W-:Y:S01]  /*11f30*/  ISETP.LT.AND P1, PT, R3, UR8, !P6 ;  /* 0x0000000803007c0c */ /* 0x000fe2000f721270 */
[----:B------:R-:W-:Y:S01]  /*11f40*/  VIADD R3, R96, 0x1b ;  /* 0x0000001b60037836 */ /* 0x000fe20000000000 */
[----:B---3--:R-:W-:-:S04]  /*11f50*/  IADD3 R10, P4, R0, R12, RZ ;  /* 0x0000000c000a7210 */ /* 0x008fc80007f9e0ff */
[C---:B------:R-:W-:Y:S02]  /*11f60*/  ISETP.LT.AND P0, PT, R3.reuse, UR8, !P0 ;  /* 0x0000000803007c0c */ /* 0x040fe4000c701270 */
[----:B------:R-:W-:Y:S02]  /*11f70*/  ISETP.LT.AND P6, PT, R3, UR8, !P6 ;  /* 0x0000000803007c0c */ /* 0x000fe4000f7c1270 */
[----:B------:R-:W-:Y:S01]  /*11f80*/  IADD3 R12, P3, R8, R0, RZ ;  /* 0x00000000080c7210 */ /* 0x000fe20007f7e0ff */
[----:B------:R-:W-:Y:S01]  /*11f90*/  IMAD.X R11, R2, 0x1, R13, P4 ;  /* 0x00000001020b7824 */ /* 0x000fe200020e060d */
[----:B------:R2:W4:Y:S03]  /*11fa0*/  @P2 LDG.E.LTC128B.64 R80, desc[UR20][R8.64] ;  /* 0x0000001408502981 */ /* 0x000526000c1e1b20 */
[----:B------:R-:W-:Y:S01]  /*11fb0*/  IMAD.X R13, R9, 0x1, R2, P3 ;  /* 0x00000001090d7824 */ /* 0x000fe200018e0602 */
[----:B------:R2:W4:Y:S04]  /*11fc0*/  @P1 LDG.E.LTC128B.64 R78, desc[UR20][R10.64] ;  /* 0x000000140a4e1981 */ /* 0x000528000c1e1b20 */
[----:B------:R2:W4:Y:S04]  /*11fd0*/  @P0 LDG.E.LTC128B.64 R76, desc[UR20][R70.64] ;  /* 0x00000014464c0981 */ /* 0x000528000c1e1b20 */
[----:B------:R2:W4:Y:S02]  /*11fe0*/  @P6 LDG.E.LTC128B.64 R74, desc[UR20][R12.64] ;  /* 0x000000140c4a6981 */ /* 0x000524000c1e1b20 */
.L_x_205:
[----:B------:R-:W-:Y:S05]  /*11ff0*/  BSYNC B1 ;  /* 0x0000000000017941 */ /* 0x000fea0003800000 */
.L_x_179:
[----:B------:R-:W-:Y:S06]  /*12000*/  BAR.SYNC.DEFER_BLOCKING 0x0 ;  /* 0x0000000000007b1d */ /* 0x000fec0000010000 */
[----:B------:R-:W-:Y:S01]  /*12010*/  ULDC UR5, c[0x0][0x228] ;  /* 0x00008a0000057ab9 */ /* 0x000fe20000000800 */
[----:B------:R-:W-:Y:S02]  /*12020*/  UMOV UR4, 0xffffffff ;  /* 0xffffffff00047882 */ /* 0x000fe40000000000 */
[----:B------:R-:W-:-:S04]  /*12030*/  USHF.L.U32 UR4, UR4, UR5, URZ ;  /* 0x0000000504047299 */ /* 0x000fc8000800063f */
[----:B------:R-:W-:-:S06]  /*12040*/  ULOP3.LUT UR4, UR6, UR4, URZ, 0x30, !UPT ;  /* 0x0000000406047292 */ /* 0x000fcc000f8e303f */
[----:B------:R-:W-:Y:S01]  /*12050*/  VIADD R138, R138, UR4 ;  /* 0x000000048a8a7c36 */ /* 0x000fe20008000000 */
[----:B-----5:R-:W-:Y:S04]  /*12060*/  STS.128 [R95], R64 ;  /* 0x000000405f007388 */ /* 0x020fe80000000c00 */
[----:B------:R-:W-:Y:S01]  /*12070*/  SHF.L.U32 R138, R138, 0x6, RZ ;  /* 0x000000068a8a7819 */ /* 0x000fe200000006ff */
[----:B------:R-:W-:Y:S03]  /*12080*/  STS.128 [R95+0x40], R60 ;  /* 0x0000403c5f007388 */ /* 0x000fe60000000c00 */
[----:B------:R-:W-:Y:S01]  /*12090*/  ISETP.GT.AND P0, PT, R137, R138, PT ;  /* 0x0000008a8900720c */ /* 0x000fe20003f04270 */
[----:B------:R-:W-:Y:S04]  /*120a0*/  STS.128 [R95+0x80], R56 ;  /* 0x000080385f007388 */ /* 0x000fe80000000c00 */
[----:B------:R-:W-:Y:S01]  /*120b0*/  STS.128 [R95+0xc0], R52 ;  /* 0x0000c0345f007388 */ /* 0x000fe20000000c00 */
[----:B------:R-:W-:Y:S06]  /*120c0*/  BAR.SYNC.DEFER_BLOCKING 0x0 ;  /* 0x0000000000007b1d */ /* 0x000fec0000010000 */
[----:B------:R-:W3:Y:S04]  /*120d0*/  LDS.64 R18, [R93+UR7] ;  /* 0x000000075d127984 */ /* 0x000ee80008000a00 */
[----:B------:R-:W1:Y:S04]  /*120e0*/  LDS.64 R2, [R93+UR7+0x100] ;  /* 0x000100075d027984 */ /* 0x000e680008000a00 */
[----:B--2---:R-:W2:Y:S04]  /*120f0*/  LDS.64 R8, [R93+UR7+0x220] ;  /* 0x000220075d087984 */ /* 0x004ea80008000a00 */
[----:B------:R-:W2:Y:S04]  /*12100*/  LDS.64 R10, [R93+UR7+0x320] ;  /* 0x000320075d0a7984 */ /* 0x000ea80008000a00 */
[----:B------:R-:W2:Y:S04]  /*12110*/  LDS.64 R20, [R93+UR7+0x440] ;  /* 0x000440075d147984 */ /* 0x000ea80008000a00 */
[----:B------:R-:W2:Y:S04]  /*12120*/  LDS.64 R14, [R93+UR7+0x540] ;  /* 0x000540075d0e7984 */ /* 0x000ea80008000a00 */
[----:B------:R-:W2:Y:S04]  /*12130*/  LDS.64 R12, [R93+UR7+0x660] ;  /* 0x000660075d0c7984 */ /* 0x000ea80008000a00 */
[----:B------:R-:W2:Y:S01]  /*12140*/  LDS.64 R16, [R93+UR7+0x760] ;  /* 0x000760075d107984 */ /* 0x000ea20008000a00 */
[----:B---3--:R-:W-:-:S02]  /*12150*/  DMUL R18, R18, R114 ;  /* 0x0000007212127228 */ /* 0x008fc40000000000 */
[-C--:B-1----:R-:W-:Y:S02]  /*12160*/  DMUL R2, R2, R114.reuse ;  /* 0x0000007202027228 */ /* 0x082fe40000000000 */
[----:B--2---:R-:W-:-:S04]  /*12170*/  DMUL R8, R8, R114 ;  /* 0x0000007208087228 */ /* 0x004fc80000000000 */
        /* <DEDUP_REMOVED lines=9> */
[----:B------:R-:W-:Y:S02]  /*12210*/  DMUL R114, R16, R114 ;  /* 0x0000007210727228 */ /* 0x000fe40000000000 */
[-C--:B------:R-:W-:Y:S02]  /*12220*/  DFMA R14, R78, R112.reuse, R14 ;  /* 0x000000704e0e722b */ /* 0x080fe4000000000e */
        /* <DEDUP_REMOVED lines=17> */
[----:B------:R-:W-:Y:S05]  /*12340*/  CALL.REL.NOINC `($__internal_0_$__cuda_sm20_div_u64) ;  /* 0x00000094007c7944 */ /* 0x000fea0003c00000 */
        /* <DEDUP_REMOVED lines=12> */
.L_x_208:
        /* <DEDUP_REMOVED lines=23> */
.L_x_209:
[----:B------:R-:W-:Y:S05]  /*12580*/  BSYNC B0 ;  /* 0x0000000000007941 */ /* 0x000fea0003800000 */
.L_x_207:
        /* <DEDUP_REMOVED lines=19> */
[----:B-1----:R-:W-:Y:S05]  /*126c0*/  CALL.REL.NOINC `($__internal_1_$__cuda_sm20_rem_u64) ;  /* 0x0000009400b07944 */ /* 0x002fea0003c00000 */
[----:B------:R-:W-:Y:S05]  /*126d0*/  BRA `(.L_x_212) ;  /* 0x00000000004c7947 */ /* 0x000fea0003800000 */
.L_x_211:
        /* <DEDUP_REMOVED lines=19> */
.L_x_212:
[----:B------:R-:W-:Y:S05]  /*12810*/  BSYNC B0 ;  /* 0x0000000000007941 */ /* 0x000fea0003800000 */
.L_x_210:
        /* <DEDUP_REMOVED lines=26> */
[----:B-1----:R-:W-:Y:S05]  /*129c0*/  CALL.REL.NOINC `($__internal_0_$__cuda_sm20_div_u64) ;  /* 0x0000008c00dc7944 */ /* 0x002fea0003c00000 */
        /* <DEDUP_REMOVED lines=12> */
.L_x_214:
        /* <DEDUP_REMOVED lines=23> */
.L_x_215:
[----:B------:R-:W-:Y:S05]  /*12c00*/  BSYNC B0 ;  /* 0x0000000000007941 */ /* 0x000fea0003800000 */
.L_x_213:
        /* <DEDUP_REMOVED lines=21> */
.L_x_217:
        /* <DEDUP_REMOVED lines=19> */
.L_x_218:
[----:B------:R-:W-:Y:S05]  /*12e90*/  BSYNC B0 ;  /* 0x0000000000007941 */ /* 0x000fea0003800000 */
.L_x_216:
        /* <DEDUP_REMOVED lines=37> */
.L_x_220:
[----:B------:R-:W-:Y:S01]  /*130f0*/  ULDC UR4, c[0x0][0x2f0] ;  /* 0x0000bc0000047ab9 */ /* 0x000fe20000000800 */
[----:B-1----:R-:W-:Y:S01]  /*13100*/  IMAD.MOV.U32 R10, RZ, RZ, RZ ;  /* 0x000000ffff0a7224 */ /* 0x002fe200078e00ff */
        /* <DEDUP_REMOVED lines=21> */
.L_x_221:
[----:B------:R-:W-:Y:S05]  /*13260*/  BSYNC B0 ;  /* 0x0000000000007941 */ /* 0x000fea0003800000 */
.L_x_219:
        /* <DEDUP_REMOVED lines=21> */
.L_x_223:
        /* <DEDUP_REMOVED lines=19> */
.L_x_224:
[----:B------:R-:W-:Y:S05]  /*134f0*/  BSYNC B0 ;  /* 0x0000000000007941 */ /* 0x000fea0003800000 */
.L_x_222:
        /* <DEDUP_REMOVED lines=9> */
[----:B------:R-:W-:-:S03]  /*13590*/  ULDC UR4, c[0x0][0x2f4] ;  /* 0x0000bd0000047ab9 */ /* 0x000fc60000000800 */
[----:B------:R-:W-:Y:S02]  /*135a0*/  IADD3.X R5, R3, UR5, RZ, P2, !PT ;  /* 0x0000000503057c10 */ /* 0x000fe400097fe4ff */
[----:B------:R-:W-:-:S05]  /*135b0*/  IADD3 R68, P2, -R68, R4, RZ ;  /* 0x0000000444447210 */ /* 0x000fca0007f5e1ff */
[----:B------:R-:W-:Y:S02]  /*135c0*/  @P3 IMAD.MOV.U32 R6, RZ, RZ, R2 ;  /* 0x000000ffff063224 */ /* 0x000fe400078e0002 */
[----:B------:R-:W-:Y:S02]  /*135d0*/  @P3 IMAD.MOV.U32 R7, RZ, RZ, R3 ;  /* 0x000000ffff073224 */ /* 0x000fe400078e0003 */
[----:B-1----:R-:W-:Y:S02]  /*135e0*/  IMAD.U32 R3, RZ, RZ, UR4 ;  /* 0x00000004ff037e24 */ /* 0x002fe4000f8e00ff */
        /* <DEDUP_REMOVED lines=24> */
.L_x_226:
        /* <DEDUP_REMOVED lines=11> */
[----:B------:R-:W-:Y:S01]  /*13820*/  IMAD.HI.U32 R0, R9, R68, RZ ;  /* 0x0000004409007227 */ /* 0x000fe200078e00ff */
[----:B------:R-:W-:-:S04]  /*13830*/  MOV R9, RZ ;  /* 0x000000ff00097202 */ /* 0x000fc80000000f00 */
        /* <DEDUP_REMOVED lines=10> */
.L_x_227:
[----:B------:R-:W-:Y:S05]  /*138e0*/  BSYNC B0 ;  /* 0x0000000000007941 */ /* 0x000fea0003800000 */
.L_x_225:
[----:B------:R-:W-:Y:S01]  /*138f0*/  VIADD R96, R96, 0x1b ;  /* 0x0000001b60607836 */ /* 0x000fe20000000000 */
[--C-:B------:R-:W-:Y:S01]  /*13900*/  SHF.R.U64 R11, R6, 0x3, R9.reuse ;  /* 0x00000003060b7819 */ /* 0x100fe20000001209 */
[----:B------:R-:W-:Y:S01]  /*13910*/  ULDC UR4, c[0x0][0x210] ;  /* 0x0000840000047ab9 */ /* 0x000fe20000000800 */
[----:B------:R-:W-:Y:S01]  /*13920*/  SHF.R.U32.HI R9, RZ, 0x3, R9 ;  /* 0x00000003ff097819 */ /* 0x000fe20000011609 */
[----:B------:R-:W-:Y:S01]  /*13930*/  BSSY B0, `(.L_x_228) ;  /* 0x0000025000007945 */ /* 0x000fe20003800000 */
[----:B------:R-:W-:Y:S02]  /*13940*/  ISETP.LE.U32.AND P2, PT, R0, R11, PT ;  /* 0x0000000b0000720c */ /* 0x000fe40003f43070 */
[----:B------:R-:W-:Y:S02]  /*13950*/  SHF.R.S32.HI R2, RZ, 0x1f, R0 ;  /* 0x0000001fff027819 */ /* 0x000fe40000011400 */
[C---:B------:R-:W-:Y:S02]  /*13960*/  ISETP.LT.AND P1, PT, R96.reuse, UR4, !P1 ;  /* 0x0000000460007c0c */ /* 0x040fe4000cf21270 */
[----:B------:R-:W-:-:S02]  /*13970*/  ISETP.LT.AND P0, PT, R96, UR4, !P0 ;  /* 0x0000000460007c0c */ /* 0x000fc4000c701270 */
        /* <DEDUP_REMOVED lines=13> */
.L_x_229:
        /* <DEDUP_REMOVED lines=19> */
.L_x_230:
[----:B------:R-:W-:Y:S05]  /*13b80*/  BSYNC B0 ;  /* 0x0000000000007941 */ /* 0x000fea0003800000 */
.L_x_228:
[--C-:B------:R-:W-:Y:S02]  /*13b90*/  SHF.R.U64 R7, R104, 0x3, R105.reuse ;  /* 0x0000000368077819 */ /* 0x100fe40000001269 */
[----:B------:R-:W-:Y:S02]  /*13ba0*/  SHF.R.U32.HI R3, RZ, 0x3, R105 ;  /* 0x00000003ff037819 */ /* 0x000fe40000011669 */
[----:B------:R-:W-:-:S04]  /*13bb0*/  ISETP.LE.U32.AND P1, PT, R0, R7, PT ;  /* 0x000000070000720c */ /* 0x000fc80003f23070 */
[----:B------:R-:W-:-:S13]  /*13bc0*/  ISETP.LE.U32.AND.EX P0, PT, R2, R3, P0, P1 ;  /* 0x000000030200720c */ /* 0x000fda0000703110 */
[----:B------:R-:W-:Y:S05]  /*13bd0*/  @!P0 BRA `(.L_x_231) ;  /* 0x0000007c000c8947 */ /* 0x000fea0003800000 */
[----:B------:R2:W-:Y:S01]  /*13be0*/  STG.E.64 desc[UR20][R4.64+0x100], R112 ;  /* 0x0001007004007986 */ /* 0x0005e2000c101b14 */
[----:B------:R-:W-:Y:S05]  /*13bf0*/  BRA `(.L_x_231) ;  /* 0x0000007c00047947 */ /* 0x000fea0003800000 */
.L_x_206:
[----:B------:R-:W-:Y:S01]  /*13c00*/  ULDC UR4, c[0x0][0x214] ;  /* 0x0000850000047ab9 */ /* 0x000fe20000000800 */
[----:B------:R-:W-:Y:S01]  /*13c10*/  VIADD R0, R96, 0x19 ;  /* 0x0000001960007836 */ /* 0x000fe20000000000 */
[C---:B------:R-:W-:Y:S01]  /*13c20*/  ISETP.GE.AND P0, PT, R94.reuse, UR4, PT ;  /* 0x000000045e007c0c */ /* 0x040fe2000bf06270 */
[----:B------:R-:W-:-:S03]  /*13c30*/  VIADD R94, R94, 0x20 ;  /* 0x000000205e5e7836 */ /* 0x000fc60000000000 */
[----:B------:R-:W-:Y:S02]  /*13c40*/  ISETP.LT.AND P3, PT, R4, UR8, !P0 ;  /* 0x0000000804007c0c */ /* 0x000fe4000c761270 */
[----:B------:R-:W-:Y:S01]  /*13c50*/  ISETP.GE.AND P1, PT, R94, UR4, PT ;  /* 0x000000045e007c0c */ /* 0x000fe2000bf26270 */
[----:B------:R-:W-:Y:S01]  /*13c60*/  ULDC.64 UR4, c[0x0][0x2f8] ;  /* 0x0000be0000047ab9 */ /* 0x000fe20000000a00 */
[----:B------:R-:W-:Y:S01]  /*13c70*/  ISETP.LT.AND P2, PT, R0, UR8, !P0 ;  /* 0x0000000800007c0c */ /* 0x000fe2000c741270 */
[----:B------:R-:W-:Y:S01]  /*13c80*/  UIADD3 UR7, UP0, UR4, 0x100, URZ ;  /* 0x0000010004077890 */ /* 0x000fe2000ff1e03f */
[----:B------:R-:W-:-:S03]  /*13c90*/  ISETP.LT.AND P4, PT, R4, UR8, !P1 ;  /* 0x0000000804007c0c */ /* 0x000fc6000cf81270 */
[----:B------:R-:W-:-:S04]  /*13ca0*/  UIADD3.X UR6, URZ, UR5, URZ, UP0, !UPT ;  /* 0x000000053f067290 */ /* 0x000fc800087fe43f */
[----:B------:R1:W-:Y:S01]  /*13cb0*/  @P3 STG.E.64 desc[UR20][R6.64], R18 ;  /* 0x0000001206003986 */ /* 0x0003e2000c101b14 */
[----:B------:R-:W-:-:S04]  /*13cc0*/  IADD3 R4, P3, R6, UR4, RZ ;  /* 0x0000000406047c10 */ /* 0x000fc8000ff7e0ff */
[C---:B------:R-:W-:Y:S01]  /*13cd0*/  IADD3.X R5, R7.reuse, UR5, RZ, P3, !PT ;  /* 0x0000000507057c10 */ /* 0x040fe20009ffe4ff */
[----:B------:R2:W-:Y:S01]  /*13ce0*/  @P4 STG.E.64 desc[UR20][R6.64+0x100], R2 ;  /* 0x0001000206004986 */ /* 0x0005e2000c101b14 */
[----:B------:R-:W-:Y:S01]  /*13cf0*/  ISETP.LT.AND P3, PT, R0, UR8, !P1 ;  /* 0x0000000800007c0c */ /* 0x000fe2000cf61270 */
[----:B------:R-:W-:Y:S02]  /*13d00*/  VIADD R0, R96, 0x1a ;  /* 0x0000001a60007836 */ /* 0x000fe40000000000 */
[----:B------:R3:W-:Y:S01]  /*13d10*/  @P2 STG.E.64 desc[UR20][R4.64], R8 ;  /* 0x0000000804002986 */ /* 0x0007e2000c101b14 */
[----:B------:R-:W-:Y:S01]  /*13d20*/  IADD3 R20, P2, R6, UR7, RZ ;  /* 0x0000000706147c10 */ /* 0x000fe2000ff5e0ff */
[----:B------:R-:W-:Y:S01]  /*13d30*/  VIADD R96, R96, 0x1b ;  /* 0x0000001b60607836 */ /* 0x000fe20000000000 */
[----:B------:R-:W-:Y:S02]  /*13d40*/  ISETP.LT.AND P1, PT, R0, UR8, !P1 ;  /* 0x0000000800007c0c */ /* 0x000fe4000cf21270 */
[----:B------:R-:W-:-:S02]  /*13d50*/  IADD3.X R21, R7, UR6, RZ, P2, !PT ;  /* 0x0000000607157c10 */ /* 0x000fc400097fe4ff */
[----:B------:R-:W-:Y:S02]  /*13d60*/  ISETP.LT.AND P2, PT, R0, UR8, !P0 ;  /* 0x0000000800007c0c */ /* 0x000fe4000c741270 */
[----:B------:R-:W-:Y:S01]  /*13d70*/  ISETP.LT.AND P0, PT, R96, UR8, !P0 ;  /* 0x0000000860007c0c */ /* 0x000fe2000c701270 */
[----:B------:R3:W-:Y:S01]  /*13d80*/  @P3 STG.E.64 desc[UR20][R20.64], R10 ;  /* 0x0000000a14003986 */ /* 0x0007e2000c101b14 */
[----:B-1----:R-:W-:-:S04]  /*13d90*/  IADD3 R18, P4, R4, UR4, RZ ;  /* 0x0000000404127c10 */ /* 0x002fc8000ff9e0ff */
[----:B------:R-:W-:Y:S02]  /*13da0*/  IADD3.X R19, R5, UR5, RZ, P4, !PT ;  /* 0x0000000505137c10 */ /* 0x000fe4000a7fe4ff */
[----:B--2---:R-:W-:-:S03]  /*13db0*/  IADD3 R2, P4, R4, UR7, RZ ;  /* 0x0000000704027c10 */ /* 0x004fc6000ff9e0ff */
[----:B------:R1:W-:Y:S01]  /*13dc0*/  @P2 STG.E.64 desc[UR20][R18.64], R12 ;  /* 0x0000000c12002986 */ /* 0x0003e2000c101b14 */
[----:B------:R-:W-:Y:S02]  /*13dd0*/  IADD3.X R3, R5, UR6, RZ, P4, !PT ;  /* 0x0000000605037c10 */ /* 0x000fe4000a7fe4ff */
[----:B---3--:R-:W-:-:S03]  /*13de0*/  IADD3 R4, P4, R18, UR4, RZ ;  /* 0x0000000412047c10 */ /* 0x008fc6000ff9e0ff */
[----:B------:R1:W-:Y:S01]  /*13df0*/  @P1 STG.E.64 desc[UR20][R2.64], R14 ;  /* 0x0000000e02001986 */ /* 0x0003e2000c101b14 */
[----:B------:R-:W-:-:S05]  /*13e00*/  IADD3.X R5, R19, UR5, RZ, P4, !PT ;  /* 0x0000000513057c10 */ /* 0x000fca000a7fe4ff */
[----:B------:R1:W-:Y:S01]  /*13e10*/  @P0 STG.E.64 desc[UR20][R4.64], R16 ;  /* 0x0000001004000986 */ /* 0x0003e2000c101b14 */
[----:B------:R-:W-:-:S04]  /*13e20*/  IADD3 R6, P0, R18, UR7, RZ ;  /* 0x0000000712067c10 */ /* 0x000fc8000ff1e0ff */
[----:B------:R-:W-:Y:S01]  /*13e30*/  IADD3.X R7, R19, UR6, RZ, P0, !PT ;  /* 0x0000000613077c10 */ /* 0x000fe200087fe4ff */
[----:B------:R-:W-:Y:S08]  /*13e40*/  @!P6 BRA `(.L_x_231) ;  /* 0x000000780070e947 */ /* 0x000ff00003800000 */
[----:B------:R2:W-:Y:S01]  /*13e50*/  STG.E.64 desc[UR20][R6.64], R112 ;  /* 0x0000007006007986 */ /* 0x0005e2000c101b14 */
[----:B------:R-:W-:Y:S05]  /*13e60*/  BRA `(.L_x_231) ;  /* 0x0000007800687947 */ /* 0x000fea0003800000 */
.L_x_16:
[----:B------:R-:W-:Y:S01]  /*13e70*/  BAR.SYNC.DEFER_BLOCKING 0x0 ;  /* 0x0000000000007b1d */ /* 0x000fe20000010000 */
[----:B------:R-:W-:-:S05]  /*13e80*/  IADD3 R137, R137, 0x40, RZ ;  /* 0x0000004089897810 */ /* 0x000fca0007ffe0ff */
[----:B------:R-:W-:Y:S01]  /*13e90*/  ULDC UR5, c[0x0][0x228] ;  /* 0x00008a0000057ab9 */ /* 0x000fe20000000800 */
[----:B------:R-:W-:Y:S01]  /*13ea0*/  UMOV UR4, 0xffffffff ;  /* 0xffffffff00047882 */ /* 0x000fe20000000000 */
[----:B------:R-:W-:Y:S01]  /*13eb0*/  BSSY B1, `(.L_x_232) ;  /* 0x00001e5000017945 */ /* 0x000fe20003800000 */
[----:B------:R-:W-:-:S04]  /*13ec0*/  USHF.L.U32 UR4, UR4, UR5, URZ ;  /* 0x0000000504047299 */ /* 0x000fc8000800063f */
[----:B------:R-:W-:-:S06]  /*13ed0*/  ULOP3.LUT UR4, UR6, UR4, URZ, 0x30, !UPT ;  /* 0x0000000406047292 */ /* 0x000fcc000f8e303f */
[----:B------:R-:W-:-:S04]  /*13ee0*/  VIADD R0, R138, UR4 ;  /* 0x000000048a007c36 */ /* 0x000fc80008000000 */
[----:B------:R-:W-:Y:S01]  /*13ef0*/  IMAD.SHL.U32 R0, R0, 0x40, RZ ;  /* 0x0000004000007824 */ /* 0x000fe200078e00ff */
[----:B------:R-:W-:-:S04]  /*13f00*/  DEPBAR.LE SB5, 0xe ;  /* 0x0000d3800000791a */ /* 0x000fc80000000000 */
[----:B------:R-:W-:Y:S04]  /*13f10*/  STS.128 [R95], R4 ;  /* 0x000000045f007388 */ /* 0x000fe80000000c00 */
[----:B------:R-:W-:Y:S01]  /*13f20*/  STS.128 [R95+0x40], R8 ;  /* 0x000040085f007388 */ /* 0x000fe20000000c00 */
[----:B------:R-:W-:Y:S01]  /*13f30*/  ISETP.GT.AND P0, PT, R137, R0, PT ;  /* 0x000000008900720c */ /* 0x000fe20003f04270 */
[----:B------:R-:W-:-:S04]  /*13f40*/  DEPBAR.LE SB5, 0xc ;  /* 0x0000d3000000791a */ /* 0x000fc80000000000 */
[----:B------:R-:W-:Y:S04]  /*13f50*/  STS.128 [R95+0x80], R12 ;  /* 0x0000800c5f007388 */ /* 0x000fe80000000c00 */
[----:B------:R-:W-:Y:S01]  /*13f60*/  STS.128 [R95+0xc0], R16 ;  /* 0x0000c0105f007388 */ /* 0x000fe20000000c00 */
[----:B------:R-:W-:Y:S06]  /*13f70*/  BAR.SYNC.DEFER_BLOCKING 0x0 ;  /* 0x0000000000007b1d */ /* 0x000fec0000010000 */
[----:B------:R-:W4:Y:S04]  /*13f80*/  LDS.64 R78, [R93+UR7] ;  /* 0x000000075d4e7984 */ /* 0x000f280008000a00 */
[----:B------:R-:W1:Y:S04]  /*13f90*/  LDS.64 R2, [R93+UR7+0x100] ;  /* 0x000100075d027984 */ /* 0x000e680008000a00 */
[----:B------:R-:W1:Y:S04]  /*13fa0*/  LDS.64 R76, [R93+UR7+0x220] ;  /* 0x000220075d4c7984 */ /* 0x000e680008000a00 */
[----:B------:R-:W1:Y:S04]  /*13fb0*/  LDS.64 R74, [R93+UR7+0x320] ;  /* 0x000320075d4a7984 */ /* 0x000e680008000a00 */
[----:B---3--:R-:W3:Y:S04]  /*13fc0*/  LDS.64 R72, [R93+UR7+0x440] ;  /* 0x000440075d487984 */ /* 0x008ee80008000a00 */
[----:B--2---:R-:W2:Y:S04]  /*13fd0*/  LDS.64 R70, [R93+UR7+0x540] ;  /* 0x000540075d467984 */ /* 0x004ea80008000a00 */
[----:B------:R-:W2:Y:S04]  /*13fe0*/  LDS.64 R6, [R93+UR7+0x660] ;  /* 0x000660075d067984 */ /* 0x000ea80008000a00 */
[----:B------:R-:W2:Y:S01]  /*13ff0*/  LDS.64 R4, [R93+UR7+0x760] ;  /* 0x000760075d047984 */ /* 0x000ea20008000a00 */
[----:B----4-:R-:W-:-:S02]  /*14000*/  DMUL R18, R78, R114 ;  /* 0x000000724e127228 */ /* 0x010fc40000000000 */
[-C--:B-1----:R-:W-:Y:S02]  /*14010*/  DMUL R2, R2, R114.reuse ;  /* 0x0000007202027228 */ /* 0x082fe40000000000 */
[-C--:B------:R-:W-:Y:S02]  /*14020*/  DMUL R14, R76, R114.reuse ;  /* 0x000000724c0e7228 */ /* 0x080fe40000000000 */
[-C--:B------:R-:W-:Y:S02]  /*14030*/  DMUL R12, R74, R114.reuse ;  /* 0x000000724a0c7228 */ /* 0x080fe40000000000 */
[-C--:B---3--:R-:W-:Y:S02]  /*14040*/  DMUL R10, R72, R114.reuse ;  /* 0x00000072480a7228 */ /* 0x088fe40000000000 */
[-C--:B--2---:R-:W-:Y:S02]  /*14050*/  DMUL R8, R70, R114.reuse ;  /* 0x0000007246087228 */ /* 0x084fe40000000000 */
[----:B------:R-:W-:-:S02]  /*14060*/  DMUL R6, R6, R114 ;  /* 0x0000007206067228 */ /* 0x000fc40000000000 */
[----:B------:R-:W-:Y:S01]  /*14070*/  DMUL R4, R4, R114 ;  /* 0x0000007204047228 */ /* 0x000fe20000000000 */
        /* <DEDUP_REMOVED lines=20> */
[----:B------:R-:W-:-:S03]  /*141c0*/  MOV R71, UR5 ;  /* 0x0000000500477c02 */ /* 0x000fc60008000f00 */
[-C--:B------:R-:W-:Y:S02]  /*141d0*/  IMAD R16, R16, R17.reuse, RZ ;  /* 0x0000001110107224 */ /* 0x080fe400078e02ff */
[----:B------:R-:W-:-:S04]  /*141e0*/  IMAD.WIDE.U32 R72, R0, R17, R72 ;  /* 0x0000001100487225 */ /* 0x000fc800078e0048 */
[----:B------:R-:W-:Y:S01]  /*141f0*/  IMAD R0, R0, R71, R16 ;  /* 0x0000004700007224 */ /* 0x000fe200078e0210 */
[----:B------:R-:W-:Y:S01]  /*14200*/  MOV R70, R72 ;  /* 0x0000004800467202 */ /* 0x000fe20000000f00 */
[----:B------:R-:W-:-:S03]  /*14210*/  IMAD.MOV.U32 R16, RZ, RZ, R99 ;  /* 0x000000ffff107224 */ /* 0x000fc600078e0063 */
[----:B------:R-:W-:Y:S01]  /*14220*/  IADD3 R73, R73, R0, RZ ;  /* 0x0000000049497210 */ /* 0x000fe20007ffe0ff */
[----:B------:R-:W-:Y:S05]  /*14230*/  BRA `(.L_x_236) ;  /* 0x00000000005c7947 */ /* 0x000fea0003800000 */
.L_x_235:
        /* <DEDUP_REMOVED lines=23> */
.L_x_236:
[----:B------:R-:W-:Y:S05]  /*143b0*/  BSYNC B0 ;  /* 0x0000000000007941 */ /* 0x000fea0003800000 */
.L_x_234:
        /* <DEDUP_REMOVED lines=12> */
[----:B------:R-:W-:Y:S02]  /*14480*/  @P2 IMAD.MOV.U32 R72, RZ, RZ, R116 ;  /* 0x000000ffff482224 */ /* 0x000fe400078e0074 */
[----:B------:R-:W-:Y:S01]  /*14490*/  @P2 IMAD.MOV.U32 R73, RZ, RZ, R117 ;  /* 0x000000ffff492224 */ /* 0x000fe200078e0075 */
[----:B------:R-:W-:-:S04]  /*144a0*/  ISETP.NE.U32.AND P0, PT, R71, RZ, PT ;  /* 0x000000ff4700720c */ /* 0x000fc80003f05070 */
[----:B------:R1:W-:Y:S09]  /*144b0*/  @P2 STG.E.64 desc[UR20][R72.64], R18 ;  /* 0x0000001248002986 */ /* 0x0003f2000c101b14 */
[----:B------:R-:W-:Y:S05]  /*144c0*/  @!P0 BRA `(.L_x_238) ;  /* 0x0000000000188947 */ /* 0x000fea0003800000 */
[----:B------:R-:W-:Y:S01]  /*144d0*/  ULDC.64 UR4, c[0x0][0x2f0] ;  /* 0x0000bc0000047ab9 */ /* 0x000fe20000000a00 */
[----:B------:R-:W-:Y:S01]  /*144e0*/  MOV R100, 0x14520 ;  /* 0x0001452000647802 */ /* 0x000fe20000000f00 */
[----:B------:R-:W-:Y:S01]  /*144f0*/  IMAD.U32 R102, RZ, RZ, UR4 ;  /* 0x00000004ff667e24 */ /* 0x000fe2000f8e00ff */
[----:B------:R-:W-:Y:S02]  /*14500*/  MOV R99, UR5 ;  /* 0x0000000500637c02 */ /* 0x000fe40008000f00 */
[----:B-1---5:R-:W-:Y:S05]  /*14510*/  CALL.REL.NOINC `($__internal_1_$__cuda_sm20_rem_u64) ;  /* 0x00000078001c7944 */ /* 0x022fea0003c00000 */
[----:B------:R-:W-:Y:S05]  /*14520*/  BRA `(.L_x_239) ;  /* 0x00000000004c7947 */ /* 0x000fea0003800000 */
.L_x_238:
[----:B------:R-:W2:Y:S01]  /*14530*/  I2F.U32.RP R70, R17 ;  /* 0x0000001100467306 */ /* 0x000ea20000209000 */
[----:B-1----:R-:W-:Y:S02]  /*14540*/  MOV R72, RZ ;  /* 0x000000ff00487202 */ /* 0x002fe40000000f00 */
[----:B------:R-:W-:-:S05]  /*14550*/  MOV R105, RZ ;  /* 0x000000ff00697202 */ /* 0x000fca0000000f00 */
[----:B--2---:R-:W1:Y:S02]  /*14560*/  MUFU.RCP R19, R70 ;  /* 0x0000004600137308 */ /* 0x004e640000001000 */
        /* <DEDUP_REMOVED lines=15> */
.L_x_239:
[----:B------:R-:W-:Y:S05]  /*14660*/  BSYNC B0 ;  /* 0x0000000000007941 */ /* 0x000fea0003800000 */
.L_x_237:
[----:B------:R-:W-:Y:S01]  /*14670*/  VIADD R17, R94, 0x20 ;  /* 0x000000205e117836 */ /* 0x000fe20000000000 */
[----:B------:R-:W-:Y:S01]  /*14680*/  ULDC.64 UR4, c[0x0][0x210] ;  /* 0x0000840000047ab9 */ /* 0x000fe20000000a00 */
[--C-:B------:R-:W-:Y:S01]  /*14690*/  SHF.R.U64 R19, R104, 0x3, R105.reuse ;  /* 0x0000000368137819 */ /* 0x100fe20000001269 */
[----:B------:R-:W-:Y:S02]  /*146a0*/  BSSY B0, `(.L_x_240) ;  /* 0x000003d000007945 */ /* 0x000fe40003800000 */
[----:B------:R-:W-:Y:S02]  /*146b0*/  ISETP.GE.AND P0, PT, R17, UR5, PT ;  /* 0x0000000511007c0c */ /* 0x000fe4000bf06270 */
[----:B------:R-:W-:Y:S02]  /*146c0*/  SHF.R.U32.HI R17, RZ, 0x3, R105 ;  /* 0x00000003ff117819 */ /* 0x000fe40000011669 */
        /* <DEDUP_REMOVED lines=35> */
.L_x_241:
        /* <DEDUP_REMOVED lines=23> */
.L_x_242:
[----:B------:R-:W-:Y:S05]  /*14a70*/  BSYNC B0 ;  /* 0x0000000000007941 */ /* 0x000fea0003800000 */
.L_x_240:
        /* <DEDUP_REMOVED lines=21> */
.L_x_244:
        /* <DEDUP_REMOVED lines=19> */
.L_x_245:
[----:B------:R-:W-:Y:S05]  /*14d00*/  BSYNC B0 ;  /* 0x0000000000007941 */ /* 0x000fea0003800000 */
.L_x_243:
        /* <DEDUP_REMOVED lines=37> */
.L_x_247:
        /* <DEDUP_REMOVED lines=23> */
.L_x_248:
[----:B------:R-:W-:Y:S05]  /*150d0*/  BSYNC B0 ;  /* 0x0000000000007941 */ /* 0x000fea0003800000 */
.L_x_246:
        /* <DEDUP_REMOVED lines=21> */
.L_x_250:
        /* <DEDUP_REMOVED lines=19> */
.L_x_251:
[----:B------:R-:W-:Y:S05]  /*15360*/  BSYNC B0 ;  /* 0x0000000000007941 */ /* 0x000fea0003800000 */
.L_x_249:
        /* <DEDUP_REMOVED lines=37> */
.L_x_253:
        /* <DEDUP_REMOVED lines=23> */
.L_x_254:
[----:B------:R-:W-:Y:S05]  /*15730*/  BSYNC B0 ;  /* 0x0000000000007941 */ /* 0x000fea0003800000 */
.L_x_252:
        /* <DEDUP_REMOVED lines=21> */
.L_x_256:
        /* <DEDUP_REMOVED lines=19> */
.L_x_257:
[----:B------:R-:W-:Y:S05]  /*159c0*/  BSYNC B0 ;  /* 0x0000000000007941 */ /* 0x000fea0003800000 */
.L_x_255:
        /* <DEDUP_REMOVED lines=9> */
.L_x_233:
[----:B------:R-:W-:Y:S01]  /*15a60*/  ULDC.64 UR8, c[0x0][0x210] ;  /* 0x0000840000087ab9 */ /* 0x000fe20000000a00 */
[C---:B------:R-:W-:Y:S01]  /*15a70*/  VIADD R0, R94.reuse, 0x20 ;  /* 0x000000205e007836 */ /* 0x040fe20000000000 */
[----:B------:R-:W-:Y:S01]  /*15a80*/  ISETP.GE.AND P1, PT, R94, UR9, PT ;  /* 0x000000095e007c0c */ /* 0x000fe2000bf26270 */
[----:B------:R-:W-:Y:S02]  /*15a90*/  ULDC.64 UR4, c[0x0][0x2f8] ;  /* 0x0000be0000047ab9 */ /* 0x000fe40000000a00 */
[----:B------:R-:W-:Y:S01]  /*15aa0*/  UIADD3 UR10, UP0, UR4, 0x100, URZ ;  /* 0x00000100040a7890 */ /* 0x000fe2000ff1e03f */
[----:B------:R-:W-:Y:S02]  /*15ab0*/  ISETP.LT.AND P2, PT, R96, UR8, !P1 ;  /* 0x0000000860007c0c */ /* 0x000fe4000cf41270 */
[----:B------:R-:W-:Y:S01]  /*15ac0*/  ISETP.GE.AND P0, PT, R0, UR9, PT ;  /* 0x0000000900007c0c */ /* 0x000fe2000bf06270 */
[----:B------:R-:W-:Y:S01]  /*15ad0*/  VIADD R0, R96, 0x1 ;  /* 0x0000000160007836 */ /* 0x000fe20000000000 */
[----:B------:R-:W-:-:S02]  /*15ae0*/  UIADD3.X UR9, URZ, UR5, URZ, UP0, !UPT ;  /* 0x000000053f097290 */ /* 0x000fc400087fe43f */
[----:B------:R-:W-:Y:S02]  /*15af0*/  ISETP.LT.AND P6, PT, R96, UR8, !P0 ;  /* 0x0000000860007c0c */ /* 0x000fe4000c7c1270 */
[C---:B------:R-:W-:Y:S02]  /*15b00*/  ISETP.LT.AND P3, PT, R0.reuse, UR8, !P1 ;  /* 0x0000000800007c0c */ /* 0x040fe4000cf61270 */
[----:B------:R-:W-:Y:S01]  /*15b10*/  ISETP.LT.AND P4, PT, R0, UR8, !P0 ;  /* 0x0000000800007c0c */ /* 0x000fe2000c781270 */
[----:B------:R-:W-:Y:S02]  /*15b20*/  VIADD R0, R96, 0x2 ;  /* 0x0000000260007836 */ /* 0x000fe40000000000 */
[----:B------:R-:W-:Y:S02]  /*15b30*/  @P2 IMAD.MOV.U32 R72, RZ, RZ, R116 ;  /* 0x000000ffff482224 */ /* 0x000fe400078e0074 */
[----:B------:R-:W-:-:S05]  /*15b40*/  @P2 IMAD.MOV.U32 R73, RZ, RZ, R117 ;  /* 0x000000ffff492224 */ /* 0x000fca00078e0075 */
[----:B------:R1:W-:Y:S01]  /*15b50*/  @P2 STG.E.64 desc[UR20][R72.64], R18 ;  /* 0x0000001248002986 */ /* 0x0003e2000c101b14 */
[----:B------:R-:W-:-:S04]  /*15b60*/  IADD3 R16, P2, R116, UR4, RZ ;  /* 0x0000000474107c10 */ /* 0x000fc8000ff5e0ff */
[----:B------:R-:W-:Y:S02]  /*15b70*/  IADD3.X R17, R117, UR5, RZ, P2, !PT ;  /* 0x0000000575117c10 */ /* 0x000fe400097fe4ff */
[----:B------:R-:W-:-:S04]  /*15b80*/  IADD3 R70, P2, R116, UR10, RZ ;  /* 0x0000000a74467c10 */ /* 0x000fc8000ff5e0ff */
[----:B------:R-:W-:Y:S02]  /*15b90*/  IADD3.X R71, R117, UR9, RZ, P2, !PT ;  /* 0x0000000975477c10 */ /* 0x000fe400097fe4ff */
[----:B------:R-:W-:Y:S01]  /*15ba0*/  ISETP.LT.AND P2, PT, R0, UR8, !P0 ;  /* 0x0000000800007c0c */ /* 0x000fe2000c741270 */
[----:B-1----:R-:W-:Y:S02]  /*15bb0*/  @P6 IMAD.MOV.U32 R18, RZ, RZ, R116 ;  /* 0x000000ffff126224 */ /* 0x002fe400078e0074 */
[----:B------:R-:W-:-:S05]  /*15bc0*/  @P6 IMAD.MOV.U32 R19, RZ, RZ, R117 ;  /* 0x000000ffff136224 */ /* 0x000fca00078e0075 */
[----:B------:R1:W-:Y:S04]  /*15bd0*/  @P6 STG.E.64 desc[UR20][R18.64+0x100], R2 ;  /* 0x0001000212006986 */ /* 0x0003e8000c101b14 */
[----:B------:R2:W-:Y:S01]  /*15be0*/  @P3 STG.E.64 desc[UR20][R16.64], R14 ;  /* 0x0000000e10003986 */ /* 0x0005e2000c101b14 */
[----:B------:R-:W-:Y:S01]  /*15bf0*/  ISETP.LT.AND P3, PT, R0, UR8, !P1 ;  /* 0x0000000800007c0c */ /* 0x000fe2000cf61270 */
[----:B------:R-:W-:Y:S02]  /*15c00*/  VIADD R0, R96, 0x3 ;  /* 0x0000000360007836 */ /* 0x000fe40000000000 */
[----:B------:R3:W-:Y:S03]  /*15c10*/  @P4 STG.E.64 desc[UR20][R70.64], R12 ;  /* 0x0000000c46004986 */ /* 0x0007e6000c101b14 */
[----:B------:R-:W-:-:S02]  /*15c20*/  ISETP.LT.AND P1, PT, R0, UR8, !P1 ;  /* 0x0000000800007c0c */ /* 0x000fc4000cf21270 */
[----:B------:R-:W-:Y:S02]  /*15c30*/  ISETP.LT.AND P0, PT, R0, UR8, !P0 ;  /* 0x0000000800007c0c */ /* 0x000fe4000c701270 */
[C---:B-1----:R-:W-:Y:S02]  /*15c40*/  IADD3 R2, P6, R16.reuse, UR4, RZ ;  /* 0x0000000410027c10 */ /* 0x042fe4000ffde0ff */
[----:B------:R-:W-:Y:S02]  /*15c50*/  IADD3 R18, P4, R16, UR10, RZ ;  /* 0x0000000a10127c10 */ /* 0x000fe4000ff9e0ff */
[C---:B------:R-:W-:Y:S02]  /*15c60*/  IADD3.X R3, R17.reuse, UR5, RZ, P6, !PT ;  /* 0x0000000511037c10 */ /* 0x040fe4000b7fe4ff */
[----:B------:R-:W-:Y:S02]  /*15c70*/  IADD3.X R19, R17, UR9, RZ, P4, !PT ;  /* 0x0000000911137c10 */ /* 0x000fe4000a7fe4ff */
[C---:B--2---:R-:W-:Y:S01]  /*15c80*/  IADD3 R16, P6, R2.reuse, UR4, RZ ;  /* 0x0000000402107c10 */ /* 0x044fe2000ffde0ff */
[----:B------:R3:W-:Y:S01]  /*15c90*/  @P3 STG.E.64 desc[UR20][R2.64], R10 ;  /* 0x0000000a02003986 */ /* 0x0007e2000c101b14 */
[----:B------:R-:W-:-:S02]  /*15ca0*/  IADD3 R14, P4, R2, UR10, RZ ;  /* 0x0000000a020e7c10 */ /* 0x000fc4000ff9e0ff */
[C---:B------:R-:W-:Y:S01]  /*15cb0*/  IADD3.X R17, R3.reuse, UR5, RZ, P6, !PT ;  /* 0x0000000503117c10 */ /* 0x040fe2000b7fe4ff */
[----:B------:R3:W-:Y:S01]  /*15cc0*/  @P2 STG.E.64 desc[UR20][R18.64], R8 ;  /* 0x0000000812002986 */ /* 0x0007e2000c101b14 */
[----:B------:R-:W-:-:S03]  /*15cd0*/  IADD3.X R15, R3, UR9, RZ, P4, !PT ;  /* 0x00000009030f7c10 */ /* 0x000fc6000a7fe4ff */
[----:B------:R3:W-:Y:S04]  /*15ce0*/  @P1 STG.E.64 desc[UR20][R16.64], R6 ;  /* 0x0000000610001986 */ /* 0x0007e8000c101b14 */
[----:B------:R3:W-:Y:S02]  /*15cf0*/  @P0 STG.E.64 desc[UR20][R14.64], R4 ;  /* 0x000000040e000986 */ /* 0x0007e4000c101b14 */
.L_x_258:
[----:B------:R-:W-:Y:S05]  /*15d00*/  BSYNC B1 ;  /* 0x0000000000017941 */ /* 0x000fea0003800000 */
.L_x_232:
[----:B------:R-:W-:Y:S06]  /*15d10*/  BAR.SYNC.DEFER_BLOCKING 0x0 ;  /* 0x0000000000007b1d */ /* 0x000fec0000010000 */
[----:B------:R-:W-:Y:S01]  /*15d20*/  ULDC UR5, c[0x0][0x228] ;  /* 0x00008a0000057ab9 */ /* 0x000fe20000000800 */
[----:B------:R-:W-:Y:S01]  /*15d30*/  UMOV UR4, 0xffffffff ;  /* 0xffffffff00047882 */ /* 0x000fe20000000000 */
[----:B------:R-:W-:Y:S01]  /*15d40*/  BSSY B1, `(.L_x_259) ;  /* 0x00001e1000017945 */ /* 0x000fe20003800000 */
[----:B------:R-:W-:-:S04]  /*15d50*/  USHF.L.U32 UR4, UR4, UR5, URZ ;  /* 0x0000000504047299 */ /* 0x000fc8000800063f */
[----:B------:R-:W-:-:S06]  /*15d60*/  ULOP3.LUT UR4, UR6, UR4, URZ, 0x30, !UPT ;  /* 0x0000000406047292 */ /* 0x000fcc000f8e303f */
[----:B------:R-:W-:Y:S01]  /*15d70*/  VIADD R0, R138, UR4 ;  /* 0x000000048a007c36 */ /* 0x000fe20008000000 */
[----:B------:R-:W-:-:S03]  /*15d80*/  ULDC.64 UR4, c[0x0][0x310] ;  /* 0x0000c40000047ab9 */ /* 0x000fc60000000a00 */
[----:B------:R-:W-:Y:S01]  /*15d90*/  IMAD.SHL.U32 R0, R0, 0x40, RZ ;  /* 0x0000004000007824 */ /* 0x000fe200078e00ff */
[----:B------:R-:W-:-:S04]  /*15da0*/  DEPBAR.LE SB5, 0x5 ;  /* 0x0000d1400000791a */ /* 0x000fc80000000000 */
[----:B------:R-:W-:Y:S04]  /*15db0*/  STS.128 [R95], R32 ;  /* 0x000000205f007388 */ /* 0x000fe80000000c00 */
[----:B------:R-:W-:Y:S01]  /*15dc0*/  STS.128 [R95+0x40], R28 ;  /* 0x0000401c5f007388 */ /* 0x000fe20000000c00 */
[----:B------:R-:W-:Y:S01]  /*15dd0*/  ISETP.GT.AND P1, PT, R137, R0, PT ;  /* 0x000000008900720c */ /* 0x000fe20003f24270 */
[----:B------:R-:W-:Y:S01]  /*15de0*/  VIADD R0, R96, 0x8 ;  /* 0x0000000860007836 */ /* 0x000fe20000000000 */
[----:B------:R-:W-:-:S04]  /*15df0*/  DEPBAR.LE SB5, 0x2 ;  /* 0x0000d0800000791a */ /* 0x000fc80000000000 */
[----:B------:R-:W-:Y:S04]  /*15e00*/  STS.128 [R95+0x80], R24 ;  /* 0x000080185f007388 */ /* 0x000fe80000000c00 */
[----:B------:R-:W-:Y:S01]  /*15e10*/  STS.128 [R95+0xc0], R20 ;  /* 0x0000c0145f007388 */ /* 0x000fe20000000c00 */
[----:B------:R-:W-:Y:S06]  /*15e20*/  BAR.SYNC.DEFER_BLOCKING 0x0 ;  /* 0x0000000000007b1d */ /* 0x000fec0000010000 */
[----:B---3--:R-:W2:Y:S04]  /*15e30*/  LDS.64 R16, [R93+UR7] ;  /* 0x000000075d107984 */ /* 0x008ea80008000a00 */
[----:B------:R-:W3:Y:S04]  /*15e40*/  LDS.64 R14, [R93+UR7+0x100] ;  /* 0x000100075d0e7984 */ /* 0x000ee80008000a00 */
[----:B------:R-:W4:Y:S04]  /*15e50*/  LDS.64 R12, [R93+UR7+0x220] ;  /* 0x000220075d0c7984 */ /* 0x000f280008000a00 */
[----:B-1----:R-:W1:Y:S04]  /*15e60*/  LDS.64 R10, [R93+UR7+0x320] ;  /* 0x000320075d0a7984 */ /* 0x002e680008000a00 */
[----:B------:R-:W1:Y:S04]  /*15e70*/  LDS.64 R8, [R93+UR7+0x440] ;  /* 0x000440075d087984 */ /* 0x000e680008000a00 */
[----:B------:R-:W1:Y:S04]  /*15e80*/  LDS.64 R6, [R93+UR7+0x540] ;  /* 0x000540075d067984 */ /* 0x000e680008000a00 */
[----:B------:R-:W1:Y:S04]  /*15e90*/  LDS.64 R4, [R93+UR7+0x660] ;  /* 0x000660075d047984 */ /* 0x000e680008000a00 */
[----:B------:R-:W1:Y:S01]  /*15ea0*/  LDS.64 R2, [R93+UR7+0x760] ;  /* 0x000760075d027984 */ /* 0x000e620008000a00 */
[-C--:B--2---:R-:W-:Y:S01]  /*15eb0*/  DMUL R20, R16, R114.reuse ;  /* 0x0000007210147228 */ /* 0x084fe20000000000 */
[----:B------:R-:W-:Y:S01]  /*15ec0*/  IADD3 R16, P0, R116, UR4, RZ ;  /* 0x0000000474107c10 */ /* 0x000fe2000ff1e0ff */
[----:B---3--:R-:W-:-:S03]  /*15ed0*/  DMUL R14, R14, R114 ;  /* 0x000000720e0e7228 */ /* 0x008fc60000000000 */
[----:B------:R-:W-:Y:S01]  /*15ee0*/  IADD3.X R17, R117, UR5, RZ, P0, !PT ;  /* 0x0000000575117c10 */ /* 0x000fe200087fe4ff */
[-C--:B----4-:R-:W-:Y:S02]  /*15ef0*/  DMUL R12, R12, R114.reuse ;  /* 0x000000720c0c7228 */ /* 0x090fe40000000000 */
[-C--:B-1----:R-:W-:Y:S02]  /*15f00*/  DMUL R10, R10, R114.reuse ;  /* 0x000000720a0a7228 */ /* 0x082fe40000000000 */
[-C--:B------:R-:W-:Y:S02]  /*15f10*/  DMUL R8, R8, R114.reuse ;  /* 0x0000007208087228 */ /* 0x080fe40000000000 */
[-C--:B------:R-:W-:Y:S02]  /*15f20*/  DMUL R6, R6, R114.reuse ;  /* 0x0000007206067228 */ /* 0x080fe40000000000 */
[-C--:B------:R-:W-:Y:S02]  /*15f30*/  DMUL R4, R4, R114.reuse ;  /* 0x0000007204047228 */ /* 0x080fe40000000000 */
[----:B------:R-:W-:Y:S01]  /*15f40*/  DMUL R2, R2, R114 ;  /* 0x0000007202027228 */ /* 0x000fe20000000000 */
        /* <DEDUP_REMOVED lines=28> */
.L_x_262:
        /* <DEDUP_REMOVED lines=23> */
.L_x_263:
[----:B------:R-:W-:Y:S05]  /*16280*/  BSYNC B0 ;  /* 0x0000000000007941 */ /* 0x000fea0003800000 */
.L_x_261:
        /* <DEDUP_REMOVED lines=21> */
.L_x_265:
        /* <DEDUP_REMOVED lines=19> */
.L_x_266:
[----:B------:R-:W-:Y:S05]  /*16510*/  BSYNC B0 ;  /* 0x0000000000007941 */ /* 0x000fea0003800000 */
.L_x_264:
        /* <DEDUP_REMOVED lines=39> */
.L_x_268:
        /* <DEDUP_REMOVED lines=23> */
.L_x_269:
[----:B------:R-:W-:Y:S05]  /*16900*/  BSYNC B0 ;  /* 0x0000000000007941 */ /* 0x000fea0003800000 */
.L_x_267:
        /* <DEDUP_REMOVED lines=21> */
.L_x_271:
        /* <DEDUP_REMOVED lines=19> */
.L_x_272:
[----:B------:R-:W-:Y:S05]  /*16b90*/  BSYNC B0 ;  /* 0x0000000000007941 */ /* 0x000fea0003800000 */
.L_x_270:
        /* <DEDUP_REMOVED lines=37> */
.L_x_274:
        /* <DEDUP_REMOVED lines=23> */
.L_x_275:
[----:B------:R-:W-:Y:S05]  /*16f60*/  BSYNC B0 ;  /* 0x0000000000007941 */ /* 0x000fea0003800000 */
.L_x_273:
        /* <DEDUP_REMOVED lines=21> */
.L_x_277:
        /* <DEDUP_REMOVED lines=19> */
.L_x_278:
[----:B------:R-:W-:Y:S05]  /*171f0*/  BSYNC B0 ;  /* 0x0000000000007941 */ /* 0x000fea0003800000 */
.L_x_276:
        /* <DEDUP_REMOVED lines=37> */
.L_x_280:
        /* <DEDUP_REMOVED lines=23> */
.L_x_281:
[----:B------:R-:W-:Y:S05]  /*175c0*/  BSYNC B0 ;  /* 0x0000000000007941 */ /* 0x000fea0003800000 */
.L_x_279:
        /* <DEDUP_REMOVED lines=21> */
.L_x_283:
        /* <DEDUP_REMOVED lines=19> */
.L_x_284:
[----:B------:R-:W-:Y:S05]  /*17850*/  BSYNC B0 ;  /* 0x0000000000007941 */ /* 0x000fea0003800000 */
.L_x_282:
        /* <DEDUP_REMOVED lines=9> */
.L_x_260:
[----:B------:R-:W-:Y:S01]  /*178f0*/  ULDC UR4, c[0x0][0x214] ;  /* 0x0000850000047ab9 */ /* 0x000fe20000000800 */
[C---:B------:R-:W-:Y:S01]  /*17900*/  VIADD R18, R94.reuse, 0x20 ;  /* 0x000000205e127836 */ /* 0x040fe20000000000 */
[----:B------:R-:W-:-:S04]  /*17910*/  ISETP.GE.AND P1, PT, R94, UR4, PT ;  /* 0x000000045e007c0c */ /* 0x000fc8000bf26270 */
[----:B------:R-:W-:Y:S01]  /*17920*/  ISETP.GE.AND P0, PT, R18, UR4, PT ;  /* 0x0000000412007c0c */ /* 0x000fe2000bf06270 */
[----:B------:R-:W-:Y:S01]  /*17930*/  ULDC.64 UR4, c[0x0][0x2f8] ;  /* 0x0000be0000047ab9 */ /* 0x000fe20000000a00 */
[C---:B------:R-:W-:Y:S01]  /*17940*/  ISETP.LT.AND P2, PT, R0.reuse, UR8, !P1 ;  /* 0x0000000800007c0c */ /* 0x040fe2000cf41270 */
[----:B------:R-:W-:Y:S01]  /*17950*/  UIADD3 UR10, UP0, UR4, 0x100, URZ ;  /* 0x00000100040a7890 */ /* 0x000fe2000ff1e03f */
[----:B------:R-:W-:Y:S01]  /*17960*/  ISETP.LT.AND P6, PT, R0, UR8, !P0 ;  /* 0x0000000800007c0c */ /* 0x000fe2000c7c1270 */
[----:B------:R-:W-:Y:S02]  /*17970*/  VIADD R0, R96, 0x9 ;  /* 0x0000000960007836 */ /* 0x000fe40000000000 */
[----:B------:R-:W-:-:S03]  /*17980*/  UIADD3.X UR9, URZ, UR5, URZ, UP0, !UPT ;  /* 0x000000053f097290 */ /* 0x000fc600087fe43f */
[C---:B------:R-:W-:Y:S02]  /*17990*/  ISETP.LT.AND P3, PT, R0.reuse, UR8, !P1 ;  /* 0x0000000800007c0c */ /* 0x040fe4000cf61270 */
[----:B------:R-:W-:Y:S01]  /*179a0*/  ISETP.LT.AND P4, PT, R0, UR8, !P0 ;  /* 0x0000000800007c0c */ /* 0x000fe2000c781270 */
[----:B------:R-:W-:Y:S02]  /*179b0*/  VIADD R0, R96, 0xa ;  /* 0x0000000a60007836 */ /* 0x000fe40000000000 */
[----:B------:R1:W-:Y:S01]  /*179c0*/  @P2 STG.E.64 desc[UR20][R16.64], R20 ;  /* 0x0000001410002986 */ /* 0x0003e2000c101b14 */
[----:B------:R-:W-:-:S03]  /*179d0*/  IADD3 R18, P2, R16, UR4, RZ ;  /* 0x0000000410127c10 */ /* 0x000fc6000ff5e0ff */
[----:B------:R2:W-:Y:S01]  /*179e0*/  @P6 STG.E.64 desc[UR20][R16.64+0x100], R14 ;  /* 0x0001000e10006986 */ /* 0x0005e2000c101b14 */
[----:B------:R-:W-:Y:S02]  /*179f0*/  IADD3.X R19, R17, UR5, RZ, P2, !PT ;  /* 0x0000000511137c10 */ /* 0x000fe400097fe4ff */
[----:B------:R-:W-:-:S03]  /*17a00*/  IADD3 R22, P2, R16, UR10, RZ ;  /* 0x0000000a10167c10 */ /* 0x000fc6000ff5e0ff */
[----:B------:R3:W-:Y:S01]  /*17a10*/  @P3 STG.E.64 desc[UR20][R18.64], R12 ;  /* 0x0000000c12003986 */ /* 0x0007e2000c101b14 */
[----:B------:R-:W-:Y:S02]  /*17a20*/  IADD3.X R23, R17, UR9, RZ, P2, !PT ;  /* 0x0000000911177c10 */ /* 0x000fe400097fe4ff */
[C---:B------:R-:W-:Y:S02]  /*17a30*/  ISETP.LT.AND P3, PT, R0.reuse, UR8, !P1 ;  /* 0x0000000800007c0c */ /* 0x040fe4000cf61270 */
[----:B------:R-:W-:Y:S01]  /*17a40*/  ISETP.LT.AND P2, PT, R0, UR8, !P0 ;  /* 0x0000000800007c0c */ /* 0x000fe2000c741270 */
[----:B------:R-:W-:Y:S01]  /*17a50*/  VIADD R0, R96, 0xb ;  /* 0x0000000b60007836 */ /* 0x000fe20000000000 */
[----:B------:R3:W-:Y:S04]  /*17a60*/  @P4 STG.E.64 desc[UR20][R22.64], R10 ;  /* 0x0000000a16004986 */ /* 0x0007e8000c101b14 */
[----:B------:R-:W-:-:S02]  /*17a70*/  ISETP.LT.AND P1, PT, R0, UR8, !P1 ;  /* 0x0000000800007c0c */ /* 0x000fc4000cf21270 */
[----:B------:R-:W-:Y:S02]  /*17a80*/  ISETP.LT.AND P0, PT, R0, UR8, !P0 ;  /* 0x0000000800007c0c */ /* 0x000fe4000c701270 */
[C---:B-1----:R-:W-:Y:S02]  /*17a90*/  IADD3 R20, P4, R18.reuse, UR10, RZ ;  /* 0x0000000a12147c10 */ /* 0x042fe4000ff9e0ff */
[----:B--2---:R-:W-:Y:S02]  /*17aa0*/  IADD3 R14, P6, R18, UR4, RZ ;  /* 0x00000004120e7c10 */ /* 0x004fe4000ffde0ff */
[C---:B------:R-:W-:Y:S02]  /*17ab0*/  IADD3.X R21, R19.reuse, UR9, RZ, P4, !PT ;  /* 0x0000000913157c10 */ /* 0x040fe4000a7fe4ff */
[----:B------:R-:W-:Y:S02]  /*17ac0*/  IADD3.X R15, R19, UR5, RZ, P6, !PT ;  /* 0x00000005130f7c10 */ /* 0x000fe4000b7fe4ff */
[----:B---3--:R-:W-:-:S02]  /*17ad0*/  IADD3 R18, P6, R14, UR4, RZ ;  /* 0x000000040e127c10 */ /* 0x008fc4000ffde0ff */
[----:B------:R-:W-:Y:S01]  /*17ae0*/  IADD3 R12, P4, R14, UR10, RZ ;  /* 0x0000000a0e0c7c10 */ /* 0x000fe2000ff9e0ff */
[----:B------:R1:W-:Y:S01]  /*17af0*/  @P3 STG.E.64 desc[UR20][R14.64], R8 ;  /* 0x000000080e003986 */ /* 0x0003e2000c101b14 */
[C---:B------:R-:W-:Y:S02]  /*17b00*/  IADD3.X R19, R15.reuse, UR5, RZ, P6, !PT ;  /* 0x000000050f137c10 */ /* 0x040fe4000b7fe4ff */
[----:B------:R-:W-:Y:S01]  /*17b10*/  IADD3.X R13, R15, UR9, RZ, P4, !PT ;  /* 0x000000090f0d7c10 */ /* 0x000fe2000a7fe4ff */
[----:B------:R1:W-:Y:S04]  /*17b20*/  @P2 STG.E.64 desc[UR20][R20.64], R6 ;  /* 0x0000000614002986 */ /* 0x0003e8000c101b14 */
[----:B------:R1:W-:Y:S04]  /*17b30*/  @P1 STG.E.64 desc[UR20][R18.64], R4 ;  /* 0x0000000412001986 */ /* 0x0003e8000c101b14 */
[----:B------:R1:W-:Y:S02]  /*17b40*/  @P0 STG.E.64 desc[UR20][R12.64], R2 ;  /* 0x000000020c000986 */ /* 0x0003e4000c101b14 */
.L_x_285:
[----:B------:R-:W-:Y:S05]  /*17b50*/  BSYNC B1 ;  /* 0x0000000000017941 */ /* 0x000fea0003800000 */
.L_x_259:
[----:B------:R-:W-:Y:S06]  /*17b60*/  BAR.SYNC.DEFER_BLOCKING 0x0 ;  /* 0x0000000000007b1d */ /* 0x000fec0000010000 */
[----:B------:R-:W-:Y:S01]  /*17b70*/  ULDC UR5, c[0x0][0x228] ;  /* 0x00008a0000057ab9 */ /* 0x000fe20000000800 */
[----:B------:R-:W-:Y:S01]  /*17b80*/  UMOV UR4, 0xffffffff ;  /* 0xffffffff00047882 */ /* 0x000fe20000000000 */
[----:B------:R-:W-:Y:S01]  /*17b90*/  BSSY B1, `(.L_x_286) ;  /* 0x00001df000017945 */ /* 0x000fe20003800000 */
[----:B------:R-:W-:-:S04]  /*17ba0*/  USHF.L.U32 UR4, UR4, UR5, URZ ;  /* 0x0000000504047299 */ /* 0x000fc8000800063f */
[----:B------:R-:W-:-:S06]  /*17bb0*/  ULOP3.LUT UR4, UR6, UR4, URZ, 0x30, !UPT ;  /* 0x0000000406047292 */ /* 0x000fcc000f8e303f */
[----:B------:R-:W-:Y:S01]  /*17bc0*/  VIADD R0, R138, UR4 ;  /* 0x000000048a007c36 */ /* 0x000fe20008000000 */
[----:B------:R-:W-:Y:S02]  /*17bd0*/  ULDC.64 UR4, c[0x0][0x310] ;  /* 0x0000c40000047ab9 */ /* 0x000fe40000000a00 */
[----:B------:R-:W-:Y:S01]  /*17be0*/  IADD3 R16, P1, R16, UR4, RZ ;  /* 0x0000000410107c10 */ /* 0x000fe2000ff3e0ff */
[----:B------:R-:W-:Y:S01]  /*17bf0*/  IMAD.SHL.U32 R0, R0, 0x40, RZ ;  /* 0x0000004000007824 */ /* 0x000fe200078e00ff */
[----:B------:R-:W-:Y:S02]  /*17c00*/  STS.128 [R95], R36 ;  /* 0x000000245f007388 */ /* 0x000fe40000000c00 */
[----:B------:R-:W-:Y:S02]  /*17c10*/  IADD3.X R17, R17, UR5, RZ, P1, !PT ;  /* 0x0000000511117c10 */ /* 0x000fe40008ffe4ff */
[----:B------:R-:W-:Y:S01]  /*17c20*/  STS.128 [R95+0x40], R40 ;  /* 0x000040285f007388 */ /* 0x000fe20000000c00 */
[----:B------:R-:W-:Y:S01]  /*17c30*/  ISETP.GT.AND P0, PT, R137, R0, PT ;  /* 0x000000008900720c */ /* 0x000fe20003f04270 */
[----:B------:R-:W-:-:S02]  /*17c40*/  VIADD R0, R96, 0x10 ;  /* 0x0000001060007836 */ /* 0x000fc40000000000 */
[----:B------:R-:W-:Y:S04]  /*17c50*/  STS.128 [R95+0x80], R44 ;  /* 0x0000802c5f007388 */ /* 0x000fe80000000c00 */
[----:B------:R-:W-:Y:S01]  /*17c60*/  STS.128 [R95+0xc0], R48 ;  /* 0x0000c0305f007388 */ /* 0x000fe20000000c00 */
[----:B------:R-:W-:Y:S06]  /*17c70*/  BAR.SYNC.DEFER_BLOCKING 0x0 ;  /* 0x0000000000007b1d */ /* 0x000fec0000010000 */
[----:B-1----:R-:W1:Y:S04]  /*17c80*/  LDS.64 R20, [R93+UR7] ;  /* 0x000000075d147984 */ /* 0x002e680008000a00 */
[----:B------:R-:W3:Y:S04]  /*17c90*/  LDS.64 R14, [R93+UR7+0x100] ;  /* 0x000100075d0e7984 */ /* 0x000ee80008000a00 */
[----:B------:R-:W4:Y:S04]  /*17ca0*/  LDS.64 R12, [R93+UR7+0x220] ;  /* 0x000220075d0c7984 */ /* 0x000f280008000a00 */
[----:B------:R-:W4:Y:S04]  /*17cb0*/  LDS.64 R10, [R93+UR7+0x320] ;  /* 0x000320075d0a7984 */ /* 0x000f280008000a00 */
[----:B--2---:R-:W2:Y:S04]  /*17cc0*/  LDS.64 R8, [R93+UR7+0x440] ;  /* 0x000440075d087984 */ /* 0x004ea80008000a00 */
[----:B------:R-:W2:Y:S04]  /*17cd0*/  LDS.64 R6, [R93+UR7+0x540] ;  /* 0x000540075d067984 */ /* 0x000ea80008000a00 */
[----:B------:R-:W2:Y:S04]  /*17ce0*/  LDS.64 R4, [R93+UR7+0x660] ;  /* 0x000660075d047984 */ /* 0x000ea80008000a00 */
[----:B------:R-:W2:Y:S01]  /*17cf0*/  LDS.64 R2, [R93+UR7+0x760] ;  /* 0x000760075d027984 */ /* 0x000ea20008000a00 */
[----:B-1----:R-:W-:-:S02]  /*17d00*/  DMUL R20, R20, R114 ;  /* 0x0000007214147228 */ /* 0x002fc40000000000 */
[-C--:B---3--:R-:W-:Y:S02]  /*17d10*/  DMUL R14, R14, R114.reuse ;  /* 0x000000720e0e7228 */ /* 0x088fe40000000000 */
[-C--:B----4-:R-:W-:Y:S02]  /*17d20*/  DMUL R12, R12, R114.reuse ;  /* 0x000000720c0c7228 */ /* 0x090fe40000000000 */
[-C--:B------:R-:W-:Y:S02]  /*17d30*/  DMUL R10, R10, R114.reuse ;  /* 0x000000720a0a7228 */ /* 0x080fe40000000000 */
[-C--:B--2---:R-:W-:Y:S02]  /*17d40*/  DMUL R8, R8, R114.reuse ;  /* 0x0000007208087228 */ /* 0x084fe40000000000 */
[-C--:B------:R-:W-:Y:S02]  /*17d50*/  DMUL R6, R6, R114.reuse ;  /* 0x0000007206067228 */ /* 0x080fe40000000000 */
[----:B------:R-:W-:-:S02]  /*17d60*/  DMUL R4, R4, R114 ;  /* 0x0000007204047228 */ /* 0x000fc40000000000 */
        /* <DEDUP_REMOVED lines=29> */
.L_x_289:
        /* <DEDUP_REMOVED lines=23> */
.L_x_290:
[----:B------:R-:W-:Y:S05]  /*180b0*/  BSYNC B0 ;  /* 0x0000000000007941 */ /* 0x000fea0003800000 */
.L_x_288:
        /* <DEDUP_REMOVED lines=21> */
.L_x_292:
        /* <DEDUP_REMOVED lines=19> */
.L_x_293:
[----:B------:R-:W-:Y:S05]  /*18340*/  BSYNC B0 ;  /* 0x0000000000007941 */ /* 0x000fea0003800000 */
.L_x_291:
        /* <DEDUP_REMOVED lines=39> */
.L_x_295:
        /* <DEDUP_REMOVED lines=23> */
.L_x_296:
[----:B------:R-:W-:Y:S05]  /*18730*/  BSYNC B0 ;  /* 0x0000000000007941 */ /* 0x000fea0003800000 */
.L_x_294:
        /* <DEDUP_REMOVED lines=21> */
.L_x_298:
        /* <DEDUP_REMOVED lines=19> */
.L_x_299:
[----:B------:R-:W-:Y:S05]  /*189c0*/  BSYNC B0 ;  /* 0x0000000000007941 */ /* 0x000fea0003800000 */
.L_x_297:
        /* <DEDUP_REMOVED lines=37> */
.L_x_301:
        /* <DEDUP_REMOVED lines=23> */
.L_x_302:
[----:B------:R-:W-:Y:S05]  /*18d90*/  BSYNC B0 ;  /* 0x0000000000007941 */ /* 0x000fea0003800000 */
.L_x_300:
        /* <DEDUP_REMOVED lines=21> */
.L_x_304:
        /* <DEDUP_REMOVED lines=19> */
.L_x_305:
[----:B------:R-:W-:Y:S05]  /*19020*/  BSYNC B0 ;  /* 0x0000000000007941 */ /* 0x000fea0003800000 */
.L_x_303:
        /* <DEDUP_REMOVED lines=37> */
.L_x_307:
        /* <DEDUP_REMOVED lines=23> */
.L_x_308:
[----:B------:R-:W-:Y:S05]  /*193f0*/  BSYNC B0 ;  /* 0x0000000000007941 */ /* 0x000fea0003800000 */
.L_x_306:
        /* <DEDUP_REMOVED lines=21> */
.L_x_310:
        /* <DEDUP_REMOVED lines=19> */
.L_x_311:
[----:B------:R-:W-:Y:S05]  /*19680*/  BSYNC B0 ;  /* 0x0000000000007941 */ /* 0x000fea0003800000 */
.L_x_309:
        /* <DEDUP_REMOVED lines=9> */
.L_x_287:
        /* <DEDUP_REMOVED lines=38> */
.L_x_312:
[----:B------:R-:W-:Y:S05]  /*19980*/  BSYNC B1 ;  /* 0x0000000000017941 */ /* 0x000fea0003800000 */
.L_x_286:
[----:B------:R-:W-:Y:S06]  /*19990*/  BAR.SYNC.DEFER_BLOCKING 0x0 ;  /* 0x0000000000007b1d */ /* 0x000fec0000010000 */
[----:B------:R-:W-:Y:S01]  /*199a0*/  ULDC UR5, c[0x0][0x228] ;  /* 0x00008a0000057ab9 */ /* 0x000fe20000000800 */
[----:B------:R-:W-:Y:S02]  /*199b0*/  UMOV UR4, 0xffffffff ;  /* 0xffffffff00047882 */ /* 0x000fe40000000000 */
[----:B------:R-:W-:-:S04]  /*199c0*/  USHF.L.U32 UR4, UR4, UR5, URZ ;  /* 0x0000000504047299 */ /* 0x000fc8000800063f */
[----:B------:R-:W-:-:S06]  /*199d0*/  ULOP3.LUT UR4, UR6, UR4, URZ, 0x30, !UPT ;  /* 0x0000000406047292 */ /* 0x000fcc000f8e303f */
[----:B------:R-:W-:Y:S01]  /*199e0*/  VIADD R0, R138, UR4 ;  /* 0x000000048a007c36 */ /* 0x000fe20008000000 */
[----:B------:R-:W-:Y:S02]  /*199f0*/  ULDC.64 UR4, c[0x0][0x310] ;  /* 0x0000c40000047ab9 */ /* 0x000fe40000000a00 */
[----:B--2---:R-:W-:Y:S01]  /*19a00*/  IADD3 R14, P1, R16, UR4, RZ ;  /* 0x00000004100e7c10 */ /* 0x004fe2000ff3e0ff */
[----:B------:R-:W-:Y:S01]  /*19a10*/  IMAD.SHL.U32 R0, R0, 0x40, RZ ;  /* 0x0000004000007824 */ /* 0x000fe200078e00ff */
[----:B-----5:R-:W-:Y:S02]  /*19a20*/  STS.128 [R95], R64 ;  /* 0x000000405f007388 */ /* 0x020fe40000000c00 */
[----:B------:R-:W-:Y:S02]  /*19a30*/  IADD3.X R15, R17, UR5, RZ, P1, !PT ;  /* 0x00000005110f7c10 */ /* 0x000fe40008ffe4ff */
[----:B------:R-:W-:Y:S01]  /*19a40*/  STS.128 [R95+0x40], R60 ;  /* 0x0000403c5f007388 */ /* 0x000fe20000000c00 */
[----:B------:R-:W-:Y:S01]  /*19a50*/  ISETP.GT.AND P0, PT, R137, R0, PT ;  /* 0x000000008900720c */ /* 0x000fe20003f04270 */
[----:B------:R-:W-:-:S02]  /*19a60*/  VIADD R0, R96, 0x18 ;  /* 0x0000001860007836 */ /* 0x000fc40000000000 */
[----:B------:R-:W-:Y:S04]  /*19a70*/  STS.128 [R95+0x80], R56 ;  /* 0x000080385f007388 */ /* 0x000fe80000000c00 */
[----:B------:R-:W-:Y:S01]  /*19a80*/  STS.128 [R95+0xc0], R52 ;  /* 0x0000c0345f007388 */ /* 0x000fe20000000c00 */
[----:B------:R-:W-:Y:S06]  /*19a90*/  BAR.SYNC.DEFER_BLOCKING 0x0 ;  /* 0x0000000000007b1d */ /* 0x000fec0000010000 */
[----:B------:R-:W2:Y:S04]  /*19aa0*/  LDS.64 R18, [R93+UR7] ;  /* 0x000000075d127984 */ /* 0x000ea80008000a00 */
[----:B------:R-:W3:Y:S04]  /*19ab0*/  LDS.64 R6, [R93+UR7+0x100] ;  /* 0x000100075d067984 */ /* 0x000ee80008000a00 */
[----:B------:R-:W4:Y:S04]  /*19ac0*/  LDS.64 R4, [R93+UR7+0x220] ;  /* 0x000220075d047984 */ /* 0x000f280008000a00 */
[----:B-1----:R-:W1:Y:S04]  /*19ad0*/  LDS.64 R2, [R93+UR7+0x320] ;  /* 0x000320075d027984 */ /* 0x002e680008000a00 */
[----:B------:R-:W1:Y:S04]  /*19ae0*/  LDS.64 R12, [R93+UR7+0x440] ;  /* 0x000440075d0c7984 */ /* 0x000e680008000a00 */
[----:B------:R-:W1:Y:S04]  /*19af0*/  LDS.64 R10, [R93+UR7+0x540] ;  /* 0x000540075d0a7984 */ /* 0x000e680008000a00 */
[----:B------:R-:W1:Y:S04]  /*19b00*/  LDS.64 R8, [R93+UR7+0x660] ;  /* 0x000660075d087984 */ /* 0x000e680008000a00 */
[----:B------:R-:W1:Y:S01]  /*19b10*/  LDS.64 R20, [R93+UR7+0x760] ;  /* 0x000760075d147984 */ /* 0x000e620008000a00 */
[----:B--2---:R-:W-:-:S02]  /*19b20*/  DMUL R18, R18, R114 ;  /* 0x0000007212127228 */ /* 0x004fc40000000000 */
[-C--:B---3--:R-:W-:Y:S02]  /*19b30*/  DMUL R6, R6, R114.reuse ;  /* 0x0000007206067228 */ /* 0x088fe40000000000 */
[-C--:B----4-:R-:W-:Y:S02]  /*19b40*/  DMUL R4, R4, R114.reuse ;  /* 0x0000007204047228 */ /* 0x090fe40000000000 */
[-C--:B-1----:R-:W-:Y:S02]  /*19b50*/  DMUL R2, R2, R114.reuse ;  /* 0x0000007202027228 */ /* 0x082fe40000000000 */
[-C--:B------:R-:W-:Y:S02]  /*19b60*/  DMUL R12, R12, R114.reuse ;  /* 0x000000720c0c7228 */ /* 0x080fe40000000000 */
        /* <DEDUP_REMOVED lines=31> */
.L_x_315:
        /* <DEDUP_REMOVED lines=23> */
.L_x_316:
[----:B------:R-:W-:Y:S05]  /*19ed0*/  BSYNC B0 ;  /* 0x0000000000007941 */ /* 0x000fea0003800000 */
.L_x_314:
        /* <DEDUP_REMOVED lines=21> */
.L_x_318:
        /* <DEDUP_REMOVED lines=19> */
.L_x_319:
[----:B------:R-:W-:Y:S05]  /*1a160*/  BSYNC B0 ;  /* 0x0000000000007941 */ /* 0x000fea0003800000 */
.L_x_317:
        /* <DEDUP_REMOVED lines=39> */
.L_x_321:
        /* <DEDUP_REMOVED lines=23> */
.L_x_322:
[----:B------:R-:W-:Y:S05]  /*1a550*/  BSYNC B0 ;  /* 0x0000000000007941 */ /* 0x000fea0003800000 */
.L_x_320:
        /* <DEDUP_REMOVED lines=21> */
.L_x_324:
        /* <DEDUP_REMOVED lines=19> */
.L_x_325:
[----:B------:R-:W-:Y:S05]  /*1a7e0*/  BSYNC B0 ;  /* 0x0000000000007941 */ /* 0x000fea0003800000 */
.L_x_323:
        /* <DEDUP_REMOVED lines=14> */
[----:B------:R-:W-:Y:S02]  /*1a8d0*/  IMAD.U32 R17, RZ, RZ, UR4 ;  /* 0x00000004ff117e24 */ /* 0x000fe4000f8e00ff */
        /* <DEDUP_REMOVED lines=24> */
.L_x_327:
        /* <DEDUP_REMOVED lines=23> */
.L_x_328:
[----:B------:R-:W-:Y:S05]  /*1abd0*/  BSYNC B0 ;  /* 0x0000000000007941 */ /* 0x000fea0003800000 */
.L_x_326:
        /* <DEDUP_REMOVED lines=21> */
.L_x_330:
        /* <DEDUP_REMOVED lines=19> */
.L_x_331:
[----:B------:R-:W-:Y:S05]  /*1ae60*/  BSYNC B0 ;  /* 0x0000000000007941 */ /* 0x000fea0003800000 */
.L_x_329:
        /* <DEDUP_REMOVED lines=39> */
.L_x_333:
        /* <DEDUP_REMOVED lines=23> */
.L_x_334:
[----:B------:R-:W-:Y:S05]  /*1b250*/  BSYNC B0 ;  /* 0x0000000000007941 */ /* 0x000fea0003800000 */
.L_x_332:
        /* <DEDUP_REMOVED lines=22> */
.L_x_336:
        /* <DEDUP_REMOVED lines=19> */
.L_x_337:
[----:B------:R-:W-:Y:S05]  /*1b4f0*/  BSYNC B0 ;  /* 0x0000000000007941 */ /* 0x000fea0003800000 */
.L_x_335:
[--C-:B------:R-:W-:Y:S02]  /*1b500*/  SHF.R.U64 R7, R104, 0x3, R105.reuse ;  /* 0x0000000368077819 */ /* 0x100fe40000001269 */
[----:B------:R-:W-:Y:S02]  /*1b510*/  SHF.R.U32.HI R5, RZ, 0x3, R105 ;  /* 0x00000003ff057819 */ /* 0x000fe40000011669 */
[----:B------:R-:W-:-:S04]  /*1b520*/  ISETP.LE.U32.AND P1, PT, R0, R7, PT ;  /* 0x000000070000720c */ /* 0x000fc80003f23070 */
[----:B------:R-:W-:-:S13]  /*1b530*/  ISETP.LE.U32.AND.EX P0, PT, R4, R5, P0, P1 ;  /* 0x000000050400720c */ /* 0x000fda0000703110 */
[----:B------:R-:W-:Y:S05]  /*1b540*/  @!P0 BRA `(.L_x_231) ;  /* 0x0000000000b08947 */ /* 0x000fea0003800000 */
[----:B------:R1:W-:Y:S01]  /*1b550*/  STG.E.64 desc[UR20][R2.64+0x100], R114 ;  /* 0x0001007202007986 */ /* 0x0003e2000c101b14 */
[----:B------:R-:W-:Y:S05]  /*1b560*/  BRA `(.L_x_231) ;  /* 0x0000000000a87947 */ /* 0x000fea0003800000 */
.L_x_313:
[----:B------:R-:W-:Y:S01]  /*1b570*/  ULDC UR4, c[0x0][0x214] ;  /* 0x0000850000047ab9 */ /* 0x000fe20000000800 */
[C---:B------:R-:W-:Y:S01]  /*1b580*/  VIADD R16, R94.reuse, 0x20 ;  /* 0x000000205e107836 */ /* 0x040fe20000000000 */
[----:B------:R-:W-:-:S04]  /*1b590*/  ISETP.GE.AND P1, PT, R94, UR4, PT ;  /* 0x000000045e007c0c */ /* 0x000fc8000bf26270 */
[----:B------:R-:W-:Y:S02]  /*1b5a0*/  ISETP.LT.AND P2, PT, R0, UR8, !P1 ;  /* 0x0000000800007c0c */ /* 0x000fe4000cf41270 */
[----:B------:R-:W-:Y:S01]  /*1b5b0*/  ISETP.GE.AND P0, PT, R16, UR4, PT ;  /* 0x0000000410007c0c */ /* 0x000fe2000bf06270 */
[----:B------:R-:W-:Y:S02]  /*1b5c0*/  ULDC.64 UR4, c[0x0][0x2f8] ;  /* 0x0000be0000047ab9 */ /* 0x000fe40000000a00 */
[----:B------:R-:W-:Y:S01]  /*1b5d0*/  UIADD3 UR7, UP0, UR4, 0x100, URZ ;  /* 0x0000010004077890 */ /* 0x000fe2000ff1e03f */
[----:B------:R-:W-:Y:S01]  /*1b5e0*/  ISETP.LT.AND P6, PT, R0, UR8, !P0 ;  /* 0x0000000800007c0c */ /* 0x000fe2000c7c1270 */
[----:B------:R-:W-:Y:S02]  /*1b5f0*/  VIADD R0, R96, 0x19 ;  /* 0x0000001960007836 */ /* 0x000fe40000000000 */
[----:B------:R-:W-:-:S03]  /*1b600*/  UIADD3.X UR6, URZ, UR5, URZ, UP0, !UPT ;  /* 0x000000053f067290 */ /* 0x000fc600087fe43f */
[C---:B------:R-:W-:Y:S01]  /*1b610*/  ISETP.LT.AND P3, PT, R0.reuse, UR8, !P1 ;  /* 0x0000000800007c0c */ /* 0x040fe2000cf61270 */
[----:B------:R-:W-:Y:S01]  /*1b620*/  @P2 IMAD.MOV.U32 R20, RZ, RZ, R14 ;  /* 0x000000ffff142224 */ /* 0x000fe200078e000e */
[----:B------:R-:W-:Y:S01]  /*1b630*/  ISETP.LT.AND P4, PT, R0, UR8, !P0 ;  /* 0x0000000800007c0c */ /* 0x000fe2000c781270 */
[----:B------:R-:W-:Y:S02]  /*1b640*/  @P2 IMAD.MOV.U32 R21, RZ, RZ, R15 ;  /* 0x000000ffff152224 */ /* 0x000fe400078e000f */
[C---:B------:R-:W-:Y:S02]  /*1b650*/  VIADD R0, R96.reuse, 0x1a ;  /* 0x0000001a60007836 */ /* 0x040fe40000000000 */
[----:B------:R-:W-:Y:S01]  /*1b660*/  VIADD R96, R96, 0x1b ;  /* 0x0000001b60607836 */ /* 0x000fe20000000000 */
[----:B------:R1:W-:Y:S01]  /*1b670*/  @P2 STG.E.64 desc[UR20][R20.64], R18 ;  /* 0x0000001214002986 */ /* 0x0003e2000c101b14 */
[----:B------:R-:W-:-:S04]  /*1b680*/  IADD3 R16, P2, R14, UR4, RZ ;  /* 0x000000040e107c10 */ /* 0x000fc8000ff5e0ff */
[----:B------:R-:W-:Y:S02]  /*1b690*/  IADD3.X R17, R15, UR5, RZ, P2, !PT ;  /* 0x000000050f117c10 */ /* 0x000fe400097fe4ff */
[----:B------:R-:W-:Y:S02]  /*1b6a0*/  ISETP.LT.AND P2, PT, R0, UR8, !P0 ;  /* 0x0000000800007c0c */ /* 0x000fe4000c741270 */
[----:B------:R-:W-:Y:S01]  /*1b6b0*/  ISETP.LT.AND P0, PT, R96, UR8, !P0 ;  /* 0x0000000860007c0c */ /* 0x000fe2000c701270 */
[----:B-1----:R-:W-:Y:S02]  /*1b6c0*/  @P6 IMAD.MOV.U32 R18, RZ, RZ, R14 ;  /* 0x000000ffff126224 */ /* 0x002fe400078e000e */
[----:B------:R-:W-:-:S05]  /*1b6d0*/  @P6 IMAD.MOV.U32 R19, RZ, RZ, R15 ;  /* 0x000000ffff136224 */ /* 0x000fca00078e000f */
[----:B------:R1:W-:Y:S01]  /*1b6e0*/  @P6 STG.E.64 desc[UR20][R18.64+0x100], R6 ;  /* 0x0001000612006986 */ /* 0x0003e2000c101b14 */
[----:B------:R-:W-:-:S03]  /*1b6f0*/  IADD3 R14, P6, R14, UR7, RZ ;  /* 0x000000070e0e7c10 */ /* 0x000fc6000ffde0ff */
[----:B------:R2:W-:Y:S01]  /*1b700*/  @P3 STG.E.64 desc[UR20][R16.64], R4 ;  /* 0x0000000410003986 */ /* 0x0005e2000c101b14 */
[----:B------:R-:W-:Y:S02]  /*1b710*/  IADD3.X R15, R15, UR6, RZ, P6, !PT ;  /* 0x000000060f0f7c10 */ /* 0x000fe4000b7fe4ff */
[----:B------:R-:W-:Y:S02]  /*1b720*/  ISETP.LT.AND P3, PT, R0, UR8, !P1 ;  /* 0x0000000800007c0c */ /* 0x000fe4000cf61270 */
[----:B------:R-:W-:Y:S01]  /*1b730*/  ISETP.LT.AND P1, PT, R96, UR8, !P1 ;  /* 0x0000000860007c0c */ /* 0x000fe2000cf21270 */
[----:B------:R3:W-:Y:S01]  /*1b740*/  @P4 STG.E.64 desc[UR20][R14.64], R2 ;  /* 0x000000020e004986 */ /* 0x0007e2000c101b14 */
[C---:B-1----:R-:W-:Y:S02]  /*1b750*/  IADD3 R6, P6, R16.reuse, UR4, RZ ;  /* 0x0000000410067c10 */ /* 0x042fe4000ffde0ff */
[----:B------:R-:W-:Y:S02]  /*1b760*/  IADD3 R18, P4, R16, UR7, RZ ;  /* 0x0000000710127c10 */ /* 0x000fe4000ff9e0ff */
[----:B------:R-:W-:-:S02]  /*1b770*/  IADD3.X R7, R17, UR5, RZ, P6, !PT ;  /* 0x0000000511077c10 */ /* 0x000fc4000b7fe4ff */
[----:B------:R-:W-:Y:S02]  /*1b780*/  IADD3.X R19, R17, UR6, RZ, P4, !PT ;  /* 0x0000000611137c10 */ /* 0x000fe4000a7fe4ff */
[C---:B--2---:R-:W-:Y:S01]  /*1b790*/  IADD3 R16, P6, R6.reuse, UR4, RZ ;  /* 0x0000000406107c10 */ /* 0x044fe2000ffde0ff */
[----:B------:R3:W-:Y:S01]  /*1b7a0*/  @P3 STG.E.64 desc[UR20][R6.64], R12 ;  /* 0x0000000c06003986 */ /* 0x0007e2000c101b14 */
[----:B------:R-:W-:Y:S02]  /*1b7b0*/  IADD3 R4, P4, R6, UR7, RZ ;  /* 0x0000000706047c10 */ /* 0x000fe4000ff9e0ff */
[C---:B------:R-:W-:Y:S01]  /*1b7c0*/  IADD3.X R17, R7.reuse, UR5, RZ, P6, !PT ;  /* 0x0000000507117c10 */ /* 0x040fe2000b7fe4ff */
[----:B------:R3:W-:Y:S01]  /*1b7d0*/  @P2 STG.E.64 desc[UR20][R18.64], R10 ;  /* 0x0000000a12002986 */ /* 0x0007e2000c101b14 */
[----:B------:R-:W-:-:S03]  /*1b7e0*/  IADD3.X R5, R7, UR6, RZ, P4, !PT ;  /* 0x0000000607057c10 */ /* 0x000fc6000a7fe4ff */
[----:B------:R3:W-:Y:S04]  /*1b7f0*/  @P1 STG.E.64 desc[UR20][R16.64], R8 ;  /* 0x0000000810001986 */ /* 0x0007e8000c101b14 */
[----:B------:R3:W-:Y:S02]  /*1b800*/  @P0 STG.E.64 desc[UR20][R4.64], R114 ;  /* 0x0000007204000986 */ /* 0x0007e4000c101b14 */
.L_x_231:
[----:B------:R-:W-:Y:S05]  /*1b810*/  BSYNC B2 ;  /* 0x0000000000027941 */ /* 0x000fea0003800000 */
.L_x_15:
[----:B------:R-:W-:Y:S05]  /*1b820*/  @!P5 EXIT ;  /* 0x000000000000d94d */ /* 0x000fea0003800000 */
[----:B------:R-:W-:Y:S01]  /*1b830*/  BAR.SYNC.DEFER_BLOCKING 0x0 ;  /* 0x0000000000007b1d */ /* 0x000fe20000010000 */
[----:B------:R-:W-:-:S13]  /*1b840*/  ISETP.GT.AND P0, PT, R128, RZ, PT ;  /* 0x000000ff8000720c */ /* 0x000fda0003f04270 */
[----:B------:R-:W-:Y:S05]  /*1b850*/  @P0 EXIT ;  /* 0x000000000000094d */ /* 0x000fea0003800000 */
[----:B-1-3--:R-:W1:Y:S01]  /*1b860*/  S2R R3, SR_CTAID.Z ;  /* 0x0000000000037919 */ /* 0x00ae620000002700 */
[----:B------:R-:W3:Y:S01]  /*1b870*/  LDC R0, c[0x0][0x224] ;  /* 0x00008900ff007b82 */ /* 0x000ee20000000800 */
[----:B-1----:R-:W-:-:S05]  /*1b880*/  VIADD R3, R3, 0x1 ;  /* 0x0000000103037836 */ /* 0x002fca0000000000 */
[----:B---3--:R-:W-:-:S04]  /*1b890*/  ISETP.NE.AND P0, PT, R3, R0, PT ;  /* 0x000000000300720c */ /* 0x008fc80003f05270 */
[----:B------:R-:W-:Y:S01]  /*1b8a0*/  SEL R3, R3, RZ, P0 ;  /* 0x000000ff03037207 */ /* 0x000fe20000000000 */
[----:B------:R-:W-:Y:S01]  /*1b8b0*/  @!PT LDS RZ, [RZ] ;  /* 0x00000000fffff984 */ /* 0x000fe20000000800 */
[----:B------:R-:W-:Y:S01]  /*1b8c0*/  @!PT LDS RZ, [RZ] ;  /* 0x00000000fffff984 */ /* 0x000fe20000000800 */
[----:B------:R-:W-:Y:S01]  /*1b8d0*/  @!PT LDS RZ, [RZ] ;  /* 0x00000000fffff984 */ /* 0x000fe20000000800 */
[----:B------:R-:W-:Y:S01]  /*1b8e0*/  @!PT LDS RZ, [RZ] ;  /* 0x00000000fffff984 */ /* 0x000fe20000000800 */
[----:B------:R-:W-:Y:S06]  /*1b8f0*/  MEMBAR.ALL.GPU ;  /* 0x0000000000007992 */ /* 0x000fec000000a000 */
[----:B------:R-:W-:-:S00]  /*1b900*/  ERRBAR ;  /* 0x00000000000079ab */ /* 0x000fc00000000000 */
[----:B------:R-:W-:Y:S06]  /*1b910*/  CGAERRBAR ;  /* 0x00000000000075ab */ /* 0x000fec0000000000 */
[----:B------:R-:W-:Y:S01]  /*1b920*/  STG.E.STRONG.GPU desc[UR20][R110.64], R3 ;  /* 0x000000036e007986 */ /* 0x000fe2000c10f914 */
[----:B------:R-:W-:Y:S05]  /*1b930*/  EXIT ;  /* 0x000000000000794d */ /* 0x000fea0003800000 */
        .weak           $__internal_0_$__cuda_sm20_div_u64
        .type           $__internal_0_$__cuda_sm20_div_u64,@function
        .size           $__internal_0_$__cuda_sm20_div_u64,($__internal_1_$__cuda_sm20_rem_u64 - $__internal_0_$__cuda_sm20_div_u64)
$__internal_0_$__cuda_sm20_div_u64:
[----:B------:R-:W-:Y:S02]  /*1b940*/  IMAD.MOV.U32 R126, RZ, RZ, R103 ;  /* 0x000000ffff7e7224 */ /* 0x000fe400078e0067 */
[----:B------:R-:W-:-:S04]  /*1b950*/  IMAD.MOV.U32 R127, RZ, RZ, R106 ;  /* 0x000000ffff7f7224 */ /* 0x000fc800078e006a */
[----:B------:R-:W1:Y:S08]  /*1b960*/  I2F.U64.RP R99, R126 ;  /* 0x0000007e00637312 */ /* 0x000e700000309000 */
[----:B-1----:R-:W1:Y:S02]  /*1b970*/  MUFU.RCP R101, R99 ;  /* 0x0000006300657308 */ /* 0x002e640000001000 */
[----:B-1----:R-:W-:-:S06]  /*1b980*/  IADD3 R101, R101, 0x1ffffffe, RZ ;  /* 0x1ffffffe65657810 */ /* 0x002fcc0007ffe0ff */
[----:B------:R-:W1:Y:S02]  /*1b990*/  F2I.U64.TRUNC R124, R101 ;  /* 0x00000065007c7311 */ /* 0x000e64000020d800 */
[----:B-1----:R-:W-:-:S04]  /*1b9a0*/  IMAD.WIDE.U32 R108, R124, R103, RZ ;  /* 0x000000677c6c7225 */ /* 0x002fc800078e00ff */
[C---:B------:R-:W-:Y:S01]  /*1b9b0*/  IMAD R100, R124.reuse, R106, R109 ;  /* 0x0000006a7c647224 */ /* 0x040fe200078e026d */
[----:B------:R-:W-:Y:S02]  /*1b9c0*/  IADD3 R102, P2, RZ, -R108, RZ ;  /* 0x8000006cff667210 */ /* 0x000fe40007f5e0ff */
[----:B------:R-:W-:Y:S01]  /*1b9d0*/  MOV R109, R124 ;  /* 0x0000007c006d7202 */ /* 0x000fe20000000f00 */
[----:B------:R-:W-:Y:S02]  /*1b9e0*/  IMAD R100, R125, R103, R100 ;  /* 0x000000677d647224 */ /* 0x000fe400078e0264 */
[----:B------:R-:W-:-:S04]  /*1b9f0*/  IMAD.HI.U32 R108, R124, R102, RZ ;  /* 0x000000667c6c7227 */ /* 0x000fc800078e00ff */
[----:B------:R-:W-:-:S04]  /*1ba00*/  IMAD.X R100, RZ, RZ, ~R100, P2 ;  /* 0x000000ffff647224 */ /* 0x000fc800010e0e64 */
[----:B------:R-:W-:-:S04]  /*1ba10*/  IMAD.WIDE.U32 R108, P4, R124, R100, R108 ;  /* 0x000000647c6c7225 */ /* 0x000fc8000788006c */
[C---:B------:R-:W-:Y:S02]  /*1ba20*/  IMAD R99, R125.reuse, R100, RZ ;  /* 0x000000647d637224 */ /* 0x040fe400078e02ff */
[----:B------:R-:W-:-:S04]  /*1ba30*/  IMAD.HI.U32 R102, P3, R125, R102, R108 ;  /* 0x000000667d667227 */ /* 0x000fc8000786006c */
[----:B------:R-:W-:Y:S01]  /*1ba40*/  IMAD.HI.U32 R100, R125, R100, RZ ;  /* 0x000000647d647227 */ /* 0x000fe200078e00ff */
[----:B------:R-:W-:-:S03]  /*1ba50*/  IADD3 R109, P2, R99, R102, RZ ;  /* 0x00000066636d7210 */ /* 0x000fc60007f5e0ff */
[----:B------:R-:W-:Y:S02]  /*1ba60*/  IMAD.X R100, R100, 0x1, R125, P4 ;  /* 0x0000000164647824 */ /* 0x000fe400020e067d */
[----:B------:R-:W-:-:S03]  /*1ba70*/  IMAD.WIDE.U32 R124, R109, R103, RZ ;  /* 0x000000676d7c7225 */ /* 0x000fc600078e00ff */
[----:B------:R-:W-:Y:S01]  /*1ba80*/  IADD3.X R101, RZ, RZ, R100, P2, P3 ;  /* 0x000000ffff657210 */ /* 0x000fe200017e6464 */
[----:B------:R-:W-:Y:S01]  /*1ba90*/  IMAD R100, R109, R106, R125 ;  /* 0x0000006a6d647224 */ /* 0x000fe200078e027d */
[----:B------:R-:W-:-:S03]  /*1baa0*/  IADD3 R102, P2, RZ, -R124, RZ ;  /* 0x8000007cff667210 */ /* 0x000fc60007f5e0ff */
[----:B------:R-:W-:Y:S02]  /*1bab0*/  IMAD R100, R101, R103, R100 ;  /* 0x0000006765647224 */ /* 0x000fe400078e0264 */
[----:B------:R-:W-:-:S03]  /*1bac0*/  IMAD.HI.U32 R108, R109, R102, RZ ;  /* 0x000000666d6c7227 */ /* 0x000fc600078e00ff */
[----:B------:R-:W-:-:S05]  /*1bad0*/  IADD3.X R100, RZ, ~R100, RZ, P2, !PT ;  /* 0x80000064ff647210 */ /* 0x000fca00017fe4ff */
[----:B------:R-:W-:-:S04]  /*1bae0*/  IMAD.WIDE.U32 R108, P4, R109, R100, R108 ;  /* 0x000000646d6c7225 */ /* 0x000fc8000788006c */
[C---:B------:R-:W-:Y:S02]  /*1baf0*/  IMAD R99, R101.reuse, R100, RZ ;  /* 0x0000006465637224 */ /* 0x040fe400078e02ff */
[----:B------:R-:W-:Y:S01]  /*1bb00*/  IMAD.HI.U32 R102, P3, R101, R102, R108 ;  /* 0x0000006665667227 */ /* 0x000fe2000786006c */
[----:B------:R-:W-:-:S03]  /*1bb10*/  MOV R109, RZ ;  /* 0x000000ff006d7202 */ /* 0x000fc60000000f00 */
[----:B------:R-:W-:Y:S01]  /*1bb20*/  IMAD.HI.U32 R100, R101, R100, RZ ;  /* 0x0000006465647227 */ /* 0x000fe200078e00ff */
[----:B------:R-:W-:-:S03]  /*1bb30*/  IADD3 R99, P2, R99, R102, RZ ;  /* 0x0000006663637210 */ /* 0x000fc60007f5e0ff */
[----:B------:R-:W-:Y:S02]  /*1bb40*/  IMAD.X R100, R100, 0x1, R101, P4 ;  /* 0x0000000164647824 */ /* 0x000fe400020e0665 */
[----:B------:R-:W-:-:S03]  /*1bb50*/  IMAD.HI.U32 R108, R99, R98, RZ ;  /* 0x00000062636c7227 */ /* 0x000fc600078e00ff */
[----:B------:R-:W-:Y:S01]  /*1bb60*/  IADD3.X R102, RZ, RZ, R100, P2, P3 ;  /* 0x000000ffff667210 */ /* 0x000fe200017e6464 */
[----:B------:R-:W-:-:S04]  /*1bb70*/  IMAD.WIDE.U32 R100, R99, R97, R108 ;  /* 0x0000006163647225 */ /* 0x000fc800078e006c */
[C---:B------:R-:W-:Y:S02]  /*1bb80*/  IMAD R105, R102.reuse, R97, RZ ;  /* 0x0000006166697224 */ /* 0x040fe400078e02ff */
[----:B------:R-:W-:-:S04]  /*1bb90*/  IMAD.HI.U32 R100, P3, R102, R98, R100 ;  /* 0x0000006266647227 */ /* 0x000fc80007860064 */
[----:B------:R-:W-:Y:S01]  /*1bba0*/  IMAD.HI.U32 R99, R102, R97, RZ ;  /* 0x0000006166637227 */ /* 0x000fe200078e00ff */
[----:B------:R-:W-:-:S03]  /*1bbb0*/  IADD3 R105, P2, R105, R100, RZ ;  /* 0x0000006469697210 */ /* 0x000fc60007f5e0ff */
[----:B------:R-:W-:Y:S02]  /*1bbc0*/  IMAD.X R99, RZ, RZ, R99, P3 ;  /* 0x000000ffff637224 */ /* 0x000fe400018e0663 */
[----:B------:R-:W-:-:S03]  /*1bbd0*/  IMAD.WIDE.U32 R100, R105, R103, RZ ;  /* 0x0000006769647225 */ /* 0x000fc600078e00ff */
[----:B------:R-:W-:Y:S01]  /*1bbe0*/  IADD3.X R108, RZ, R99, RZ, P2, !PT ;  /* 0x00000063ff6c7210 */ /* 0x000fe200017fe4ff */
[----:B------:R-:W-:Y:S01]  /*1bbf0*/  IMAD R99, R105, R106, R101 ;  /* 0x0000006a69637224 */ /* 0x000fe200078e0265 */
[----:B------:R-:W-:-:S03]  /*1bc00*/  IADD3 R98, P2, -R100, R98, RZ ;  /* 0x0000006264627210 */ /* 0x000fc60007f5e1ff */
[-C--:B------:R-:W-:Y:S01]  /*1bc10*/  IMAD R100, R108, R103.reuse, R99 ;  /* 0x000000676c647224 */ /* 0x080fe200078e0263 */
[----:B------:R-:W-:Y:S02]  /*1bc20*/  ISETP.GE.U32.AND P4, PT, R98, R103, PT ;  /* 0x000000676200720c */ /* 0x000fe40003f86070 */
[----:B------:R-:W-:Y:S01]  /*1bc30*/  IADD3 R99, P3, -R103, R98, RZ ;  /* 0x0000006267637210 */ /* 0x000fe20007f7e1ff */
[----:B------:R-:W-:Y:S01]  /*1bc40*/  IMAD.X R97, R97, 0x1, ~R100, P2 ;  /* 0x0000000161617824 */ /* 0x000fe200010e0e64 */
[----:B------:R-:W-:-:S04]  /*1bc50*/  IADD3 R102, P2, R105, 0x1, RZ ;  /* 0x0000000169667810 */ /* 0x000fc80007f5e0ff */
[----:B------:R-:W-:Y:S01]  /*1bc60*/  ISETP.GE.U32.AND.EX P4, PT, R97, R106, PT, P4 ;  /* 0x0000006a6100720c */ /* 0x000fe20003f86140 */
[----:B------:R-:W-:Y:S01]  /*1bc70*/  IMAD.X R101, RZ, RZ, R108, P2 ;  /* 0x000000ffff657224 */ /* 0x000fe200010e066c */
[----:B------:R-:W-:Y:S02]  /*1bc80*/  IADD3.X R100, ~R106, R97, RZ, P3, !PT ;  /* 0x000000616a647210 */ /* 0x000fe40001ffe5ff */
[----:B------:R-:W-:Y:S02]  /*1bc90*/  SEL R98, R99, R98, P4 ;  /* 0x0000006263627207 */ /* 0x000fe40002000000 */
[----:B------:R-:W-:Y:S02]  /*1bca0*/  SEL R102, R102, R105, P4 ;  /* 0x0000006966667207 */ /* 0x000fe40002000000 */
[----:B------:R-:W-:Y:S02]  /*1bcb0*/  SEL R97, R100, R97, P4 ;  /* 0x0000006164617207 */ /* 0x000fe40002000000 */
[----:B------:R-:W-:-:S02]  /*1bcc0*/  SEL R101, R101, R108, P4 ;  /* 0x0000006c65657207 */ /* 0x000fc40002000000 */
[----:B------:R-:W-:Y:S02]  /*1bcd0*/  ISETP.GE.U32.AND P4, PT, R98, R103, PT ;  /* 0x000000676200720c */ /* 0x000fe40003f86070 */
[----:B------:R-:W-:Y:S02]  /*1bce0*/  IADD3 R99, P3, R102, 0x1, RZ ;  /* 0x0000000166637810 */ /* 0x000fe40007f7e0ff */
[----:B------:R-:W-:Y:S02]  /*1bcf0*/  ISETP.NE.U32.AND P2, PT, R103, RZ, PT ;  /* 0x000000ff6700720c */ /* 0x000fe40003f45070 */
[----:B------:R-:W-:Y:S02]  /*1bd00*/  ISETP.GE.U32.AND.EX P4, PT, R97, R106, PT, P4 ;  /* 0x0000006a6100720c */ /* 0x000fe40003f86140 */
[----:B------:R-:W-:Y:S02]  /*1bd10*/  IADD3.X R98, RZ, R101, RZ, P3, !PT ;  /* 0x00000065ff627210 */ /* 0x000fe40001ffe4ff */
[----:B------:R-:W-:-:S02]  /*1bd20*/  MOV R105, 0x0 ;  /* 0x0000000000697802 */ /* 0x000fc40000000f00 */
[----:B------:R-:W-:Y:S02]  /*1bd30*/  ISETP.NE.AND.EX P2, PT, R106, RZ, PT, P2 ;  /* 0x000000ff6a00720c */ /* 0x000fe40003f45320 */
[----:B------:R-:W-:Y:S02]  /*1bd40*/  SEL R99, R99, R102, P4 ;  /* 0x0000006663637207 */ /* 0x000fe40002000000 */
[----:B------:R-:W-:Y:S02]  /*1bd50*/  SEL R98, R98, R101, P4 ;  /* 0x0000006562627207 */ /* 0x000fe40002000000 */
[----:B------:R-:W-:Y:S02]  /*1bd60*/  SEL R99, R99, 0xffffffff, P2 ;  /* 0xffffffff63637807 */ /* 0x000fe40001000000 */
[----:B------:R-:W-:Y:S01]  /*1bd70*/  SEL R98, R98, 0xffffffff, P2 ;  /* 0xffffffff62627807 */ /* 0x000fe20001000000 */
[----:B------:R-:W-:Y:S06]  /*1bd80*/  RET.REL.NODEC R104 `(_ZN7cutlass6KernelINS_4gemm6kernel15Rank2KUniversalINS1_11threadblock13MmaMultistageINS1_9GemmShapeILi64ELi64ELi16EEENS_9transform11threadblock28PredicatedTileAccessIteratorINS_11MatrixShapeILi64ELi16EEEdNS_6layout11ColumnMajorELi1ENS8_31PitchLinearWarpStripedThreadMapINS_16PitchLinearShapeILi64ELi16EEELi128ENSG_ILi16ELi2EEELi1EEENS_5ArrayIdLi1ELb1EEELb0ENSD_9NoPermuteEEENS9_25RegularTileAccessIteratorISC_dNSD_43ColumnMajorTensorOpMultiplicandCongruous64bELi1ESJ_Li8EEELNS_4arch14CacheOperation4KindE0ENSA_INSB_ILi16ELi64EEEdNSD_8RowMajorELi0ESJ_SL_Lb0ESM_EENSO_ISU_dNSD_40RowMajorTensorOpMultiplicandCongruous64bELi0ESJ_Li8EEELST_0EdSV_NS4_9MmaPolicyINS1_4warp11MmaTensorOpINS6_ILi32ELi32ELi16EEEdSP_dSX_dSV_NS10_17MmaTensorOpPolicyINSR_3MmaINS6_ILi8ELi8ELi4EEELi32EdSV_dSE_dSV_NSR_13OpMultiplyAddEEENSB_ILi1ELi1EEEEELi1ELb0EbEENSB_ILi0ELi0EEES1B_Li1EEELi3ELNS1_23SharedMemoryClearOptionE0EbEES1E_NS_8epilogue11threadblock8EpilogueIS7_S1A_Li1ENS1G_27PredicatedTileIteratorBlas3INS1G_26OutputTileOptimalThreadMapINS1G_15OutputTileShapeILi64ELi8ELi2ELi1ELi1EEENS1K_ILi1ELi4ELi1ELi1ELi4EEELi128ELi1ELi64EEEdLNS_8BlasModeE1EEENS1F_4warp24FragmentIteratorTensorOpIS12_S15_dNSK_IdLi2ELb1EEESV_EENS1Q_20TileIteratorTensorOpIS12_S15_dSV_EENS1G_18SharedLoadIteratorINS1N_18CompactedThreadMapEdLi8EEENS1F_6thread17LinearCombinationIdLi1EddLNS1Z_9ScaleType4KindE0ELNS_15FloatRoundStyleE2EdEENSB_ILi0ELi4EEELi1ELi1EEENS4_30GemmIdentityThreadblockSwizzleILi1EEELNS_8FillModeE2ELS1O_1EEEEEvNT_6ParamsE) ;  /* 0xfffffe40689c7950 */ /* 0x000fec0003c3ffff */
        .weak           $__internal_1_$__cuda_sm20_rem_u64
        .type           $__internal_1_$__cuda_sm20_rem_u64,@function
        .size           $__internal_1_$__cuda_sm20_rem_u64,(.L_x_343 - $__internal_1_$__cuda_sm20_rem_u64)
$__internal_1_$__cuda_sm20_rem_u64:
[----:B------:R-:W-:Y:S01]  /*1bd90*/  MOV R126, R102 ;  /* 0x00000066007e7202 */ /* 0x000fe20000000f00 */
        /* <DEDUP_REMOVED lines=45> */
[----:B------:R-:W-:-:S04]  /*1c070*/  ISETP.GE.U32.AND P3, PT, R103, R102, PT ;  /* 0x000000666700720c */ /* 0x000fc80003f66070 */
[----:B------:R-:W-:Y:S02]  /*1c080*/  IADD3.X R98, ~R98, R101, RZ, P2, !PT ;  /* 0x0000006562627210 */ /* 0x000fe400017fe5ff */
[----:B------:R-:W-:Y:S02]  /*1c090*/  IADD3 R104, P2, -R102, R103, RZ ;  /* 0x0000006766687210 */ /* 0x000fe40007f5e1ff */
[C---:B------:R-:W-:Y:S02]  /*1c0a0*/  ISETP.GE.U32.AND.EX P3, PT, R98.reuse, R99, PT, P3 ;  /* 0x000000636200720c */ /* 0x040fe40003f66130 */
[----:B------:R-:W-:Y:S01]  /*1c0b0*/  MOV R101, 0x0 ;  /* 0x0000000000657802 */ /* 0x000fe20000000f00 */
[----:B------:R-:W-:Y:S01]  /*1c0c0*/  IMAD.X R97, R98, 0x1, ~R99, P2 ;  /* 0x0000000162617824 */ /* 0x000fe200010e0e63 */
[----:B------:R-:W-:Y:S02]  /*1c0d0*/  SEL R103, R104, R103, P3 ;  /* 0x0000006768677207 */ /* 0x000fe40001800000 */
[----:B------:R-:W-:-:S02]  /*1c0e0*/  ISETP.NE.U32.AND P2, PT, R102, RZ, PT ;  /* 0x000000ff6600720c */ /* 0x000fc40003f45070 */
[----:B------:R-:W-:Y:S02]  /*1c0f0*/  SEL R98, R97, R98, P3 ;  /* 0x0000006261627207 */ /* 0x000fe40001800000 */
[----:B------:R-:W-:Y:S02]  /*1c100*/  ISETP.GE.U32.AND P4, PT, R103, R102, PT ;  /* 0x000000666700720c */ /* 0x000fe40003f86070 */
[----:B------:R-:W-:Y:S02]  /*1c110*/  IADD3 R104, P3, -R102, R103, RZ ;  /* 0x0000006766687210 */ /* 0x000fe40007f7e1ff */
[----:B------:R-:W-:Y:S02]  /*1c120*/  ISETP.GE.U32.AND.EX P4, PT, R98, R99, PT, P4 ;  /* 0x000000636200720c */ /* 0x000fe40003f86140 */
[C---:B------:R-:W-:Y:S02]  /*1c130*/  IADD3.X R97, ~R99.reuse, R98, RZ, P3, !PT ;  /* 0x0000006263617210 */ /* 0x040fe40001ffe5ff */
[----:B------:R-:W-:-:S02]  /*1c140*/  ISETP.NE.AND.EX P2, PT, R99, RZ, PT, P2 ;  /* 0x000000ff6300720c */ /* 0x000fc40003f45320 */
[----:B------:R-:W-:Y:S02]  /*1c150*/  SEL R104, R104, R103, P4 ;  /* 0x0000006768687207 */ /* 0x000fe40002000000 */
[----:B------:R-:W-:Y:S02]  /*1c160*/  SEL R97, R97, R98, P4 ;  /* 0x0000006261617207 */ /* 0x000fe40002000000 */
[----:B------:R-:W-:Y:S02]  /*1c170*/  SEL R104, R104, 0xffffffff, P2 ;  /* 0xffffffff68687807 */ /* 0x000fe40001000000 */
[----:B------:R-:W-:Y:S01]  /*1c180*/  SEL R105, R97, 0xffffffff, P2 ;  /* 0xffffffff61697807 */ /* 0x000fe20001000000 */
[----:B------:R-:W-:Y:S06]  /*1c190*/  RET.REL.NODEC R100 `(_ZN7cutlass6KernelINS_4gemm6kernel15Rank2KUniversalINS1_11threadblock13MmaMultistageINS1_9GemmShapeILi64ELi64ELi16EEENS_9transform11threadblock28PredicatedTileAccessIteratorINS_11MatrixShapeILi64ELi16EEEdNS_6layout11ColumnMajorELi1ENS8_31PitchLinearWarpStripedThreadMapINS_16PitchLinearShapeILi64ELi16EEELi128ENSG_ILi16ELi2EEELi1EEENS_5ArrayIdLi1ELb1EEELb0ENSD_9NoPermuteEEENS9_25RegularTileAccessIteratorISC_dNSD_43ColumnMajorTensorOpMultiplicandCongruous64bELi1ESJ_Li8EEELNS_4arch14CacheOperation4KindE0ENSA_INSB_ILi16ELi64EEEdNSD_8RowMajorELi0ESJ_SL_Lb0ESM_EENSO_ISU_dNSD_40RowMajorTensorOpMultiplicandCongruous64bELi0ESJ_Li8EEELST_0EdSV_NS4_9MmaPolicyINS1_4warp11MmaTensorOpINS6_ILi32ELi32ELi16EEEdSP_dSX_dSV_NS10_17MmaTensorOpPolicyINSR_3MmaINS6_ILi8ELi8ELi4EEELi32EdSV_dSE_dSV_NSR_13OpMultiplyAddEEENSB_ILi1ELi1EEEEELi1ELb0EbEENSB_ILi0ELi0EEES1B_Li1EEELi3ELNS1_23SharedMemoryClearOptionE0EbEES1E_NS_8epilogue11threadblock8EpilogueIS7_S1A_Li1ENS1G_27PredicatedTileIteratorBlas3INS1G_26OutputTileOptimalThreadMapINS1G_15OutputTileShapeILi64ELi8ELi2ELi1ELi1EEENS1K_ILi1ELi4ELi1ELi1ELi4EEELi128ELi1ELi64EEEdLNS_8BlasModeE1EEENS1F_4warp24FragmentIteratorTensorOpIS12_S15_dNSK_IdLi2ELb1EEESV_EENS1Q_20TileIteratorTensorOpIS12_S15_dSV_EENS1G_18SharedLoadIteratorINS1N_18CompactedThreadMapEdLi8EEENS1F_6thread17LinearCombinationIdLi1EddLNS1Z_9ScaleType4KindE0ELNS_15FloatRoundStyleE2EdEENSB_ILi0ELi4EEELi1ELi1EEENS4_30GemmIdentityThreadblockSwizzleILi1EEELNS_8FillModeE2ELS1O_1EEEEEvNT_6ParamsE) ;  /* 0xfffffe3c64987950 */ /* 0x000fec0003c3ffff */
.L_x_338:
[----:B------:R-:W-:-:S00]  /*1c1a0*/  BRA `(.L_x_338) ;  /* 0xfffffffc00fc7947 */ /* 0x000fc0000383ffff */
[----:B------:R-:W-:-:S00]  /*1c1b0*/  NOP ;  /* 0x0000000000007918 */ /* 0x000fc00000000000 */
        /* <DEDUP_REMOVED lines=12> */
.L_x_343:


//--------------------- .nv.shared._ZN7cutlass6KernelINS_4gemm6kernel15Rank2KUniversalINS1_11threadblock13MmaMultistageINS1_9GemmShapeILi64ELi64ELi16EEENS_9transform11threadblock28PredicatedTileAccessIteratorINS_11MatrixShapeILi64ELi16EEEdNS_6layout11ColumnMajorELi1ENS8_31PitchLinearWarpStripedThreadMapINS_16PitchLinearShapeILi64ELi16EEELi128ENSG_ILi16ELi2EEELi1EEENS_5ArrayIdLi1ELb1EEELb0ENSD_9NoPermuteEEENS9_25RegularTileAccessIteratorISC_dNSD_43ColumnMajorTensorOpMultiplicandCongruous64bELi1ESJ_Li8EEELNS_4arch14CacheOperation4KindE0ENSA_INSB_ILi16ELi64EEEdNSD_8RowMajorELi0ESJ_SL_Lb0ESM_EENSO_ISU_dNSD_40RowMajorTensorOpMultiplicandCongruous64bELi0ESJ_Li8EEELST_0EdSV_NS4_9MmaPolicyINS1_4warp11MmaTensorOpINS6_ILi32ELi32ELi16EEEdSP_dSX_dSV_NS10_17MmaTensorOpPolicyINSR_3MmaINS6_ILi8ELi8ELi4EEELi32EdSV_dSE_dSV_NSR_13OpMultiplyAddEEENSB_ILi1ELi1EEEEELi1ELb0EbEENSB_ILi0ELi0EEES1B_Li1EEELi3ELNS1_23SharedMemoryClearOptionE0EbEES1E_NS_8epilogue11threadblock8EpilogueIS7_S1A_Li1ENS1G_27PredicatedTileIteratorBlas3INS1G_26OutputTileOptimalThreadMapINS1G_15OutputTileShapeILi64ELi8ELi2ELi1ELi1EEENS1K_ILi1ELi4ELi1ELi1ELi4EEELi128ELi1ELi64EEEdLNS_8BlasModeE1EEENS1F_4warp24FragmentIteratorTensorOpIS12_S15_dNSK_IdLi2ELb1EEESV_EENS1Q_20TileIteratorTensorOpIS12_S15_dSV_EENS1G_18SharedLoadIteratorINS1N_18CompactedThreadMapEdLi8EEENS1F_6thread17LinearCombinationIdLi1EddLNS1Z_9ScaleType4KindE0ELNS_15FloatRoundStyleE2EdEENSB_ILi0ELi4EEELi1ELi1EEENS4_30GemmIdentityThreadblockSwizzleILi1EEELNS_8FillModeE2ELS1O_1EEEEEvNT_6ParamsE --------------------------
	.section	.nv.shared._ZN7cutlass6KernelINS_4gemm6kernel15Rank2KUniversalINS1_11threadblock13MmaMultistageINS1_9GemmShapeILi64ELi64ELi16EEENS_9transform11threadblock28PredicatedTileAccessIteratorINS_11MatrixShapeILi64ELi16EEEdNS_6layout11ColumnMajorELi1ENS8_31PitchLinearWarpStripedThreadMapINS_16PitchLinearShapeILi64ELi16EEELi128ENSG_ILi16ELi2EEELi1EEENS_5ArrayIdLi1ELb1EEELb0ENSD_9NoPermuteEEENS9_25RegularTileAccessIteratorISC_dNSD_43ColumnMajorTensorOpMultiplicandCongruous64bELi1ESJ_Li8EEELNS_4arch14CacheOperation4KindE0ENSA_INSB_ILi16ELi64EEEdNSD_8RowMajorELi0ESJ_SL_Lb0ESM_EENSO_ISU_dNSD_40RowMajorTensorOpMultiplicandCongruous64bELi0ESJ_Li8EEELST_0EdSV_NS4_9MmaPolicyINS1_4warp11MmaTensorOpINS6_ILi32ELi32ELi16EEEdSP_dSX_dSV_NS10_17MmaTensorOpPolicyINSR_3MmaINS6_ILi8ELi8ELi4EEELi32EdSV_dSE_dSV_NSR_13OpMultiplyAddEEENSB_ILi1ELi1EEEEELi1ELb0EbEENSB_ILi0ELi0EEES1B_Li1EEELi3ELNS1_23SharedMemoryClearOptionE0EbEES1E_NS_8epilogue11threadblock8EpilogueIS7_S1A_Li1ENS1G_27PredicatedTileIteratorBlas3INS1G_26OutputTileOptimalThreadMapINS1G_15OutputTileShapeILi64ELi8ELi2ELi1ELi1EEENS1K_ILi1ELi4ELi1ELi1ELi4EEELi128ELi1ELi64EEEdLNS_8BlasModeE1EEENS1F_4warp24FragmentIteratorTensorOpIS12_S15_dNSK_IdLi2ELb1EEESV_EENS1Q_20TileIteratorTensorOpIS12_S15_dSV_EENS1G_18SharedLoadIteratorINS1N_18CompactedThreadMapEdLi8EEENS1F_6thread17LinearCombinationIdLi1EddLNS1Z_9ScaleType4KindE0ELNS_15FloatRoundStyleE2EdEENSB_ILi0ELi4EEELi1ELi1EEENS4_30GemmIdentityThreadblockSwizzleILi1EEELNS_8FillModeE2ELS1O_1EEEEEvNT_6ParamsE,"aw",@nobits
	.sectionflags	@""
	.align	16
	.zero		1024


//--------------------- .nv.shared.reserved.0     --------------------------
	.section	.nv.shared.reserved.0,"aw",@nobits
	.weak		__nv_reservedSMEM_offset_0_alias
	.size		__nv_reservedSMEM_offset_0_alias, 0, 0
	.other		__nv_reservedSMEM_offset_0_alias,@"STO_CUDA_RESERVED_SHARED STV_DEFAULT"
__nv_reservedSMEM_offset_0_alias:
	.zero		0


//--------------------- .nv.global                --------------------------
	.section	.nv.global,"aw",@nobits
.nv.global:
	.type		_ZN39_INTERNAL_74ebafbe_4_k_cu_07a32481_29214cute1_E,@object
	.size		_ZN39_INTERNAL_74ebafbe_4_k_cu_07a32481_29214cute1_E,(_ZN39_INTERNAL_74ebafbe_4_k_cu_07a32481_29214cuda3std3__45__cpo6cbeginE - _ZN39_INTERNAL_74ebafbe_4_k_cu_07a32481_29214cute1_E)
_ZN39_INTERNAL_74ebafbe_4_k_cu_07a32481_29214cute1_E:
	.zero		1
	.type		_ZN39_INTERNAL_74ebafbe_4_k_cu_07a32481_29214cuda3std3__45__cpo6cbeginE,@object
	.size		_ZN39_INTERNAL_74ebafbe_4_k_cu_07a32481_29214cuda3std3__45__cpo6cbeginE,(_ZN39_INTERNAL_74ebafbe_4_k_cu_07a32481_29214cuda3std3__48in_placeE - _ZN39_INTERNAL_74ebafbe_4_k_cu_07a32481_29214cuda3std3__45__cpo6cbeginE)
_ZN39_INTERNAL_74ebafbe_4_k_cu_07a32481_29214cuda3std3__45__cpo6cbeginE:
	.zero		1
	.type		_ZN39_INTERNAL_74ebafbe_4_k_cu_07a32481_29214cuda3std3__48in_placeE,@object
	.size		_ZN39_INTERNAL_74ebafbe_4_k_cu_07a32481_29214cuda3std3__48in_placeE,(_ZN39_INTERNAL_74ebafbe_4_k_cu_07a32481_29214cuda3std6ranges3__45__cpo9iter_moveE - _ZN39_INTERNAL_74ebafbe_4_k_cu_07a32481_29214cuda3std3__48in_placeE)
_ZN39_INTERNAL_74ebafbe_4_k_cu_07a32481_29214cuda3std3__48in_placeE:
	.zero		1
	.type		_ZN39_INTERNAL_74ebafbe_4_k_cu_07a32481_29214cuda3std6ranges3__45__cpo9iter_moveE,@object
	.size		_ZN39_INTERNAL_74ebafbe_4_k_cu_07a32481_29214cuda3std6ranges3__45__cpo9iter_moveE,(_ZN39_INTERNAL_74ebafbe_4_k_cu_07a32481_29214cuda3std3__45__cpo5beginE - _ZN39_INTERNAL_74ebafbe_4_k_cu_07a32481_29214cuda3std6ranges3__45__cpo9iter_moveE)
_ZN39_INTERNAL_74ebafbe_4_k_cu_07a32481_29214cuda3std6ranges3__45__cpo9iter_moveE:
	.zero		1
	.type		_ZN39_INTERNAL_74ebafbe_4_k_cu_07a32481_29214cuda3std3__45__cpo5beginE,@object
	.size		_ZN39_INTERNAL_74ebafbe_4_k_cu_07a32481_29214cuda3std3__45__cpo5beginE,(_ZN39_INTERNAL_74ebafbe_4_k_cu_07a32481_29214cuda3std3__441_GLOBAL__N__74ebafbe_4_k_cu_07a32481_29216ignoreE - _ZN39_INTERNAL_74ebafbe_4_k_cu_07a32481_29214cuda3std3__45__cpo5beginE)
_ZN39_INTERNAL_74ebafbe_4_k_cu_07a32481_29214cuda3std3__45__cpo5beginE:
	.zero		1
	.type		_ZN39_INTERNAL_74ebafbe_4_k_cu_07a32481_29214cuda3std3__441_GLOBAL__N__74ebafbe_4_k_cu_07a32481_29216ignoreE,@object
	.size		_ZN39_INTERNAL_74ebafbe_4_k_cu_07a32481_29214cuda3std3__441_GLOBAL__N__74ebafbe_4_k_cu_07a32481_29216ignoreE,(_ZN39_INTERNAL_74ebafbe_4_k_cu_07a32481_29214cute7productE - _ZN39_INTERNAL_74ebafbe_4_k_cu_07a32481_29214cuda3std3__441_GLOBAL__N__74ebafbe_4_k_cu_07a32481_29216ignoreE)
_ZN39_INTERNAL_74ebafbe_4_k_cu_07a32481_29214cuda3std3__441_GLOBAL__N__74ebafbe_4_k_cu_07a32481_29216ignoreE:
	.zero		1
	.type		_ZN39_INTERNAL_74ebafbe_4_k_cu_07a32481_29214cute7productE,@object
	.size		_ZN39_INTERNAL_74ebafbe_4_k_cu_07a32481_29214cute7productE,(_ZN39_INTERNAL_74ebafbe_4_k_cu_07a32481_29214cuda3std3__45__cpo3endE - _ZN39_INTERNAL_74ebafbe_4_k_cu_07a32481_29214cute7productE)
_ZN39_INTERNAL_74ebafbe_4_k_cu_07a32481_29214cute7productE:
	.zero		1
	.type		_ZN39_INTERNAL_74ebafbe_4_k_cu_07a32481_29214cuda3std3__45__cpo3endE,@object
	.size		_ZN39_INTERNAL_74ebafbe_4_k_cu_07a32481_29214cuda3std3__45__cpo3endE,(_ZN39_INTERNAL_74ebafbe_4_k_cu_07a32481_29214cuda3std3__419piecewise_constructE - _ZN39_INTERNAL_74ebafbe_4_k_cu_07a32481_29214cuda3std3__45__cpo3endE)
_ZN39_INTERNAL_74ebafbe_4_k_cu_07a32481_29214cuda3std3__45__cpo3endE:
	.zero		1
	.type		_ZN39_INTERNAL_74ebafbe_4_k_cu_07a32481_29214cuda3std3__419piecewise_constructE,@object
	.size		_ZN39_INTERNAL_74ebafbe_4_k_cu_07a32481_29214cuda3std3__419piecewise_constructE,(_ZN39_INTERNAL_74ebafbe_4_k_cu_07a32481_29214cuda3std3__45__cpo4cendE - _ZN39_INTERNAL_74ebafbe_4_k_cu_07a32481_29214cuda3std3__419piecewise_constructE)
_ZN39_INTERNAL_74ebafbe_4_k_cu_07a32481_29214cuda3std3__419piecewise_constructE:
	.zero		1
	.type		_ZN39_INTERNAL_74ebafbe_4_k_cu_07a32481_29214cuda3std3__45__cpo4cendE,@object
	.size		_ZN39_INTERNAL_74ebafbe_4_k_cu_07a32481_29214cuda3std3__45__cpo4cendE,(_ZN39_INTERNAL_74ebafbe_4_k_cu_07a32481_29214cuda3std6ranges3__45__cpo4swapE - _ZN39_INTERNAL_74ebafbe_4_k_cu_07a32481_29214cuda3std3__45__cpo4cendE)
_ZN39_INTERNAL_74ebafbe_4_k_cu_07a32481_29214cuda3std3__45__cpo4cendE:
	.zero		1
	.type		_ZN39_INTERNAL_74ebafbe_4_k_cu_07a32481_29214cuda3std6ranges3__45__cpo4swapE,@object
	.size		_ZN39_INTERNAL_74ebafbe_4_k_cu_07a32481_29214cuda3std6ranges3__45__cpo4swapE,(.L_7 - _ZN39_INTERNAL_74ebafbe_4_k_cu_07a32481_29214cuda3std6ranges3__45__cpo4swapE)
_ZN39_INTERNAL_74ebafbe_4_k_cu_07a32481_29214cuda3std6ranges3__45__cpo4swapE:
	.zero		1
.L_7:


//--------------------- .nv.constant0._ZN7cutlass6KernelINS_4gemm6kernel15Rank2KUniversalINS1_11threadblock13MmaMultistageINS1_9GemmShapeILi64ELi64ELi16EEENS_9transform11threadblock28PredicatedTileAccessIteratorINS_11MatrixShapeILi64ELi16EEEdNS_6layout11ColumnMajorELi1ENS8_31PitchLinearWarpStripedThreadMapINS_16PitchLinearShapeILi64ELi16EEELi128ENSG_ILi16ELi2EEELi1EEENS_5ArrayIdLi1ELb1EEELb0ENSD_9NoPermuteEEENS9_25RegularTileAccessIteratorISC_dNSD_43ColumnMajorTensorOpMultiplicandCongruous64bELi1ESJ_Li8EEELNS_4arch14CacheOperation4KindE0ENSA_INSB_ILi16ELi64EEEdNSD_8RowMajorELi0ESJ_SL_Lb0ESM_EENSO_ISU_dNSD_40RowMajorTensorOpMultiplicandCongruous64bELi0ESJ_Li8EEELST_0EdSV_NS4_9MmaPolicyINS1_4warp11MmaTensorOpINS6_ILi32ELi32ELi16EEEdSP_dSX_dSV_NS10_17MmaTensorOpPolicyINSR_3MmaINS6_ILi8ELi8ELi4EEELi32EdSV_dSE_dSV_NSR_13OpMultiplyAddEEENSB_ILi1ELi1EEEEELi1ELb0EbEENSB_ILi0ELi0EEES1B_Li1EEELi3ELNS1_23SharedMemoryClearOptionE0EbEES1E_NS_8epilogue11threadblock8EpilogueIS7_S1A_Li1ENS1G_27PredicatedTileIteratorBlas3INS1G_26OutputTileOptimalThreadMapINS1G_15OutputTileShapeILi64ELi8ELi2ELi1ELi1EEENS1K_ILi1ELi4ELi1ELi1ELi4EEELi128ELi1ELi64EEEdLNS_8BlasModeE1EEENS1F_4warp24FragmentIteratorTensorOpIS12_S15_dNSK_IdLi2ELb1EEESV_EENS1Q_20TileIteratorTensorOpIS12_S15_dSV_EENS1G_18SharedLoadIteratorINS1N_18CompactedThreadMapEdLi8EEENS1F_6thread17LinearCombinationIdLi1EddLNS1Z_9ScaleType4KindE0ELNS_15FloatRoundStyleE2EdEENSB_ILi0ELi4EEELi1ELi1EEENS4_30GemmIdentityThreadblockSwizzleILi1EEELNS_8FillModeE2ELS1O_1EEEEEvNT_6ParamsE --------------------------
	.section	.nv.constant0._ZN7cutlass6KernelINS_4gemm6kernel15Rank2KUniversalINS1_11threadblock13MmaMultistageINS1_9GemmShapeILi64ELi64ELi16EEENS_9transform11threadblock28PredicatedTileAccessIteratorINS_11MatrixShapeILi64ELi16EEEdNS_6layout11ColumnMajorELi1ENS8_31PitchLinearWarpStripedThreadMapINS_16PitchLinearShapeILi64ELi16EEELi128ENSG_ILi16ELi2EEELi1EEENS_5ArrayIdLi1ELb1EEELb0ENSD_9NoPermuteEEENS9_25RegularTileAccessIteratorISC_dNSD_43ColumnMajorTensorOpMultiplicandCongruous64bELi1ESJ_Li8EEELNS_4arch14CacheOperation4KindE0ENSA_INSB_ILi16ELi64EEEdNSD_8RowMajorELi0ESJ_SL_Lb0ESM_EENSO_ISU_dNSD_40RowMajorTensorOpMultiplicandCongruous64bELi0ESJ_Li8EEELST_0EdSV_NS4_9MmaPolicyINS1_4warp11MmaTensorOpINS6_ILi32ELi32ELi16EEEdSP_dSX_dSV_NS10_17MmaTensorOpPolicyINSR_3MmaINS6_ILi8ELi8ELi4EEELi32EdSV_dSE_dSV_NSR_13OpMultiplyAddEEENSB_ILi1ELi1EEEEELi1ELb0EbEENSB_ILi0ELi0EEES1B_Li1EEELi3ELNS1_23SharedMemoryClearOptionE0EbEES1E_NS_8epilogue11threadblock8EpilogueIS7_S1A_Li1ENS1G_27PredicatedTileIteratorBlas3INS1G_26OutputTileOptimalThreadMapINS1G_15OutputTileShapeILi64ELi8ELi2ELi1ELi1EEENS1K_ILi1ELi4ELi1ELi1ELi4EEELi128ELi1ELi64EEEdLNS_8BlasModeE1EEENS1F_4warp24FragmentIteratorTensorOpIS12_S15_dNSK_IdLi2ELb1EEESV_EENS1Q_20TileIteratorTensorOpIS12_S15_dSV_EENS1G_18SharedLoadIteratorINS1N_18CompactedThreadMapEdLi8EEENS1F_6thread17LinearCombinationIdLi1EddLNS1Z_9ScaleType4KindE0ELNS_15FloatRoundStyleE2EdEENSB_ILi0ELi4EEELi1ELi1EEENS4_30GemmIdentityThreadblockSwizzleILi1EEELNS_8FillModeE2ELS1O_1EEEEEvNT_6ParamsE,"a",@progbits
	.sectionflags	@""
	.align	4
.nv.constant0._ZN7cutlass6KernelINS_4gemm6kernel15Rank2KUniversalINS1_11threadblock13MmaMultistageINS1_9GemmShapeILi64ELi64ELi16EEENS_9transform11threadblock28PredicatedTileAccessIteratorINS_11MatrixShapeILi64ELi16EEEdNS_6layout11ColumnMajorELi1ENS8_31PitchLinearWarpStripedThreadMapINS_16PitchLinearShapeILi64ELi16EEELi128ENSG_ILi16ELi2EEELi1EEENS_5ArrayIdLi1ELb1EEELb0ENSD_9NoPermuteEEENS9_25RegularTileAccessIteratorISC_dNSD_43ColumnMajorTensorOpMultiplicandCongruous64bELi1ESJ_Li8EEELNS_4arch14CacheOperation4KindE0ENSA_INSB_ILi16ELi64EEEdNSD_8RowMajorELi0ESJ_SL_Lb0ESM_EENSO_ISU_dNSD_40RowMajorTensorOpMultiplicandCongruous64bELi0ESJ_Li8EEELST_0EdSV_NS4_9MmaPolicyINS1_4warp11MmaTensorOpINS6_ILi32ELi32ELi16EEEdSP_dSX_dSV_NS10_17MmaTensorOpPolicyINSR_3MmaINS6_ILi8ELi8ELi4EEELi32EdSV_dSE_dSV_NSR_13OpMultiplyAddEEENSB_ILi1ELi1EEEEELi1ELb0EbEENSB_ILi0ELi0EEES1B_Li1EEELi3ELNS1_23SharedMemoryClearOptionE0EbEES1E_NS_8epilogue11threadblock8EpilogueIS7_S1A_Li1ENS1G_27PredicatedTileIteratorBlas3INS1G_26OutputTileOptimalThreadMapINS1G_15OutputTileShapeILi64ELi8ELi2ELi1ELi1EEENS1K_ILi1ELi4ELi1ELi1ELi4EEELi128ELi1ELi64EEEdLNS_8BlasModeE1EEENS1F_4warp24FragmentIteratorTensorOpIS12_S15_dNSK_IdLi2ELb1EEESV_EENS1Q_20TileIteratorTensorOpIS12_S15_dSV_EENS1G_18SharedLoadIteratorINS1N_18CompactedThreadMapEdLi8EEENS1F_6thread17LinearCombinationIdLi1EddLNS1Z_9ScaleType4KindE0ELNS_15FloatRoundStyleE2EdEENSB_ILi0ELi4EEELi1ELi1EEENS4_30GemmIdentityThreadblockSwizzleILi1EEELNS_8FillModeE2ELS1O_1EEEEEvNT_6ParamsE:
	.zero		960


//--------------------- SYMBOLS --------------------------

	.type		.nv.reservedSmem.offset0,@object
	.size		.nv.reservedSmem.offset0,0x4
